def matmul_kernel(
    a_ptr,
    b_ptr,
    c_ptr,
    M,
    N,
    K,
    stride_am,
    stride_ak,
    stride_bk,
    stride_bn,
    stride_cm,
    stride_cn,
    BLOCK_M: tl.constexpr,
    BLOCK_N: tl.constexpr,
    BLOCK_K: tl.constexpr,
    GROUP_M: tl.constexpr,
):
    pid = tl.program_id(axis=0)
    num_pid_m = tl.cdiv(M, BLOCK_M)
    num_pid_n = tl.cdiv(N, BLOCK_N)
    num_pid_in_group = GROUP_M * num_pid_n
    group_id = pid // num_pid_in_group
    first_pid_m = group_id * GROUP_M
    group_size_m = min(num_pid_m - first_pid_m, GROUP_M)
    pid_m = first_pid_m + ((pid % num_pid_in_group) % group_size_m)
    pid_n = (pid % num_pid_in_group) // group_size_m

    offs_am = (pid_m * BLOCK_M + tl.arange(0, BLOCK_M)) % M
    offs_bn = (pid_n * BLOCK_N + tl.arange(0, BLOCK_N)) % N
    offs_k = tl.arange(0, BLOCK_K)
    a_ptrs = a_ptr + offs_am[:, None] * stride_am + offs_k[None, :] * stride_ak
    b_ptrs = b_ptr + offs_k[:, None] * stride_bk + offs_bn[None, :] * stride_bn

    acc = tl.zeros((BLOCK_M, BLOCK_N), dtype=tl.float32)
    for kk in range(0, tl.cdiv(K, BLOCK_K)):
        a = tl.load(a_ptrs, mask=offs_k[None, :] < K - kk * BLOCK_K, other=0.0)
        b = tl.load(b_ptrs, mask=offs_k[:, None] < K - kk * BLOCK_K, other=0.0)
        acc = tl.dot(a, b, acc)
        a_ptrs += BLOCK_K * stride_ak
        b_ptrs += BLOCK_K * stride_bk

    c = acc.to(c_ptr.dtype.element_ty)
    offs_cm = pid_m * BLOCK_M + tl.arange(0, BLOCK_M)
    offs_cn = pid_n * BLOCK_N + tl.arange(0, BLOCK_N)
    c_ptrs = c_ptr + offs_cm[:, None] * stride_cm + offs_cn[None, :] * stride_cn
    mask = (offs_cm[:, None] < M) & (offs_cn[None, :] < N)
    tl.store(c_ptrs, c, mask=mask)

# config = {"BLOCK_K": 64, "BLOCK_M": 512, "BLOCK_N": 128, "GROUP_M": 4, "arch": "sm_100", "dtype": "fp8e5m2", "num_ctas": 1, "num_stages": 3, "num_warps": 4}
# arch = sm_100


// ===== COMPILED SASS (sm_100a) =====

	.target	sm_100a

	.elftype	@"ET_EXEC"


//--------------------- .note.nv.tkinfo           --------------------------
	.section	.note.nv.tkinfo,"",@"SHT_NOTE"
	.sectionflags	@"SHF_NOTE_NV_TKINFO"
	.tkinfo
        /*0018*/ 	.word	0x00000081
        /*0030*/ 	.string	""
        /*0030*/ 	.string	"ptxas-blackwell"
        /*0030*/ 	.string	"Cuda compilation tools, release 12.9, V12.9.86"
        /*0030*/ 	.string	"Build cuda_12.9.r12.9/compiler.36037853_0"
        /*0030*/ 	.string	"-v  -suppress-debug-info  -lineinfo  -arch sm_100a "



//--------------------- .note.nv.cuver            --------------------------
	.section	.note.nv.cuver,"",@"SHT_NOTE"
	.sectionflags	@"SHF_NOTE_NV_CUVER"
        /*0018*/ 	.short	0x0001
        /*001a*/ 	.short	0x0064
        /*001c*/ 	.short	0x0001
        /*001e*/ 	.short	0x0000
        /*0020*/ 	.short	0x0001
        /*0022*/ 	.short	0x0000


//--------------------- .nv.info                  --------------------------
	.section	.nv.info,"",@"SHT_CUDA_INFO"
	.align	4


	//----- nvinfo : EIATTR_REGCOUNT
	.align		4
        /*0000*/ 	.byte	0x04, 0x2f
        /*0002*/ 	.short	(.L_4 - .L_3)
	.align		4
.L_3:
        /*0004*/ 	.word	index@(matmul_kernel)
        /*0008*/ 	.word	0x00000060


	//----- nvinfo : EIATTR_FRAME_SIZE
	.align		4
.L_4:
        /*000c*/ 	.byte	0x04, 0x11
        /*000e*/ 	.short	(.L_6 - .L_5)
	.align		4
.L_5:
        /*0010*/ 	.word	index@($__internal_2_$__cuda_sm10x_tcgen05_guardrail_trap_unallocated_columns_being_dealloced)
        /*0014*/ 	.word	0x00001048


	//----- nvinfo : EIATTR_FRAME_SIZE
	.align		4
.L_6:
        /*0018*/ 	.byte	0x04, 0x11
        /*001a*/ 	.short	(.L_8 - .L_7)
	.align		4
.L_7:
        /*001c*/ 	.word	index@($__internal_1_$__cuda_sm10x_tcgen05_guardrail_trap_phase_invalid_during_alloc)
        /*0020*/ 	.word	0x00001048


	//----- nvinfo : EIATTR_FRAME_SIZE
	.align		4
.L_8:
        /*0024*/ 	.byte	0x04, 0x11
        /*0026*/ 	.short	(.L_10 - .L_9)
	.align		4
.L_9:
        /*0028*/ 	.word	index@($__internal_0_$__cuda_sm10x_tcgen05_guardrail_trap_col_being_dealloced_not_returned_by_alloc)
        /*002c*/ 	.word	0x00001048


	//----- nvinfo : EIATTR_FRAME_SIZE
	.align		4
.L_10:
        /*0030*/ 	.byte	0x04, 0x11
        /*0032*/ 	.short	(.L_12 - .L_11)
	.align		4
.L_11:
        /*0034*/ 	.word	index@(matmul_kernel)
        /*0038*/ 	.word	0x00001048


	//----- nvinfo : EIATTR_MIN_STACK_SIZE
	.align		4
.L_12:
        /*003c*/ 	.byte	0x04, 0x12
        /*003e*/ 	.short	(.L_14 - .L_13)
	.align		4
.L_13:
        /*0040*/ 	.word	index@(matmul_kernel)
        /*0044*/ 	.word	0x00001048
.L_14:


//--------------------- .nv.info.matmul_kernel    --------------------------
	.section	.nv.info.matmul_kernel,"",@"SHT_CUDA_INFO"
	.sectionflags	@""
	.align	4


	//----- nvinfo : EIATTR_CUDA_API_VERSION
	.align		4
        /*0000*/ 	.byte	0x04, 0x37
        /*0002*/ 	.short	(.L_16 - .L_15)
.L_15:
        /*0004*/ 	.word	0x00000081


	//----- nvinfo : EIATTR_KPARAM_INFO
	.align		4
.L_16:
        /*0008*/ 	.byte	0x04, 0x17
        /*000a*/ 	.short	(.L_18 - .L_17)
.L_17:
        /*000c*/ 	.word	0x00000000
        /*0010*/ 	.short	0x000d
        /*0012*/ 	.short	0x0048
        /*0014*/ 	.byte	0x00, 0xf4, 0x21, 0x00


	//----- nvinfo : EIATTR_KPARAM_INFO
	.align		4
.L_18:
        /*0018*/ 	.byte	0x04, 0x17
        /*001a*/ 	.short	(.L_20 - .L_19)
.L_19:
        /*001c*/ 	.word	0x00000000
        /*0020*/ 	.short	0x000c
        /*0022*/ 	.short	0x0040
        /*0024*/ 	.byte	0x00, 0xf4, 0x21, 0x00


	//----- nvinfo : EIATTR_KPARAM_INFO
	.align		4
.L_20:
        /*0028*/ 	.byte	0x04, 0x17
        /*002a*/ 	.short	(.L_22 - .L_21)
.L_21:
        /*002c*/ 	.word	0x00000000
        /*0030*/ 	.short	0x000b
        /*0032*/ 	.short	0x0038
        /*0034*/ 	.byte	0x00, 0xf0, 0x11, 0x00


	//----- nvinfo : EIATTR_KPARAM_INFO
	.align		4
.L_22:
        /*0038*/ 	.byte	0x04, 0x17
        /*003a*/ 	.short	(.L_24 - .L_23)
.L_23:
        /*003c*/ 	.word	0x00000000
        /*0040*/ 	.short	0x000a
        /*0042*/ 	.short	0x0034
        /*0044*/ 	.byte	0x00, 0xf0, 0x11, 0x00


	//----- nvinfo : EIATTR_KPARAM_INFO
	.align		4
.L_24:
        /*0048*/ 	.byte	0x04, 0x17
        /*004a*/ 	.short	(.L_26 - .L_25)
.L_25:
        /*004c*/ 	.word	0x00000000
        /*0050*/ 	.short	0x0009
        /*0052*/ 	.short	0x0030
        /*0054*/ 	.byte	0x00, 0xf0, 0x11, 0x00


	//----- nvinfo : EIATTR_KPARAM_INFO
	.align		4
.L_26:
        /*0058*/ 	.byte	0x04, 0x17
        /*005a*/ 	.short	(.L_28 - .L_27)
.L_27:
        /*005c*/ 	.word	0x00000000
        /*0060*/ 	.short	0x0008
        /*0062*/ 	.short	0x002c
        /*0064*/ 	.byte	0x00, 0xf0, 0x11, 0x00


	//----- nvinfo : EIATTR_KPARAM_INFO
	.align		4
.L_28:
        /*0068*/ 	.byte	0x04, 0x17
        /*006a*/ 	.short	(.L_30 - .L_29)
.L_29:
        /*006c*/ 	.word	0x00000000
        /*0070*/ 	.short	0x0007
        /*0072*/ 	.short	0x0028
        /*0074*/ 	.byte	0x00, 0xf0, 0x11, 0x00


	//----- nvinfo : EIATTR_KPARAM_INFO
	.align		4
.L_30:
        /*0078*/ 	.byte	0x04, 0x17
        /*007a*/ 	.short	(.L_32 - .L_31)
.L_31:
        /*007c*/ 	.word	0x00000000
        /*0080*/ 	.short	0x0006
        /*0082*/ 	.short	0x0024
        /*0084*/ 	.byte	0x00, 0xf0, 0x11, 0x00


	//----- nvinfo : EIATTR_KPARAM_INFO
	.align		4
.L_32:
        /*0088*/ 	.byte	0x04, 0x17
        /*008a*/ 	.short	(.L_34 - .L_33)
.L_33:
        /*008c*/ 	.word	0x00000000
        /*0090*/ 	.short	0x0005
        /*0092*/ 	.short	0x0020
        /*0094*/ 	.byte	0x00, 0xf0, 0x11, 0x00


	//----- nvinfo : EIATTR_KPARAM_INFO
	.align		4
.L_34:
        /*0098*/ 	.byte	0x04, 0x17
        /*009a*/ 	.short	(.L_36 - .L_35)
.L_35:
        /*009c*/ 	.word	0x00000000
        /*00a0*/ 	.short	0x0004
        /*00a2*/ 	.short	0x001c
        /*00a4*/ 	.byte	0x00, 0xf0, 0x11, 0x00


	//----- nvinfo : EIATTR_KPARAM_INFO
	.align		4
.L_36:
        /*00a8*/ 	.byte	0x04, 0x17
        /*00aa*/ 	.short	(.L_38 - .L_37)
.L_37:
        /*00ac*/ 	.word	0x00000000
        /*00b0*/ 	.short	0x0003
        /*00b2*/ 	.short	0x0018
        /*00b4*/ 	.byte	0x00, 0xf0, 0x11, 0x00


	//----- nvinfo : EIATTR_KPARAM_INFO
	.align		4
.L_38:
        /*00b8*/ 	.byte	0x04, 0x17
        /*00ba*/ 	.short	(.L_40 - .L_39)
.L_39:
        /*00bc*/ 	.word	0x00000000
        /*00c0*/ 	.short	0x0002
        /*00c2*/ 	.short	0x0010
        /*00c4*/ 	.byte	0x00, 0xf4, 0x21, 0x00


	//----- nvinfo : EIATTR_KPARAM_INFO
	.align		4
.L_40:
        /*00c8*/ 	.byte	0x04, 0x17
        /*00ca*/ 	.short	(.L_42 - .L_41)
.L_41:
        /*00cc*/ 	.word	0x00000000
        /*00d0*/ 	.short	0x0001
        /*00d2*/ 	.short	0x0008
        /*00d4*/ 	.byte	0x00, 0xf4, 0x21, 0x00


	//----- nvinfo : EIATTR_KPARAM_INFO
	.align		4
.L_42:
        /*00d8*/ 	.byte	0x04, 0x17
        /*00da*/ 	.short	(.L_44 - .L_43)
.L_43:
        /*00dc*/ 	.word	0x00000000
        /*00e0*/ 	.short	0x0000
        /*00e2*/ 	.short	0x0000
        /*00e4*/ 	.byte	0x00, 0xf4, 0x21, 0x00


	//----- nvinfo : EIATTR_AT_ENTRY_FRAGMENTS
	.align		4
.L_44:
        /*00e8*/ 	.byte	0x04, 0x4f
        /*00ea*/ 	.short	(.L_46 - .L_45)


	//   ....[0]....
.L_45:
        /*00ec*/ 	.word	0x00000004


	//----- nvinfo : EIATTR_RESERVED_SMEM_USED
	.align		4
.L_46:
        /*00f0*/ 	.byte	0x01, 0x41
	.zero		2


	//----- nvinfo : EIATTR_SPARSE_MMA_MASK
	.align		4
        /*00f4*/ 	.byte	0x03, 0x50
        /*00f6*/ 	.short	0x0000


	//----- nvinfo : EIATTR_TCGEN05_1CTA_USED
	.align		4
        /*00f8*/ 	.byte	0x01, 0x51
	.zero		2


	//----- nvinfo : EIATTR_MAXREG_COUNT
	.align		4
        /*00fc*/ 	.byte	0x03, 0x1b
        /*00fe*/ 	.short	0x00ff


	//----- nvinfo : EIATTR_NUM_BARRIERS
	.align		4
        /*0100*/ 	.byte	0x02, 0x4c
        /*0102*/ 	.byte	0x01
	.zero		1


	//----- nvinfo : EIATTR_ANNOTATIONS
	.align		4
        /*0104*/ 	.byte	0x04, 0x55
        /*0106*/ 	.short	(.L_48 - .L_47)


	//   ....[0]....
.L_47:
        /*0108*/ 	.word	0x00000001
        /*010c*/ 	.byte	0xf0, 0x03, 0x00, 0x00, 0x01, 0x00, 0x00, 0x00, 0x20, 0x04, 0x00, 0x00, 0x01, 0x00, 0x00, 0x00
        /* <DEDUP_REMOVED lines=2562> */
        /*a13c*/ 	.byte	0xe0, 0xd4, 0x03, 0x00


	//----- nvinfo : EIATTR_INT_WARP_WIDE_INSTR_OFFSETS
	.align		4
.L_48:
        /*a140*/ 	.byte	0x04, 0x31
        /*a142*/ 	.short	(.L_50 - .L_49)


	//   ....[0]....
.L_49:
        /*a144*/ 	.word	0x00002c00


	//   ....[1]....
        /*a148*/ 	.word	0x00002c10


	//   ....[2]....
        /*a14c*/ 	.word	0x0000a780


	//   ....[3]....
        /*a150*/ 	.word	0x0003d6e0


	//   ....[4]....
        /*a154*/ 	.word	0x0003d730


	//----- nvinfo : EIATTR_COOP_GROUP_MASK_REGIDS
	.align		4
.L_50:
        /*a158*/ 	.byte	0x04, 0x29
        /*a15a*/ 	.short	(.L_52 - .L_51)


	//   ....[0]....
.L_51:
        /*a15c*/ 	.word	0xffffffff


	//   ....[1]....
        /*a160*/ 	.word	0xffffffff


	//   ....[2]....
        /*a164*/ 	.word	0xffffffff


	//   ....[3]....
        /*a168*/ 	.word	0xffffffff


	//----- nvinfo : EIATTR_COOP_GROUP_INSTR_OFFSETS
	.align		4
.L_52:
        /*a16c*/ 	.byte	0x04, 0x28
        /*a16e*/ 	.short	(.L_54 - .L_53)


	//   ....[0]....
.L_53:
        /*a170*/ 	.word	0x00000070


	//   ....[1]....
        /*a174*/ 	.word	0x00000330


	//   ....[2]....
        /*a178*/ 	.word	0x0003d570


	//   ....[3]....
        /*a17c*/ 	.word	0x0003d7e0


	//----- nvinfo : EIATTR_VRC_CTA_INIT_COUNT
	.align		4
.L_54:
        /*a180*/ 	.byte	0x02, 0x4a
        /*a182*/ 	.byte	0x80
	.zero		1


	//----- nvinfo : EIATTR_MBARRIER_INSTR_OFFSETS
	.align		4
        /*a184*/ 	.byte	0x04, 0x39
        /*a186*/ 	.short	(.L_56 - .L_55)


	//   ....[0]....
.L_55:
        /*a188*/ 	.word	0x00002dc0
        /*a18c*/ 	.word	0x000000ff
        /*a190*/ 	.word	0x00000000
        /*a194*/ 	.short	0x0100
        /*a196*/ 	.byte	0x0b
	.zero		1


	//   ....[1]....
        /*a198*/ 	.word	0x0000a7d0
        /*a19c*/ 	.word	0x000000ff
        /*a1a0*/ 	.word	0x00014008
        /*a1a4*/ 	.short	0x0100
        /*a1a6*/ 	.byte	0x09
	.zero		1


	//   ....[2]....
        /*a1a8*/ 	.word	0x0001d2a0
        /*a1ac*/ 	.word	0x000000ff
        /*a1b0*/ 	.word	0x00000000
        /*a1b4*/ 	.short	0x010a
        /*a1b6*/ 	.byte	0x0b
	.zero		1


	//   ....[3]....
        /*a1b8*/ 	.word	0x00029840
        /*a1bc*/ 	.word	0x000000ff
        /*a1c0*/ 	.word	0x00000000
        /*a1c4*/ 	.short	0x010a
        /*a1c6*/ 	.byte	0x0b
	.zero		1


	//   ....[4]....
        /*a1c8*/ 	.word	0x00029900
        /*a1cc*/ 	.word	0x000000ff
        /*a1d0*/ 	.word	0x00014000
        /*a1d4*/ 	.short	0x0108
        /*a1d6*/ 	.byte	0x09
	.zero		1


	//   ....[5]....
        /*a1d8*/ 	.word	0x00029970
        /*a1dc*/ 	.word	0x000000ff
        /*a1e0*/ 	.word	0x00014008
        /*a1e4*/ 	.short	0x0108
        /*a1e6*/ 	.byte	0x09
	.zero		1


	//   ....[6]....
        /*a1e8*/ 	.word	0x0003d800
        /*a1ec*/ 	.word	0x000000ff
        /*a1f0*/ 	.word	0x00000000
        /*a1f4*/ 	.short	0x010a
        /*a1f6*/ 	.byte	0x0b
	.zero		1


	//   ....[7]....
        /*a1f8*/ 	.word	0x0003d830
        /*a1fc*/ 	.word	0x000000ff
        /*a200*/ 	.word	0x00000000
        /*a204*/ 	.short	0x010a
        /*a206*/ 	.byte	0x0b
	.zero		1


	//----- nvinfo : EIATTR_NUM_MBARRIERS
	.align		4
.L_56:
        /*a208*/ 	.byte	0x03, 0x38
        /*a20a*/ 	.short	0x0002


	//----- nvinfo : EIATTR_EXIT_INSTR_OFFSETS
	.align		4
        /*a20c*/ 	.byte	0x04, 0x1c
        /*a20e*/ 	.short	(.L_58 - .L_57)


	//   ....[0]....
.L_57:
        /*a210*/ 	.word	0x0003d7f0


	//----- nvinfo : EIATTR_REQNTID
	.align		4
.L_58:
        /*a214*/ 	.byte	0x04, 0x10
        /*a216*/ 	.short	(.L_60 - .L_59)
.L_59:
        /*a218*/ 	.word	0x00000080
        /*a21c*/ 	.word	0x00000001
        /*a220*/ 	.word	0x00000001


	//----- nvinfo : EIATTR_CRS_STACK_SIZE
	.align		4
.L_60:
        /*a224*/ 	.byte	0x04, 0x1e
        /*a226*/ 	.short	(.L_62 - .L_61)
.L_61:
        /*a228*/ 	.word	0x00000000


	//----- nvinfo : EIATTR_CBANK_PARAM_SIZE
	.align		4
.L_62:
        /*a22c*/ 	.byte	0x03, 0x19
        /*a22e*/ 	.short	0x0050


	//----- nvinfo : EIATTR_PARAM_CBANK
	.align		4
        /*a230*/ 	.byte	0x04, 0x0a
        /*a232*/ 	.short	(.L_64 - .L_63)
	.align		4
.L_63:
        /*a234*/ 	.word	index@(.nv.constant0.matmul_kernel)
        /*a238*/ 	.short	0x0380
        /*a23a*/ 	.short	0x0050


	//----- nvinfo : EIATTR_SW_WAR
	.align		4
.L_64:
        /*a23c*/ 	.byte	0x04, 0x36
        /*a23e*/ 	.short	(.L_66 - .L_65)
.L_65:
        /*a240*/ 	.word	0x00000008
.L_66:


//--------------------- .nv.compat                --------------------------
	.section	.nv.compat,"",@"SHT_CUDA_COMPAT_INFO"
	.align	4
        /*0000*/ 	.byte	0x02, 0x02, 0x02, 0x00, 0x02, 0x05, 0x05, 0x00, 0x02, 0x03, 0x00, 0x00, 0x02, 0x06, 0x01, 0x00


//--------------------- .nv.callgraph             --------------------------
	.section	.nv.callgraph,"",@"SHT_CUDA_CALLGRAPH"
	.align	4
	.sectionentsize	8
	.align		4
        /*0000*/ 	.word	0x00000000
	.align		4
        /*0004*/ 	.word	0xffffffff
	.align		4
        /*0008*/ 	.word	0x00000000
	.align		4
        /*000c*/ 	.word	0xfffffffe
	.align		4
        /*0010*/ 	.word	0x00000000
	.align		4
        /*0014*/ 	.word	0xfffffffd
	.align		4
        /*0018*/ 	.word	0x00000000
	.align		4
        /*001c*/ 	.word	0xfffffffc


//--------------------- .text.matmul_kernel       --------------------------
	.section	.text.matmul_kernel,"ax",@progbits
	.align	128
        .global         matmul_kernel
        .type           matmul_kernel,@function
        .size           matmul_kernel,(.L_x_20 - matmul_kernel)
        .other          matmul_kernel,@"STO_CUDA_ENTRY STV_DEFAULT"
matmul_kernel:
.text.matmul_kernel:
[----:B------:R-:W0:Y:S01]  /*0000*/  LDC R1, c[0x0][0x37c] ;  /* 0x0000df00ff017b82 */ /* 0x000e220000000800 */
[----:B------:R-:W1:Y:S01]  /*0010*/  S2R R0, SR_TID.X ;  /* 0x0000000000007919 */ /* 0x000e620000002100 */
[----:B0-----:R-:W-:Y:S01]  /*0020*/  VIADD R1, R1, 0xffffefb8 ;  /* 0xffffefb801017836 */ /* 0x001fe20000000000 */
[----:B-1----:R-:W-:-:S13]  /*0030*/  ISETP.GE.U32.AND P0, PT, R0, 0x20, PT ;  /* 0x000000200000780c */ /* 0x002fda0003f06070 */
[----:B------:R-:W-:Y:S02]  /*0040*/  VOTEU.ANY UP0, P0 ;  /* 0x0000000000ff7886 */ /* 0x000fe40000000100 */
[----:B------:R-:W-:Y:S05]  /*0050*/  BRA.U UP0, `(.L_x_0) ;  /* 0x0000000100b87547 */ /* 0x000fea000b800000 */
[----:B------:R-:W0:Y:S01]  /*0060*/  S2UR UR6, SR_CgaCtaId ;  /* 0x00000000000679c3 */ /* 0x000e220000008800 */
[----:B------:R-:W-:Y:S01]  /*0070*/  NOP ;  /* 0x0000000000007918 */ /* 0x000fe20000000000 */
[----:B------:R-:W-:Y:S02]  /*0080*/  UMOV UR4, 0x40 ;  /* 0x0000004000047882 */ /* 0x000fe40000000000 */
[----:B0-----:R-:W-:-:S09]  /*0090*/  ULEA UR4, UR6, UR4, 0x18 ;  /* 0x0000000406047291 */ /* 0x001fd2000f8ec0ff */
[----:B------:R-:W0:Y:S01]  /*00a0*/  LDS.U8 R0, [UR4] ;  /* 0x00000004ff007984 */ /* 0x000e220008000000 */
[----:B------:R-:W-:Y:S02]  /*00b0*/  UMOV UR4, 0x400 ;  /* 0x0000040000047882 */ /* 0x000fe40000000000 */
[----:B------:R-:W-:Y:S01]  /*00c0*/  ULEA UR4, UR6, UR4, 0x18 ;  /* 0x0000000406047291 */ /* 0x000fe2000f8ec0ff */
[----:B0-----:R-:W-:-:S13]  /*00d0*/  ISETP.NE.AND P0, PT, R0, RZ, PT ;  /* 0x000000ff0000720c */ /* 0x001fda0003f05270 */
[----:B------:R-:W-:Y:S05]  /*00e0*/  @P0 BRA `(.L_x_1) ;  /* 0x00000000007c0947 */ /* 0x000fea0003800000 */
[----:B------:R-:W-:-:S13]  /*00f0*/  ELECT P0, URZ, PT ;  /* 0x0000000000ff782f */ /* 0x000fda0003800000 */
[----:B------:R-:W-:Y:S05]  /*0100*/  @!P0 BRA `(.L_x_2) ;  /* 0x0000000000848947 */ /* 0x000fea0003800000 */
[----:B------:R-:W-:Y:S01]  /*0110*/  UMOV UR5, 0x10 ;  /* 0x0000001000057882 */ /* 0x000fe20000000000 */
[----:B------:R-:W-:Y:S02]  /*0120*/  IMAD.MOV.U32 R4, RZ, RZ, 0x1 ;  /* 0x00000001ff047424 */ /* 0x000fe400078e00ff */
[----:B------:R-:W-:Y:S02]  /*0130*/  IMAD.MOV.U32 R5, RZ, RZ, 0xffff ;  /* 0x0000ffffff057424 */ /* 0x000fe400078e00ff */
[----:B------:R-:W-:Y:S04]  /*0140*/  DEPBAR.LE SB0, 0x36 ;  /* 0x00008d800000791a */ /* 0x000fe80000000000 */
[----:B------:R-:W0:Y:S02]  /*0150*/  UTCATOMSWS.FIND_AND_SET.ALIGN UP1, UR5, UR5 ;  /* 0x00000005000575e3 */ /* 0x000e240008020800 */
[----:B0-----:R-:W-:-:S04]  /*0160*/  PLOP3.LUT P0, PT, PT, PT, UP1, 0x80, 0x8 ;  /* 0x000000000008781c */ /* 0x001fc80003f0f018 */
[----:B------:R-:W-:-:S04]  /*0170*/  SEL R0, RZ, 0xffffffff, !P0 ;  /* 0xffffffffff007807 */ /* 0x000fc80004000000 */
[----:B------:R-:W-:Y:S01]  /*0180*/  ISETP.NE.AND P0, PT, R0, RZ, PT ;  /* 0x000000ff0000720c */ /* 0x000fe20003f05270 */
[----:B------:R-:W-:-:S12]  /*0190*/  IMAD.U32 R0, RZ, RZ, UR5 ;  /* 0x00000005ff007e24 */ /* 0x000fd8000f8e00ff */
[----:B------:R-:W-:Y:S05]  /*01a0*/  @P0 BRA `(.L_x_3) ;  /* 0x0000000000240947 */ /* 0x000fea0003800000 */
.L_x_4:
[----:B------:R-:W-:Y:S05]  /*01b0*/  NANOSLEEP 0x64 ;  /* 0x000000640000795d */ /* 0x000fea0003800000 */
[----:B------:R-:W-:-:S05]  /*01c0*/  UMOV UR5, 0x10 ;  /* 0x0000001000057882 */ /* 0x000fca0000000000 */
[----:B------:R-:W-:Y:S04]  /*01d0*/  DEPBAR.LE SB0, 0x36 ;  /* 0x00008d800000791a */ /* 0x000fe80000000000 */
[----:B------:R-:W0:Y:S02]  /*01e0*/  UTCATOMSWS.FIND_AND_SET.ALIGN UP1, UR5, UR5 ;  /* 0x00000005000575e3 */ /* 0x000e240008020800 */
[----:B0-----:R-:W-:-:S04]  /*01f0*/  PLOP3.LUT P0, PT, PT, PT, UP1, 0x80, 0x8 ;  /* 0x000000000008781c */ /* 0x001fc80003f0f018 */
[----:B------:R-:W-:-:S04]  /*0200*/  SEL R0, RZ, 0xffffffff, !P0 ;  /* 0xffffffffff007807 */ /* 0x000fc80004000000 */
[----:B------:R-:W-:Y:S01]  /*0210*/  ISETP.NE.AND P0, PT, R0, RZ, PT ;  /* 0x000000ff0000720c */ /* 0x000fe20003f05270 */
[----:B------:R-:W-:-:S12]  /*0220*/  IMAD.U32 R0, RZ, RZ, UR5 ;  /* 0x00000005ff007e24 */ /* 0x000fd8000f8e00ff */
[----:B------:R-:W-:Y:S05]  /*0230*/  @!P0 BRA `(.L_x_4) ;  /* 0xfffffffc00dc8947 */ /* 0x000fea000383ffff */
.L_x_3:
[C---:B------:R-:W-:Y:S01]  /*0240*/  VIADD R3, R0.reuse, 0x10 ;  /* 0x0000001000037836 */ /* 0x040fe20000000000 */
[----:B------:R-:W-:Y:S01]  /*0250*/  UMOV UR5, 0x50 ;  /* 0x0000005000057882 */ /* 0x000fe20000000000 */
[----:B------:R-:W-:Y:S01]  /*0260*/  SHF.L.U32 R2, R5, R0, RZ ;  /* 0x0000000005027219 */ /* 0x000fe200000006ff */
[----:B------:R-:W-:Y:S01]  /*0270*/  ULEA UR5, UR6, UR5, 0x18 ;  /* 0x0000000506057291 */ /* 0x000fe2000f8ec0ff */
[----:B------:R-:W-:Y:S01]  /*0280*/  IMAD.SHL.U32 R0, R0, 0x20, RZ ;  /* 0x0000002000007824 */ /* 0x000fe200078e00ff */
[----:B------:R-:W-:-:S04]  /*0290*/  SHF.L.U32 R3, R4, R3, RZ ;  /* 0x0000000304037219 */ /* 0x000fc800000006ff */
[----:B------:R-:W-:-:S05]  /*02a0*/  LOP3.LUT R2, R3, R2, RZ, 0xfc, !PT ;  /* 0x0000000203027212 */ /* 0x000fca00078efcff */
[----:B------:R0:W-:Y:S04]  /*02b0*/  ATOMS.OR RZ, [UR5], R2 ;  /* 0x00000002ffff798c */ /* 0x0001e8000b000005 */
[----:B------:R0:W-:Y:S01]  /*02c0*/  STS [UR4], R0 ;  /* 0x00000000ff007988 */ /* 0x0001e20008000804 */
[----:B------:R-:W-:Y:S05]  /*02d0*/  BRA `(.L_x_2) ;  /* 0x0000000000107947 */ /* 0x000fea0003800000 */
.L_x_1:
[----:B------:R-:W-:Y:S01]  /*02e0*/  IMAD.MOV.U32 R0, RZ, RZ, -0x1 ;  /* 0xffffffffff007424 */ /* 0x000fe200078e00ff */
[----:B------:R-:W-:-:S04]  /*02f0*/  MOV R2, 0x320 ;  /* 0x0000032000027802 */ /* 0x000fc80000000f00 */
[----:B------:R0:W-:Y:S03]  /*0300*/  STS [UR4], R0 ;  /* 0x00000000ff007988 */ /* 0x0001e60008000804 */
[----:B0-----:R-:W-:Y:S05]  /*0310*/  CALL.REL.NOINC `($__internal_1_$__cuda_sm10x_tcgen05_guardrail_trap_phase_invalid_during_alloc) ;  /* 0x000003d4005c7944 */ /* 0x001fea0003c00000 */
.L_x_2:
[----:B------:R-:W-:Y:S05]  /*0320*/  WARPSYNC.ALL ;  /* 0x0000000000007948 */ /* 0x000fea0003800000 */
[----:B------:R-:W-:Y:S01]  /*0330*/  NOP ;  /* 0x0000000000007918 */ /* 0x000fe20000000000 */
.L_x_0:
[----:B------:R-:W1:Y:S01]  /*0340*/  LDC.64 R16, c[0x0][0x398] ;  /* 0x0000e600ff107b82 */ /* 0x000e620000000a00 */
[----:B------:R-:W2:Y:S01]  /*0350*/  S2R R5, SR_CTAID.X ;  /* 0x0000000000057919 */ /* 0x000ea20000002500 */
[----:B------:R-:W-:Y:S01]  /*0360*/  UMOV UR9, 0x400 ;  /* 0x0000040000097882 */ /* 0x000fe20000000000 */
[----:B------:R-:W3:Y:S01]  /*0370*/  LDCU UR20, c[0x0][0x3a4] ;  /* 0x00007480ff1477ac */ /* 0x000ee20008000800 */
[----:B------:R-:W4:Y:S04]  /*0380*/  S2R R15, SR_TID.X ;  /* 0x00000000000f7919 */ /* 0x000f280000002100 */
[----:B------:R-:W0:Y:S08]  /*0390*/  S2UR UR5, SR_CgaCtaId ;  /* 0x00000000000579c3 */ /* 0x000e300000008800 */
[----:B------:R-:W3:Y:S08]  /*03a0*/  LDC R87, c[0x0][0x3a0] ;  /* 0x0000e800ff577b82 */ /* 0x000ef00000000800 */
[----:B------:R-:W-:Y:S06]  /*03b0*/  BAR.SYNC.DEFER_BLOCKING 0x0 ;  /* 0x0000000000007b1d */ /* 0x000fec0000010000 */
[----:B------:R-:W0:Y:S02]  /*03c0*/  LDCU.64 UR24, c[0x0][0x358] ;  /* 0x00006b00ff1877ac */ /* 0x000e240008000a00 */
[----:B01----:R-:W-:Y:S01]  /*03d0*/  VIADD R0, R17, 0x7f ;  /* 0x0000007f11007836 */ /* 0x003fe20000000000 */
[----:B------:R-:W-:Y:S01]  /*03e0*/  IABS R11, R17 ;  /* 0x00000011000b7213 */ /* 0x000fe20000000000 */
[----:B------:R-:W-:Y:S01]  /*03f0*/  STL [R1+0xcd8], R17 ;  /* 0x000cd81101007387 */ /* 0x000fe20000100800 */
[----:B------:R-:W0:Y:S02]  /*0400*/  LDCU.64 UR12, c[0x0][0x3a8] ;  /* 0x00007500ff0c77ac */ /* 0x000e240008000a00 */
[----:B------:R-:W-:Y:S01]  /*0410*/  SHF.R.S32.HI R3, RZ, 0x1f, R0 ;  /* 0x0000001fff037819 */ /* 0x000fe20000011400 */
[----:B------:R-:W-:Y:S01]  /*0420*/  STL [R1+0xcdc], R16 ;  /* 0x000cdc1001007387 */ /* 0x000fe20000100800 */
[----:B------:R-:W1:Y:S02]  /*0430*/  LDCU.128 UR16, c[0x0][0x380] ;  /* 0x00007000ff1077ac */ /* 0x000e640008000c00 */
[----:B------:R-:W-:-:S02]  /*0440*/  LEA.HI R3, R3, R0, RZ, 0x7 ;  /* 0x0000000003037211 */ /* 0x000fc400078f38ff */
[----:B--2---:R-:W-:Y:S01]  /*0450*/  IABS R8, R5 ;  /* 0x0000000500087213 */ /* 0x004fe20000000000 */
[----:B------:R-:W-:Y:S01]  /*0460*/  ULEA UR9, UR5, UR9, 0x18 ;  /* 0x0000000905097291 */ /* 0x000fe2000f8ec0ff */
[----:B------:R-:W-:Y:S01]  /*0470*/  SHF.R.S32.HI R3, RZ, 0x7, R3 ;  /* 0x00000007ff037819 */ /* 0x000fe20000011403 */
[----:B---3--:R-:W-:-:S04]  /*0480*/  VIADD R23, R87, 0xffffffcc ;  /* 0xffffffcc57177836 */ /* 0x008fc80000000000 */
[----:B------:R-:W-:Y:S02]  /*0490*/  IMAD.SHL.U32 R4, R3, 0x4, RZ ;  /* 0x0000000403047824 */ /* 0x000fe400078e00ff */
[C---:B------:R-:W-:Y:S01]  /*04a0*/  VIADD R24, R87.reuse, 0xffffffcd ;  /* 0xffffffcd57187836 */ /* 0x040fe20000000000 */
[----:B------:R-:W2:Y:S01]  /*04b0*/  LDS R12, [UR9] ;  /* 0x00000009ff0c7984 */ /* 0x000ea20008000800 */
[C---:B------:R-:W-:Y:S01]  /*04c0*/  VIADD R25, R87.reuse, 0xffffffce ;  /* 0xffffffce57197836 */ /* 0x040fe20000000000 */
[-C--:B------:R-:W-:Y:S01]  /*04d0*/  IABS R7, R4.reuse ;  /* 0x0000000400077213 */ /* 0x080fe20000000000 */
[C---:B------:R-:W-:Y:S01]  /*04e0*/  VIADD R26, R87.reuse, 0xffffffcf ;  /* 0xffffffcf571a7836 */ /* 0x040fe20000000000 */
[----:B------:R-:W-:Y:S01]  /*04f0*/  IABS R10, R4 ;  /* 0x00000004000a7213 */ /* 0x000fe20000000000 */
[C---:B------:R-:W-:Y:S01]  /*0500*/  VIADD R27, R87.reuse, 0xffffffc8 ;  /* 0xffffffc8571b7836 */ /* 0x040fe20000000000 */
[----:B------:R-:W3:Y:S01]  /*0510*/  I2F.RP R0, R7 ;  /* 0x0000000700007306 */ /* 0x000ee20000209400 */
[----:B------:R-:W-:-:S02]  /*0520*/  VIADD R28, R87, 0xffffffc9 ;  /* 0xffffffc9571c7836 */ /* 0x000fc40000000000 */
[C---:B------:R-:W-:Y:S02]  /*0530*/  VIADD R29, R87.reuse, 0xffffffca ;  /* 0xffffffca571d7836 */ /* 0x040fe40000000000 */
[C---:B------:R-:W-:Y:S02]  /*0540*/  VIADD R30, R87.reuse, 0xffffffcb ;  /* 0xffffffcb571e7836 */ /* 0x040fe40000000000 */
[C---:B------:R-:W-:Y:S02]  /*0550*/  VIADD R31, R87.reuse, 0xffffffc4 ;  /* 0xffffffc4571f7836 */ /* 0x040fe40000000000 */
[C---:B------:R-:W-:Y:S02]  /*0560*/  VIADD R32, R87.reuse, 0xffffffc5 ;  /* 0xffffffc557207836 */ /* 0x040fe40000000000 */
[C---:B------:R-:W-:Y:S02]  /*0570*/  VIADD R33, R87.reuse, 0xffffffc6 ;  /* 0xffffffc657217836 */ /* 0x040fe40000000000 */
[C---:B------:R-:W-:Y:S01]  /*0580*/  VIADD R34, R87.reuse, 0xffffffc7 ;  /* 0xffffffc757227836 */ /* 0x040fe20000000000 */
[----:B---3--:R-:W3:Y:S01]  /*0590*/  MUFU.RCP R0, R0 ;  /* 0x0000000000007308 */ /* 0x008ee20000001000 */
[----:B------:R-:W-:-:S02]  /*05a0*/  VIADD R35, R87, 0xffffffc1 ;  /* 0xffffffc157237836 */ /* 0x000fc40000000000 */
[C---:B------:R-:W-:Y:S02]  /*05b0*/  VIADD R36, R87.reuse, 0xffffffc0 ;  /* 0xffffffc057247836 */ /* 0x040fe40000000000 */
[C---:B------:R-:W-:Y:S02]  /*05c0*/  VIADD R37, R87.reuse, 0xffffffc2 ;  /* 0xffffffc257257836 */ /* 0x040fe40000000000 */
[C---:B------:R-:W-:Y:S02]  /*05d0*/  VIADD R70, R87.reuse, 0xffffffc3 ;  /* 0xffffffc357467836 */ /* 0x040fe40000000000 */
[C---:B------:R-:W-:Y:S02]  /*05e0*/  VIADD R71, R87.reuse, 0xffffffdc ;  /* 0xffffffdc57477836 */ /* 0x040fe40000000000 */
[C---:B------:R-:W-:Y:S02]  /*05f0*/  VIADD R72, R87.reuse, 0xffffffdd ;  /* 0xffffffdd57487836 */ /* 0x040fe40000000000 */
[----:B------:R-:W-:-:S02]  /*0600*/  VIADD R73, R87, 0xffffffde ;  /* 0xffffffde57497836 */ /* 0x000fc40000000000 */
[C---:B------:R-:W-:Y:S02]  /*0610*/  VIADD R74, R87.reuse, 0xffffffdf ;  /* 0xffffffdf574a7836 */ /* 0x040fe40000000000 */
[----:B---3--:R-:W-:Y:S02]  /*0620*/  VIADD R2, R0, 0xffffffe ;  /* 0x0ffffffe00027836 */ /* 0x008fe40000000000 */
[----:B------:R-:W-:Y:S01]  /*0630*/  IMAD.MOV R0, RZ, RZ, -R10 ;  /* 0x000000ffff007224 */ /* 0x000fe200078e0a0a */
[----:B--2---:R-:W-:Y:S01]  /*0640*/  R2UR UR8, R12 ;  /* 0x000000000c0872ca */ /* 0x004fe200000e0000 */
[----:B------:R2:W3:Y:S01]  /*0650*/  F2I.FTZ.U32.TRUNC.NTZ R3, R2 ;  /* 0x0000000200037305 */ /* 0x0004e2000021f000 */
[C---:B------:R-:W-:Y:S02]  /*0660*/  VIADD R75, R87.reuse, 0xffffffd8 ;  /* 0xffffffd8574b7836 */ /* 0x040fe40000000000 */
[C---:B------:R-:W-:Y:S02]  /*0670*/  VIADD R76, R87.reuse, 0xffffffd9 ;  /* 0xffffffd9574c7836 */ /* 0x040fe40000000000 */
[----:B------:R-:W-:-:S02]  /*0680*/  VIADD R77, R87, 0xffffffda ;  /* 0xffffffda574d7836 */ /* 0x000fc40000000000 */
[C---:B------:R-:W-:Y:S02]  /*0690*/  VIADD R78, R87.reuse, 0xffffffdb ;  /* 0xffffffdb574e7836 */ /* 0x040fe40000000000 */
[----:B--2---:R-:W-:Y:S02]  /*06a0*/  IMAD.MOV.U32 R2, RZ, RZ, RZ ;  /* 0x000000ffff027224 */ /* 0x004fe400078e00ff */
[C---:B------:R-:W-:Y:S02]  /*06b0*/  VIADD R79, R87.reuse, 0xffffffd4 ;  /* 0xffffffd4574f7836 */ /* 0x040fe40000000000 */
[C---:B------:R-:W-:Y:S02]  /*06c0*/  VIADD R80, R87.reuse, 0xffffffd5 ;  /* 0xffffffd557507836 */ /* 0x040fe40000000000 */
[----:B---3--:R-:W-:Y:S02]  /*06d0*/  IMAD.MOV R6, RZ, RZ, -R3 ;  /* 0x000000ffff067224 */ /* 0x008fe400078e0a03 */
[----:B------:R-:W-:-:S02]  /*06e0*/  VIADD R81, R87, 0xffffffd6 ;  /* 0xffffffd657517836 */ /* 0x000fc40000000000 */
[----:B------:R-:W-:Y:S02]  /*06f0*/  IMAD R9, R6, R7, RZ ;  /* 0x0000000706097224 */ /* 0x000fe400078e02ff */
[----:B------:R-:W-:Y:S02]  /*0700*/  IMAD.MOV.U32 R6, RZ, RZ, R8 ;  /* 0x000000ffff067224 */ /* 0x000fe400078e0008 */
[----:B------:R-:W-:-:S04]  /*0710*/  IMAD.HI.U32 R3, R3, R9, R2 ;  /* 0x0000000903037227 */ /* 0x000fc800078e0002 */
[----:B------:R-:W-:Y:S02]  /*0720*/  VIADD R82, R87, 0xffffffd7 ;  /* 0xffffffd757527836 */ /* 0x000fe40000000000 */
[----:B------:R-:W-:-:S04]  /*0730*/  IMAD.HI.U32 R3, R3, R6, RZ ;  /* 0x0000000603037227 */ /* 0x000fc800078e00ff */
[----:B------:R-:W-:Y:S02]  /*0740*/  IMAD R0, R3, R0, R6 ;  /* 0x0000000003007224 */ /* 0x000fe400078e0206 */
[C---:B------:R-:W-:Y:S02]  /*0750*/  VIADD R83, R87.reuse, 0xffffffd0 ;  /* 0xffffffd057537836 */ /* 0x040fe40000000000 */
[----:B------:R-:W-:Y:S01]  /*0760*/  VIADD R84, R87, 0xffffffd1 ;  /* 0xffffffd157547836 */ /* 0x000fe20000000000 */
[----:B------:R-:W-:Y:S01]  /*0770*/  BAR.SYNC.DEFER_BLOCKING 0x0 ;  /* 0x0000000000007b1d */ /* 0x000fe20000010000 */
[----:B------:R-:W-:Y:S01]  /*0780*/  ISETP.GT.U32.AND P1, PT, R7, R0, PT ;  /* 0x000000000700720c */ /* 0x000fe20003f24070 */
[C---:B------:R-:W-:Y:S02]  /*0790*/  VIADD R85, R87.reuse, 0xffffffd2 ;  /* 0xffffffd257557836 */ /* 0x040fe40000000000 */
[----:B------:R-:W-:-:S10]  /*07a0*/  VIADD R86, R87, 0xffffffd3 ;  /* 0xffffffd357567836 */ /* 0x000fd40000000000 */
[----:B------:R-:W-:Y:S02]  /*07b0*/  @!P1 IMAD.IADD R0, R0, 0x1, -R7 ;  /* 0x0000000100009824 */ /* 0x000fe400078e0a07 */
[----:B------:R-:W-:Y:S01]  /*07c0*/  @!P1 VIADD R3, R3, 0x1 ;  /* 0x0000000103039836 */ /* 0x000fe20000000000 */
[----:B------:R-:W-:Y:S02]  /*07d0*/  ISETP.NE.AND P1, PT, R4, RZ, PT ;  /* 0x000000ff0400720c */ /* 0x000fe40003f25270 */
[----:B------:R-:W-:Y:S02]  /*07e0*/  ISETP.GE.U32.AND P0, PT, R0, R7, PT ;  /* 0x000000070000720c */ /* 0x000fe40003f06070 */
[----:B------:R-:W-:-:S04]  /*07f0*/  LOP3.LUT R0, R5, R4, RZ, 0x3c, !PT ;  /* 0x0000000405007212 */ /* 0x000fc800078e3cff */
[----:B------:R-:W-:Y:S01]  /*0800*/  ISETP.GE.AND P2, PT, R0, RZ, PT ;  /* 0x000000ff0000720c */ /* 0x000fe20003f46270 */
[----:B------:R-:W-:-:S06]  /*0810*/  VIADD R0, R16, 0x1ff ;  /* 0x000001ff10007836 */ /* 0x000fcc0000000000 */
[----:B------:R-:W-:-:S04]  /*0820*/  @P0 VIADD R3, R3, 0x1 ;  /* 0x0000000103030836 */ /* 0x000fc80000000000 */
[----:B------:R-:W-:Y:S01]  /*0830*/  IMAD.MOV.U32 R2, RZ, RZ, R3 ;  /* 0x000000ffff027224 */ /* 0x000fe200078e0003 */
[----:B------:R-:W-:-:S03]  /*0840*/  SHF.R.S32.HI R3, RZ, 0x1f, R0 ;  /* 0x0000001fff037819 */ /* 0x000fc60000011400 */
[----:B------:R-:W-:Y:S01]  /*0850*/  @!P2 IMAD.MOV R2, RZ, RZ, -R2 ;  /* 0x000000ffff02a224 */ /* 0x000fe200078e0a02 */
[----:B------:R-:W-:Y:S02]  /*0860*/  @!P1 LOP3.LUT R2, RZ, R4, RZ, 0x33, !PT ;  /* 0x00000004ff029212 */ /* 0x000fe400078e33ff */
[----:B------:R-:W-:-:S03]  /*0870*/  LEA.HI R3, R3, R0, RZ, 0x9 ;  /* 0x0000000003037211 */ /* 0x000fc600078f48ff */
[----:B------:R-:W-:Y:S02]  /*0880*/  IMAD.SHL.U32 R8, R2, 0x4, RZ ;  /* 0x0000000402087824 */ /* 0x000fe400078e00ff */
[----:B------:R-:W-:-:S03]  /*0890*/  IMAD.MOV R2, RZ, RZ, -R2 ;  /* 0x000000ffff027224 */ /* 0x000fc600078e0a02 */
[----:B------:R-:W-:Y:S01]  /*08a0*/  LEA.HI.SX32 R3, R3, -R8, 0x17 ;  /* 0x8000000803037211 */ /* 0x000fe200078fbaff */
[----:B------:R-:W-:Y:S02]  /*08b0*/  IMAD R10, R4, R2, R5 ;  /* 0x00000002040a7224 */ /* 0x000fe400078e0205 */
[----:B------:R-:W-:Y:S01]  /*08c0*/  IMAD.MOV.U32 R2, RZ, RZ, RZ ;  /* 0x000000ffff027224 */ /* 0x000fe200078e00ff */
[----:B------:R-:W-:Y:S02]  /*08d0*/  VIMNMX R9, PT, PT, R3, 0x4, PT ;  /* 0x0000000403097848 */ /* 0x000fe40003fe0100 */
[----:B------:R-:W-:Y:S02]  /*08e0*/  IABS R4, R10 ;  /* 0x0000000a00047213 */ /* 0x000fe40000000000 */
[----:B------:R-:W-:-:S04]  /*08f0*/  IABS R7, R9 ;  /* 0x0000000900077213 */ /* 0x000fc80000000000 */
[----:B------:R-:W2:Y:S08]  /*0900*/  I2F.RP R0, R7 ;  /* 0x0000000700007306 */ /* 0x000eb00000209400 */
[----:B--2---:R-:W2:Y:S02]  /*0910*/  MUFU.RCP R0, R0 ;  /* 0x0000000000007308 */ /* 0x004ea40000001000 */
[----:B--2---:R-:W-:Y:S01]  /*0920*/  VIADD R3, R0, 0xffffffe ;  /* 0x0ffffffe00037836 */ /* 0x004fe20000000000 */
[----:B------:R-:W-:-:S05]  /*0930*/  IABS R0, R9 ;  /* 0x0000000900007213 */ /* 0x000fca0000000000 */
[----:B------:R-:W2:Y:S01]  /*0940*/  F2I.FTZ.U32.TRUNC.NTZ R3, R3 ;  /* 0x0000000300037305 */ /* 0x000ea2000021f000 */
[----:B------:R-:W-:Y:S02]  /*0950*/  IMAD.MOV R0, RZ, RZ, -R0 ;  /* 0x000000ffff007224 */ /* 0x000fe400078e0a00 */
[----:B--2---:R-:W-:-:S04]  /*0960*/  IMAD.MOV R6, RZ, RZ, -R3 ;  /* 0x000000ffff067224 */ /* 0x004fc800078e0a03 */
[----:B------:R-:W-:Y:S02]  /*0970*/  IMAD R5, R6, R7, RZ ;  /* 0x0000000706057224 */ /* 0x000fe400078e02ff */
[----:B------:R-:W2:Y:S02]  /*0980*/  I2F.RP R6, R11 ;  /* 0x0000000b00067306 */ /* 0x000ea40000209400 */
[----:B------:R-:W-:-:S04]  /*0990*/  IMAD.HI.U32 R2, R3, R5, R2 ;  /* 0x0000000503027227 */ /* 0x000fc800078e0002 */
[----:B------:R-:W-:Y:S01]  /*09a0*/  IMAD.MOV.U32 R3, RZ, RZ, R4 ;  /* 0x000000ffff037224 */ /* 0x000fe200078e0004 */
[----:B------:R-:W-:-:S03]  /*09b0*/  IABS R4, R16 ;  /* 0x0000001000047213 */ /* 0x000fc60000000000 */
[----:B------:R-:W-:Y:S01]  /*09c0*/  IMAD.HI.U32 R2, R2, R3, RZ ;  /* 0x0000000302027227 */ /* 0x000fe200078e00ff */
[----:B------:R-:W3:Y:S03]  /*09d0*/  I2F.RP R5, R4 ;  /* 0x0000000400057306 */ /* 0x000ee60000209400 */
[----:B------:R-:W-:-:S05]  /*09e0*/  IMAD R0, R2, R0, R3 ;  /* 0x0000000002007224 */ /* 0x000fca00078e0203 */
[----:B------:R-:W-:Y:S01]  /*09f0*/  ISETP.GT.U32.AND P1, PT, R7, R0, PT ;  /* 0x000000000700720c */ /* 0x000fe20003f24070 */
[----:B--2---:R-:W2:Y:S08]  /*0a00*/  MUFU.RCP R6, R6 ;  /* 0x0000000600067308 */ /* 0x004eb00000001000 */
[----:B---3--:R-:W3:Y:S04]  /*0a10*/  MUFU.RCP R5, R5 ;  /* 0x0000000500057308 */ /* 0x008ee80000001000 */
[----:B------:R-:W-:-:S02]  /*0a20*/  @!P1 IMAD.IADD R0, R0, 0x1, -R7 ;  /* 0x0000000100009824 */ /* 0x000fc400078e0a07 */
[----:B------:R-:W-:Y:S01]  /*0a30*/  @!P1 VIADD R2, R2, 0x1 ;  /* 0x0000000102029836 */ /* 0x000fe20000000000 */
[----:B------:R-:W-:Y:S02]  /*0a40*/  ISETP.NE.AND P1, PT, R9, RZ, PT ;  /* 0x000000ff0900720c */ /* 0x000fe40003f25270 */
[----:B------:R-:W-:Y:S01]  /*0a50*/  ISETP.GE.U32.AND P0, PT, R0, R7, PT ;  /* 0x000000070000720c */ /* 0x000fe20003f06070 */
[----:B--2---:R-:W-:Y:S01]  /*0a60*/  VIADD R3, R6, 0xffffffe ;  /* 0x0ffffffe06037836 */ /* 0x004fe20000000000 */
[----:B------:R-:W-:-:S04]  /*0a70*/  LOP3.LUT R0, R10, R9, RZ, 0x3c, !PT ;  /* 0x000000090a007212 */ /* 0x000fc800078e3cff */
[----:B------:R-:W-:Y:S01]  /*0a80*/  ISETP.GE.AND P2, PT, R0, RZ, PT ;  /* 0x000000ff0000720c */ /* 0x000fe20003f46270 */
[----:B------:R-:W2:Y:S01]  /*0a90*/  F2I.FTZ.U32.TRUNC.NTZ R3, R3 ;  /* 0x0000000300037305 */ /* 0x000ea2000021f000 */
[----:B---3--:R-:W-:Y:S01]  /*0aa0*/  VIADD R6, R5, 0xffffffe ;  /* 0x0ffffffe05067836 */ /* 0x008fe20000000000 */
[--C-:B----4-:R-:W-:Y:S02]  /*0ab0*/  SHF.R.U32.HI R0, RZ, 0x5, R15.reuse ;  /* 0x00000005ff007819 */ /* 0x110fe4000001160f */
[----:B------:R-:W-:Y:S02]  /*0ac0*/  SHF.R.U32.HI R5, RZ, 0x6, R15 ;  /* 0x00000006ff057819 */ /* 0x000fe4000001160f */
[----:B------:R-:W-:Y:S01]  /*0ad0*/  @P0 VIADD R2, R2, 0x1 ;  /* 0x0000000102020836 */ /* 0x000fe20000000000 */
[----:B------:R-:W-:Y:S01]  /*0ae0*/  R2UR UR7, R0 ;  /* 0x00000000000772ca */ /* 0x000fe200000e0000 */
[----:B------:R3:W4:Y:S04]  /*0af0*/  F2I.FTZ.U32.TRUNC.NTZ R7, R6 ;  /* 0x0000000600077305 */ /* 0x000728000021f000 */
[----:B------:R-:W-:Y:S01]  /*0b00*/  @!P2 IMAD.MOV R2, RZ, RZ, -R2 ;  /* 0x000000ffff02a224 */ /* 0x000fe200078e0a02 */
[----:B------:R-:W-:Y:S01]  /*0b10*/  @!P1 LOP3.LUT R2, RZ, R9, RZ, 0x33, !PT ;  /* 0x00000009ff029212 */ /* 0x000fe200078e33ff */
[----:B--2---:R-:W-:-:S02]  /*0b20*/  IMAD.MOV R14, RZ, RZ, -R3 ;  /* 0x000000ffff0e7224 */ /* 0x004fc400078e0a03 */
[----:B---3--:R-:W-:Y:S02]  /*0b30*/  IMAD.MOV.U32 R6, RZ, RZ, RZ ;  /* 0x000000ffff067224 */ /* 0x008fe400078e00ff */
[----:B------:R-:W-:Y:S02]  /*0b40*/  IMAD.MOV R0, RZ, RZ, -R2 ;  /* 0x000000ffff007224 */ /* 0x000fe400078e0a02 */
[----:B------:R-:W-:Y:S02]  /*0b50*/  IMAD.SHL.U32 R18, R2, 0x80, RZ ;  /* 0x0000008002127824 */ /* 0x000fe400078e00ff */
[----:B------:R-:W-:Y:S01]  /*0b60*/  IMAD R0, R9, R0, R10 ;  /* 0x0000000009007224 */ /* 0x000fe200078e020a */
[----:B------:R-:W-:Y:S01]  /*0b70*/  SGXT.U32 R10, R5, 0x1 ;  /* 0x00000001050a781a */ /* 0x000fe20000000000 */
[----:B----4-:R-:W-:Y:S01]  /*0b80*/  IMAD.MOV R13, RZ, RZ, -R7 ;  /* 0x000000ffff0d7224 */ /* 0x010fe200078e0a07 */
[----:B------:R2:W-:Y:S01]  /*0b90*/  STL [R1+0x700], R18 ;  /* 0x0007001201007387 */ /* 0x0005e20000100800 */
[----:B------:R-:W-:Y:S01]  /*0ba0*/  IMAD.MOV.U32 R2, RZ, RZ, RZ ;  /* 0x000000ffff027224 */ /* 0x000fe200078e00ff */
[----:B------:R-:W-:Y:S01]  /*0bb0*/  LOP3.LUT R10, R18, R10, RZ, 0xfc, !PT ;  /* 0x0000000a120a7212 */ /* 0x000fe200078efcff */
[----:B------:R-:W-:-:S02]  /*0bc0*/  IMAD.MOV.U32 R9, RZ, RZ, R13 ;  /* 0x000000ffff097224 */ /* 0x000fc400078e000d */
[----:B------:R-:W-:Y:S01]  /*0bd0*/  IMAD R13, R14, R11, RZ ;  /* 0x0000000b0e0d7224 */ /* 0x000fe200078e02ff */
[C---:B------:R-:W-:Y:S01]  /*0be0*/  LOP3.LUT R20, R10.reuse, 0x6, RZ, 0xfc, !PT ;  /* 0x000000060a147812 */ /* 0x040fe200078efcff */
[----:B------:R-:W-:Y:S01]  /*0bf0*/  IMAD R5, R9, R4, RZ ;  /* 0x0000000409057224 */ /* 0x000fe200078e02ff */
[C---:B------:R-:W-:Y:S01]  /*0c00*/  LOP3.LUT R22, R10.reuse, 0x2, RZ, 0xfc, !PT ;  /* 0x000000020a167812 */ /* 0x040fe200078efcff */
[----:B------:R-:W-:Y:S01]  /*0c10*/  IMAD.HI.U32 R13, R3, R13, R2 ;  /* 0x0000000d030d7227 */ /* 0x000fe200078e0002 */
[----:B------:R-:W-:Y:S02]  /*0c20*/  IABS R38, R10 ;  /* 0x0000000a00267213 */ /* 0x000fe40000000000 */
[C---:B------:R-:W-:Y:S01]  /*0c30*/  LOP3.LUT R21, R10.reuse, 0x4, RZ, 0xfc, !PT ;  /* 0x000000040a157812 */ /* 0x040fe200078efcff */
[----:B------:R-:W-:Y:S01]  /*0c40*/  IMAD.HI.U32 R6, R7, R5, R6 ;  /* 0x0000000507067227 */ /* 0x000fe200078e0006 */
[----:B------:R-:W-:Y:S01]  /*0c50*/  IABS R40, R20 ;  /* 0x0000001400287213 */ /* 0x000fe20000000000 */
[----:B------:R-:W-:Y:S01]  /*0c60*/  STL [R1+0x3fc], R22 ;  /* 0x0003fc1601007387 */ /* 0x000fe20000100800 */
[----:B------:R-:W-:Y:S01]  /*0c70*/  LOP3.LUT R19, R10, 0x8, RZ, 0xfc, !PT ;  /* 0x000000080a137812 */ /* 0x000fe200078efcff */
[C---:B------:R-:W-:Y:S01]  /*0c80*/  IMAD.HI.U32 R2, R13.reuse, R38, RZ ;  /* 0x000000260d027227 */ /* 0x040fe200078e00ff */
[----:B------:R-:W-:Y:S01]  /*0c90*/  IABS R42, R22 ;  /* 0x00000016002a7213 */ /* 0x000fe20000000000 */
[----:B------:R3:W-:Y:S01]  /*0ca0*/  STL [R1+0x408], R21 ;  /* 0x0004081501007387 */ /* 0x0007e20000100800 */
[----:B------:R-:W-:Y:S01]  /*0cb0*/  IABS R12, R21 ;  /* 0x00000015000c7213 */ /* 0x000fe20000000000 */
[----:B------:R-:W-:Y:S01]  /*0cc0*/  IMAD.HI.U32 R7, R13, R40, RZ ;  /* 0x000000280d077227 */ /* 0x000fe200078e00ff */
[----:B------:R-:W-:Y:S01]  /*0cd0*/  IABS R14, R19 ;  /* 0x00000013000e7213 */ /* 0x000fe20000000000 */
[----:B------:R-:W-:Y:S01]  /*0ce0*/  STL [R1+0x404], R20 ;  /* 0x0004041401007387 */ /* 0x000fe20000100800 */
[----:B--2---:R-:W-:Y:S01]  /*0cf0*/  LEA.HI R18, R15, R18, RZ, 0x1a ;  /* 0x000000120f127211 */ /* 0x004fe200078fd0ff */
[----:B------:R-:W-:Y:S01]  /*0d00*/  IMAD.IADD R0, R8, 0x1, R0 ;  /* 0x0000000108007824 */ /* 0x000fe200078e0200 */
[C---:B------:R-:W-:Y:S01]  /*0d10*/  LOP3.LUT R9, R10.reuse, 0xa, RZ, 0xfc, !PT ;  /* 0x0000000a0a097812 */ /* 0x040fe200078efcff */
[----:B------:R-:W-:Y:S01]  /*0d20*/  IMAD.HI.U32 R3, R13, R42, RZ ;  /* 0x0000002a0d037227 */ /* 0x000fe200078e00ff */
[----:B------:R2:W-:Y:S01]  /*0d30*/  STL [R1+0x40c], R19 ;  /* 0x00040c1301007387 */ /* 0x0005e20000100800 */
[----:B---3--:R-:W-:-:S02]  /*0d40*/  LOP3.LUT R21, R10, 0x14, RZ, 0xfc, !PT ;  /* 0x000000140a157812 */ /* 0x008fc400078efcff */
[C---:B------:R-:W-:Y:S01]  /*0d50*/  IMAD.HI.U32 R5, R13.reuse, R12, RZ ;  /* 0x0000000c0d057227 */ /* 0x040fe200078e00ff */
[C---:B------:R-:W-:Y:S02]  /*0d60*/  LOP3.LUT R17, R10.reuse, 0x18, RZ, 0xfc, !PT ;  /* 0x000000180a117812 */ /* 0x040fe400078efcff */
[C---:B------:R-:W-:Y:S01]  /*0d70*/  LOP3.LUT R16, R10.reuse, 0x1a, RZ, 0xfc, !PT ;  /* 0x0000001a0a107812 */ /* 0x040fe200078efcff */
[----:B------:R-:W-:Y:S01]  /*0d80*/  IMAD.MOV R8, RZ, RZ, -R2 ;  /* 0x000000ffff087224 */ /* 0x000fe200078e0a02 */
[----:B------:R-:W-:Y:S01]  /*0d90*/  IABS R46, R21 ;  /* 0x00000015002e7213 */ /* 0x000fe20000000000 */
[----:B------:R-:W-:Y:S01]  /*0da0*/  IMAD.MOV R7, RZ, RZ, -R7 ;  /* 0x000000ffff077224 */ /* 0x000fe200078e0a07 */
[C---:B--2---:R-:W-:Y:S01]  /*0db0*/  LOP3.LUT R19, R10.reuse, 0x16, RZ, 0xfc, !PT ;  /* 0x000000160a137812 */ /* 0x044fe200078efcff */
[----:B------:R-:W-:Y:S01]  /*0dc0*/  IMAD.HI.U32 R2, R13, R14, RZ ;  /* 0x0000000e0d027227 */ /* 0x000fe200078e00ff */
[----:B------:R-:W-:Y:S02]  /*0dd0*/  IABS R54, R16 ;  /* 0x0000001000367213 */ /* 0x000fe40000000000 */
[----:B------:R-:W-:Y:S01]  /*0de0*/  IABS R50, R19 ;  /* 0x0000001300327213 */ /* 0x000fe20000000000 */
[----:B------:R-:W-:Y:S01]  /*0df0*/  IMAD.MOV R3, RZ, RZ, -R3 ;  /* 0x000000ffff037224 */ /* 0x000fe200078e0a03 */
[----:B------:R-:W-:Y:S01]  /*0e00*/  LOP3.LUT R22, R10, 0x4a, RZ, 0xfc, !PT ;  /* 0x0000004a0a167812 */ /* 0x000fe200078efcff */
[----:B------:R-:W-:-:S02]  /*0e10*/  IMAD.MOV R5, RZ, RZ, -R5 ;  /* 0x000000ffff057224 */ /* 0x000fc400078e0a05 */
[C---:B------:R-:W-:Y:S01]  /*0e20*/  IMAD R40, R11.reuse, R7, R40 ;  /* 0x000000070b287224 */ /* 0x040fe200078e0228 */
[----:B------:R-:W-:Y:S01]  /*0e30*/  IABS R93, R22 ;  /* 0x00000016005d7213 */ /* 0x000fe20000000000 */
[C---:B------:R-:W-:Y:S01]  /*0e40*/  IMAD R38, R11.reuse, R8, R38 ;  /* 0x000000080b267224 */ /* 0x040fe200078e0226 */
[----:B------:R-:W-:Y:S01]  /*0e50*/  LOP3.LUT R8, R10, 0xc, RZ, 0xfc, !PT ;  /* 0x0000000c0a087812 */ /* 0x000fe200078efcff */
[----:B------:R-:W-:Y:S02]  /*0e60*/  IMAD.MOV R2, RZ, RZ, -R2 ;  /* 0x000000ffff027224 */ /* 0x000fe400078e0a02 */
[----:B------:R-:W-:Y:S01]  /*0e70*/  VIADD R7, R18, 0xe ;  /* 0x0000000e12077836 */ /* 0x000fe20000000000 */
[----:B------:R-:W-:Y:S01]  /*0e80*/  STL [R1+0xce0], R38 ;  /* 0x000ce02601007387 */ /* 0x000fe20000100800 */
[C---:B------:R-:W-:Y:S01]  /*0e90*/  IMAD R42, R11.reuse, R3, R42 ;  /* 0x000000030b2a7224 */ /* 0x040fe200078e022a */
[C---:B------:R-:W-:Y:S01]  /*0ea0*/  LOP3.LUT R3, R10.reuse, 0x12, RZ, 0xfc, !PT ;  /* 0x000000120a037812 */ /* 0x040fe200078efcff */
[C---:B------:R-:W-:Y:S01]  /*0eb0*/  IMAD R41, R11.reuse, R5, R12 ;  /* 0x000000050b297224 */ /* 0x040fe200078e020c */
[----:B------:R-:W-:Y:S01]  /*0ec0*/  LOP3.LUT R5, R10, 0x10, RZ, 0xfc, !PT ;  /* 0x000000100a057812 */ /* 0x000fe200078efcff */
[----:B------:R-:W-:Y:S01]  /*0ed0*/  IMAD R39, R11, R2, R14 ;  /* 0x000000020b277224 */ /* 0x000fe200078e020e */
[----:B------:R-:W-:Y:S01]  /*0ee0*/  IABS R12, R9 ;  /* 0x00000009000c7213 */ /* 0x000fe20000000000 */
[----:B------:R2:W-:Y:S01]  /*0ef0*/  STL [R1+0x414], R9 ;  /* 0x0004140901007387 */ /* 0x0005e20000100800 */
[----:B------:R-:W-:-:S02]  /*0f00*/  IABS R14, R7 ;  /* 0x00000007000e7213 */ /* 0x000fc40000000000 */
[----:B------:R-:W-:Y:S01]  /*0f10*/  IABS R20, R3 ;  /* 0x0000000300147213 */ /* 0x000fe20000000000 */
[----:B------:R3:W-:Y:S01]  /*0f20*/  STL [R1+0x410], R8 ;  /* 0x0004100801007387 */ /* 0x0007e20000100800 */
[----:B------:R-:W-:Y:S01]  /*0f30*/  IABS R48, R5 ;  /* 0x0000000500307213 */ /* 0x000fe20000000000 */
[C---:B------:R-:W-:Y:S01]  /*0f40*/  IMAD.HI.U32 R2, R13.reuse, R12, RZ ;  /* 0x0000000c0d027227 */ /* 0x040fe200078e00ff */
[----:B------:R-:W-:Y:S01]  /*0f50*/  IABS R44, R8 ;  /* 0x00000008002c7213 */ /* 0x000fe20000000000 */
[----:B------:R-:W-:Y:S02]  /*0f60*/  STL [R1+0x418], R7 ;  /* 0x0004180701007387 */ /* 0x000fe40000100800 */
[----:B------:R-:W-:Y:S01]  /*0f70*/  IMAD.MOV R2, RZ, RZ, -R2 ;  /* 0x000000ffff027224 */ /* 0x000fe200078e0a02 */
[----:B--2---:R-:W-:Y:S01]  /*0f80*/  LOP3.LUT R9, R10, 0x1c, RZ, 0xfc, !PT ;  /* 0x0000001c0a097812 */ /* 0x004fe200078efcff */
[----:B------:R2:W-:Y:S01]  /*0f90*/  STL [R1+0x41c], R5 ;  /* 0x00041c0501007387 */ /* 0x0005e20000100800 */
[----:B---3--:R-:W-:-:S03]  /*0fa0*/  IMAD.HI.U32 R8, R13, R20, RZ ;  /* 0x000000140d087227 */ /* 0x008fc600078e00ff */
[----:B------:R3:W-:Y:S01]  /*0fb0*/  STL [R1+0x428], R3 ;  /* 0x0004280301007387 */ /* 0x0007e20000100800 */
[----:B------:R-:W-:Y:S02]  /*0fc0*/  IMAD.MOV R8, RZ, RZ, -R8 ;  /* 0x000000ffff087224 */ /* 0x000fe400078e0a08 */
[----:B------:R-:W-:Y:S01]  /*0fd0*/  IMAD R45, R11, R2, R12 ;  /* 0x000000020b2d7224 */ /* 0x000fe200078e020c */
[----:B------:R4:W-:Y:S01]  /*0fe0*/  STL [R1+0x420], R21 ;  /* 0x0004201501007387 */ /* 0x0009e20000100800 */
[C---:B--2---:R-:W-:Y:S01]  /*0ff0*/  IMAD.HI.U32 R5, R13.reuse, R14, RZ ;  /* 0x0000000e0d057227 */ /* 0x044fe200078e00ff */
[----:B------:R-:W-:Y:S02]  /*1000*/  IABS R12, R17 ;  /* 0x00000011000c7213 */ /* 0x000fe40000000000 */
[----:B------:R2:W-:Y:S01]  /*1010*/  STL [R1+0x434], R19 ;  /* 0x0004341301007387 */ /* 0x0005e20000100800 */
[----:B------:R-:W-:Y:S02]  /*1020*/  IMAD.MOV R5, RZ, RZ, -R5 ;  /* 0x000000ffff057224 */ /* 0x000fe400078e0a05 */
[----:B---3--:R-:W-:Y:S01]  /*1030*/  IMAD.HI.U32 R3, R13, R44, RZ ;  /* 0x0000002c0d037227 */ /* 0x008fe200078e00ff */
[----:B------:R3:W-:Y:S01]  /*1040*/  STL [R1+0x43c], R17 ;  /* 0x00043c1101007387 */ /* 0x0007e20000100800 */
[----:B----4-:R-:W-:-:S02]  /*1050*/  LOP3.LUT R21, R10, 0x4c, RZ, 0xfc, !PT ;  /* 0x0000004c0a157812 */ /* 0x010fc400078efcff */
[C---:B------:R-:W-:Y:S01]  /*1060*/  IMAD R43, R11.reuse, R5, R14 ;  /* 0x000000050b2b7224 */ /* 0x040fe200078e020e */
[----:B------:R-:W-:Y:S01]  /*1070*/  IABS R14, R9 ;  /* 0x00000009000e7213 */ /* 0x000fe20000000000 */
[----:B------:R-:W-:Y:S01]  /*1080*/  IMAD R47, R11, R8, R20 ;  /* 0x000000080b2f7224 */ /* 0x000fe200078e0214 */
[----:B------:R4:W-:Y:S01]  /*1090*/  STL [R1+0x438], R16 ;  /* 0x0004381001007387 */ /* 0x0009e20000100800 */
[----:B------:R-:W-:Y:S01]  /*10a0*/  VIADD R20, R18, 0x1e ;  /* 0x0000001e12147836 */ /* 0x000fe20000000000 */
[C---:B--2---:R-:W-:Y:S01]  /*10b0*/  LOP3.LUT R19, R10.reuse, 0x20, RZ, 0xfc, !PT ;  /* 0x000000200a137812 */ /* 0x044fe200078efcff */
[----:B------:R-:W-:Y:S01]  /*10c0*/  IMAD.MOV R3, RZ, RZ, -R3 ;  /* 0x000000ffff037224 */ /* 0x000fe200078e0a03 */
[----:B------:R2:W-:Y:S01]  /*10d0*/  STL [R1+0x444], R9 ;  /* 0x0004440901007387 */ /* 0x0005e20000100800 */
[C---:B------:R-:W-:Y:S01]  /*10e0*/  IMAD.HI.U32 R2, R13.reuse, R46, RZ ;  /* 0x0000002e0d027227 */ /* 0x040fe200078e00ff */
[----:B------:R-:W-:Y:S02]  /*10f0*/  IABS R52, R20 ;  /* 0x0000001400347213 */ /* 0x000fe40000000000 */
[----:B------:R0:W-:Y:S01]  /*1100*/  STL [R1+0x440], R20 ;  /* 0x0004401401007387 */ /* 0x0001e20000100800 */
[----:B------:R-:W-:Y:S01]  /*1110*/  IMAD.HI.U32 R5, R13, R12, RZ ;  /* 0x0000000c0d057227 */ /* 0x000fe200078e00ff */
[----:B---3--:R-:W-:-:S02]  /*1120*/  LOP3.LUT R17, R10, 0x22, RZ, 0xfc, !PT ;  /* 0x000000220a117812 */ /* 0x008fc400078efcff */
[C---:B----4-:R-:W-:Y:S01]  /*1130*/  LOP3.LUT R16, R10.reuse, 0x24, RZ, 0xfc, !PT ;  /* 0x000000240a107812 */ /* 0x050fe200078efcff */
[C---:B------:R-:W-:Y:S01]  /*1140*/  IMAD.HI.U32 R8, R13.reuse, R14, RZ ;  /* 0x0000000e0d087227 */ /* 0x040fe200078e00ff */
[----:B--2---:R-:W-:Y:S01]  /*1150*/  LOP3.LUT R9, R10, 0x26, RZ, 0xfc, !PT ;  /* 0x000000260a097812 */ /* 0x004fe200078efcff */
[----:B------:R-:W-:Y:S01]  /*1160*/  STL [R1+0x448], R19 ;  /* 0x0004481301007387 */ /* 0x000fe20000100800 */
[----:B------:R-:W-:Y:S01]  /*1170*/  IABS R56, R16 ;  /* 0x0000001000387213 */ /* 0x000fe20000000000 */
[----:B------:R-:W-:Y:S01]  /*1180*/  IMAD.HI.U32 R7, R13, R48, RZ ;  /* 0x000000300d077227 */ /* 0x000fe200078e00ff */
[----:B0-----:R-:W-:Y:S01]  /*1190*/  IABS R20, R9 ;  /* 0x0000000900147213 */ /* 0x001fe20000000000 */
[----:B------:R-:W-:Y:S01]  /*11a0*/  STL [R1+0x450], R17 ;  /* 0x0004501101007387 */ /* 0x000fe20000100800 */
[----:B------:R-:W-:Y:S01]  /*11b0*/  IABS R92, R21 ;  /* 0x00000015005c7213 */ /* 0x000fe20000000000 */
[----:B------:R-:W-:Y:S02]  /*11c0*/  IMAD R44, R11, R3, R44 ;  /* 0x000000030b2c7224 */ /* 0x000fe400078e022c */
[----:B------:R-:W-:Y:S01]  /*11d0*/  IMAD.MOV R2, RZ, RZ, -R2 ;  /* 0x000000ffff027224 */ /* 0x000fe200078e0a02 */
[----:B------:R0:W-:Y:S01]  /*11e0*/  STL [R1+0x44c], R16 ;  /* 0x00044c1001007387 */ /* 0x0001e20000100800 */
[----:B------:R-:W-:-:S02]  /*11f0*/  IMAD.MOV R5, RZ, RZ, -R5 ;  /* 0x000000ffff057224 */ /* 0x000fc400078e0a05 */
[----:B------:R-:W-:Y:S01]  /*1200*/  IMAD.MOV R8, RZ, RZ, -R8 ;  /* 0x000000ffff087224 */ /* 0x000fe200078e0a08 */
[----:B------:R2:W-:Y:S01]  /*1210*/  STL [R1+0x454], R9 ;  /* 0x0004540901007387 */ /* 0x0005e20000100800 */
[----:B------:R-:W-:Y:S02]  /*1220*/  IMAD.MOV R7, RZ, RZ, -R7 ;  /* 0x000000ffff077224 */ /* 0x000fe400078e0a07 */
[----:B------:R-:W-:Y:S01]  /*1230*/  IMAD.HI.U32 R3, R13, R50, RZ ;  /* 0x000000320d037227 */ /* 0x000fe200078e00ff */
[----:B0-----:R-:W-:-:S03]  /*1240*/  LOP3.LUT R16, R10, 0x2c, RZ, 0xfc, !PT ;  /* 0x0000002c0a107812 */ /* 0x001fc600078efcff */
[C---:B------:R-:W-:Y:S02]  /*1250*/  IMAD R46, R11.reuse, R2, R46 ;  /* 0x000000020b2e7224 */ /* 0x040fe400078e022e */
[C---:B------:R-:W-:Y:S01]  /*1260*/  IMAD R49, R11.reuse, R5, R12 ;  /* 0x000000050b317224 */ /* 0x040fe200078e020c */
[----:B------:R-:W-:Y:S01]  /*1270*/  IABS R12, R19 ;  /* 0x00000013000c7213 */ /* 0x000fe20000000000 */
[C---:B------:R-:W-:Y:S01]  /*1280*/  IMAD R53, R11.reuse, R8, R14 ;  /* 0x000000080b357224 */ /* 0x040fe200078e020e */
[----:B------:R-:W-:Y:S01]  /*1290*/  IABS R14, R17 ;  /* 0x00000011000e7213 */ /* 0x000fe20000000000 */
[----:B------:R-:W-:Y:S01]  /*12a0*/  IMAD R48, R11, R7, R48 ;  /* 0x000000070b307224 */ /* 0x000fe200078e0230 */
[C---:B------:R-:W-:Y:S01]  /*12b0*/  LOP3.LUT R19, R10.reuse, 0x28, RZ, 0xfc, !PT ;  /* 0x000000280a137812 */ /* 0x040fe200078efcff */
[----:B------:R-:W-:Y:S01]  /*12c0*/  IMAD.MOV R3, RZ, RZ, -R3 ;  /* 0x000000ffff037224 */ /* 0x000fe200078e0a03 */
[----:B------:R-:W-:Y:S01]  /*12d0*/  LOP3.LUT R17, R10, 0x2a, RZ, 0xfc, !PT ;  /* 0x0000002a0a117812 */ /* 0x000fe200078efcff */
[C---:B------:R-:W-:Y:S01]  /*12e0*/  IMAD.HI.U32 R2, R13.reuse, R52, RZ ;  /* 0x000000340d027227 */ /* 0x040fe200078e00ff */
[----:B------:R-:W-:Y:S01]  /*12f0*/  IABS R60, R19 ;  /* 0x00000013003c7213 */ /* 0x000fe20000000000 */
[----:B------:R-:W-:Y:S01]  /*1300*/  STL [R1+0x458], R19 ;  /* 0x0004581301007387 */ /* 0x000fe20000100800 */
[----:B------:R-:W-:Y:S01]  /*1310*/  IABS R58, R16 ;  /* 0x00000010003a7213 */ /* 0x000fe20000000000 */
[----:B------:R-:W-:-:S02]  /*1320*/  IMAD.HI.U32 R8, R13, R20, RZ ;  /* 0x000000140d087227 */ /* 0x000fc400078e00ff */
[----:B------:R-:W-:Y:S02]  /*1330*/  STL [R1+0x460], R17 ;  /* 0x0004601101007387 */ /* 0x000fe40000100800 */
[----:B------:R-:W-:Y:S02]  /*1340*/  IMAD.HI.U32 R7, R13, R54, RZ ;  /* 0x000000360d077227 */ /* 0x000fe400078e00ff */
[----:B------:R-:W-:Y:S02]  /*1350*/  STL [R1+0x45c], R16 ;  /* 0x00045c1001007387 */ /* 0x000fe40000100800 */
[----:B------:R-:W-:Y:S02]  /*1360*/  IMAD R50, R11, R3, R50 ;  /* 0x000000030b327224 */ /* 0x000fe400078e0232 */
[----:B------:R-:W-:Y:S02]  /*1370*/  IMAD.MOV R2, RZ, RZ, -R2 ;  /* 0x000000ffff027224 */ /* 0x000fe400078e0a02 */
[----:B------:R-:W-:-:S02]  /*1380*/  IMAD.MOV R8, RZ, RZ, -R8 ;  /* 0x000000ffff087224 */ /* 0x000fc400078e0a08 */
[----:B------:R-:W-:Y:S02]  /*1390*/  IMAD.MOV R7, RZ, RZ, -R7 ;  /* 0x000000ffff077224 */ /* 0x000fe400078e0a07 */
[----:B------:R-:W-:-:S04]  /*13a0*/  IMAD.HI.U32 R3, R13, R12, RZ ;  /* 0x0000000c0d037227 */ /* 0x000fc800078e00ff */
[C---:B------:R-:W-:Y:S01]  /*13b0*/  IMAD R52, R11.reuse, R2, R52 ;  /* 0x000000020b347224 */ /* 0x040fe200078e0234 */
[----:B------:R-:W-:Y:S01]  /*13c0*/  LOP3.LUT R2, R10, 0x30, RZ, 0xfc, !PT ;  /* 0x000000300a027812 */ /* 0x000fe200078efcff */
[C---:B------:R-:W-:Y:S01]  /*13d0*/  IMAD R55, R11.reuse, R8, R20 ;  /* 0x000000080b377224 */ /* 0x040fe200078e0214 */
[----:B------:R-:W-:Y:S01]  /*13e0*/  IABS R8, R17 ;  /* 0x0000001100087213 */ /* 0x000fe20000000000 */
[----:B--2---:R-:W-:Y:S02]  /*13f0*/  VIADD R9, R18, 0x2e ;  /* 0x0000002e12097836 */ /* 0x004fe40000000000 */
[----:B------:R-:W-:Y:S02]  /*1400*/  IMAD R54, R11, R7, R54 ;  /* 0x000000070b367224 */ /* 0x000fe400078e0236 */
[----:B------:R-:W-:Y:S01]  /*1410*/  IMAD.MOV R3, RZ, RZ, -R3 ;  /* 0x000000ffff037224 */ /* 0x000fe200078e0a03 */
[----:B------:R0:W-:Y:S01]  /*1420*/  STL [R1+0x464], R9 ;  /* 0x0004640901007387 */ /* 0x0001e20000100800 */
[----:B------:R-:W-:Y:S01]  /*1430*/  IMAD.HI.U32 R7, R13, R56, RZ ;  /* 0x000000380d077227 */ /* 0x000fe200078e00ff */
[----:B------:R-:W-:-:S02]  /*1440*/  IABS R62, R9 ;  /* 0x00000009003e7213 */ /* 0x000fc40000000000 */
[----:B------:R2:W-:Y:S01]  /*1450*/  STL [R1+0x46c], R2 ;  /* 0x00046c0201007387 */ /* 0x0005e20000100800 */
[----:B------:R-:W-:Y:S01]  /*1460*/  IMAD R51, R11, R3, R12 ;  /* 0x000000030b337224 */ /* 0x000fe200078e020c */
[----:B------:R-:W-:Y:S01]  /*1470*/  IABS R12, R2 ;  /* 0x00000002000c7213 */ /* 0x000fe20000000000 */
[----:B------:R-:W-:Y:S02]  /*1480*/  IMAD.MOV R7, RZ, RZ, -R7 ;  /* 0x000000ffff077224 */ /* 0x000fe400078e0a07 */
[----:B------:R-:W-:Y:S01]  /*1490*/  IMAD.HI.U32 R3, R13, R8, RZ ;  /* 0x000000080d037227 */ /* 0x000fe200078e00ff */
[----:B0-----:R-:W-:-:S03]  /*14a0*/  LOP3.LUT R9, R10, 0x34, RZ, 0xfc, !PT ;  /* 0x000000340a097812 */ /* 0x001fc600078efcff */
[----:B------:R-:W-:Y:S01]  /*14b0*/  IMAD.HI.U32 R5, R13, R14, RZ ;  /* 0x0000000e0d057227 */ /* 0x000fe200078e00ff */
[----:B------:R-:W-:-:S03]  /*14c0*/  IABS R64, R9 ;  /* 0x0000000900407213 */ /* 0x000fc60000000000 */
[----:B--2---:R-:W-:-:S04]  /*14d0*/  IMAD.HI.U32 R2, R13, R60, RZ ;  /* 0x0000003c0d027227 */ /* 0x004fc800078e00ff */
[----:B------:R-:W-:Y:S02]  /*14e0*/  IMAD R56, R11, R7, R56 ;  /* 0x000000070b387224 */ /* 0x000fe400078e0238 */
[----:B------:R-:W-:Y:S02]  /*14f0*/  IMAD.MOV R59, RZ, RZ, -R3 ;  /* 0x000000ffff3b7224 */ /* 0x000fe400078e0a03 */
[----:B------:R-:W-:Y:S02]  /*1500*/  IMAD.MOV R7, RZ, RZ, -R2 ;  /* 0x000000ffff077224 */ /* 0x000fe400078e0a02 */
[----:B------:R-:W-:-:S04]  /*1510*/  IMAD.HI.U32 R3, R13, R12, RZ ;  /* 0x0000000c0d037227 */ /* 0x000fc800078e00ff */
[----:B------:R-:W-:-:S04]  /*1520*/  IMAD.HI.U32 R2, R13, R62, RZ ;  /* 0x0000003e0d027227 */ /* 0x000fc800078e00ff */
[----:B------:R-:W-:Y:S02]  /*1530*/  IMAD.MOV R5, RZ, RZ, -R5 ;  /* 0x000000ffff057224 */ /* 0x000fe400078e0a05 */
[----:B------:R-:W-:Y:S02]  /*1540*/  IMAD.MOV R3, RZ, RZ, -R3 ;  /* 0x000000ffff037224 */ /* 0x000fe400078e0a03 */
[----:B------:R-:W-:Y:S02]  /*1550*/  IMAD.MOV R2, RZ, RZ, -R2 ;  /* 0x000000ffff027224 */ /* 0x000fe400078e0a02 */
[C---:B------:R-:W-:Y:S01]  /*1560*/  IMAD R57, R11.reuse, R5, R14 ;  /* 0x000000050b397224 */ /* 0x040fe200078e020e */
[C---:B------:R-:W-:Y:S01]  /*1570*/  LOP3.LUT R14, R10.reuse, 0x32, RZ, 0xfc, !PT ;  /* 0x000000320a0e7812 */ /* 0x040fe200078efcff */
[C---:B------:R-:W-:Y:S01]  /*1580*/  IMAD R61, R11.reuse, R3, R12 ;  /* 0x000000030b3d7224 */ /* 0x040fe200078e020c */
[C---:B------:R-:W-:Y:S01]  /*1590*/  LOP3.LUT R3, R10.reuse, 0x36, RZ, 0xfc, !PT ;  /* 0x000000360a037812 */ /* 0x040fe200078efcff */
[C---:B------:R-:W-:Y:S01]  /*15a0*/  IMAD R62, R11.reuse, R2, R62 ;  /* 0x000000020b3e7224 */ /* 0x040fe200078e023e */
[----:B------:R-:W-:Y:S01]  /*15b0*/  LOP3.LUT R2, R10, 0x38, RZ, 0xfc, !PT ;  /* 0x000000380a027812 */ /* 0x000fe200078efcff */
[----:B------:R-:W-:Y:S01]  /*15c0*/  IMAD R59, R11, R59, R8 ;  /* 0x0000003b0b3b7224 */ /* 0x000fe200078e0208 */
[----:B------:R-:W-:Y:S01]  /*15d0*/  IABS R8, R14 ;  /* 0x0000000e00087213 */ /* 0x000fe20000000000 */
[----:B------:R-:W-:Y:S01]  /*15e0*/  STL [R1+0x468], R14 ;  /* 0x0004680e01007387 */ /* 0x000fe20000100800 */
[----:B------:R-:W-:Y:S01]  /*15f0*/  IMAD.HI.U32 R5, R13, R58, RZ ;  /* 0x0000003a0d057227 */ /* 0x000fe200078e00ff */
[----:B------:R-:W-:-:S02]  /*1600*/  IABS R68, R2 ;  /* 0x0000000200447213 */ /* 0x000fc40000000000 */
[----:B------:R0:W-:Y:S01]  /*1610*/  STL [R1+0x474], R9 ;  /* 0x0004740901007387 */ /* 0x0001e20000100800 */
[----:B------:R-:W-:Y:S01]  /*1620*/  IABS R12, R3 ;  /* 0x00000003000c7213 */ /* 0x000fe20000000000 */
[----:B------:R-:W-:Y:S02]  /*1630*/  IMAD.MOV R5, RZ, RZ, -R5 ;  /* 0x000000ffff057224 */ /* 0x000fe400078e0a05 */
[----:B------:R2:W-:Y:S01]  /*1640*/  STL [R1+0x470], R3 ;  /* 0x0004700301007387 */ /* 0x0005e20000100800 */
[C---:B------:R-:W-:Y:S02]  /*1650*/  IMAD R60, R11.reuse, R7, R60 ;  /* 0x000000070b3c7224 */ /* 0x040fe400078e023c */
[----:B------:R-:W-:Y:S01]  /*1660*/  IMAD R58, R11, R5, R58 ;  /* 0x000000050b3a7224 */ /* 0x000fe200078e023a */
[----:B------:R3:W-:Y:S01]  /*1670*/  STL [R1+0x478], R2 ;  /* 0x0004780201007387 */ /* 0x0007e20000100800 */
[----:B------:R-:W-:Y:S01]  /*1680*/  LOP3.LUT R5, R10, 0x3a, RZ, 0xfc, !PT ;  /* 0x0000003a0a057812 */ /* 0x000fe200078efcff */
[----:B------:R-:W-:Y:S01]  /*1690*/  VIADD R7, R18, 0x3e ;  /* 0x0000003e12077836 */ /* 0x000fe20000000000 */
[----:B0-----:R-:W-:Y:S01]  /*16a0*/  LOP3.LUT R9, R10, 0x3c, RZ, 0xfc, !PT ;  /* 0x0000003c0a097812 */ /* 0x001fe200078efcff */
[----:B------:R-:W-:Y:S01]  /*16b0*/  VIADD R19, R18, 0x4e ;  /* 0x0000004e12137836 */ /* 0x000fe20000000000 */
[----:B------:R-:W-:Y:S01]  /*16c0*/  IABS R14, R5 ;  /* 0x00000005000e7213 */ /* 0x000fe20000000000 */
[----:B--2---:R-:W-:Y:S01]  /*16d0*/  IMAD.HI.U32 R3, R13, R64, RZ ;  /* 0x000000400d037227 */ /* 0x004fe200078e00ff */
[----:B------:R-:W-:Y:S01]  /*16e0*/  STL [R1+0x47c], R5 ;  /* 0x00047c0501007387 */ /* 0x000fe20000100800 */
[----:B------:R-:W-:-:S02]  /*16f0*/  IABS R66, R9 ;  /* 0x0000000900427213 */ /* 0x000fc40000000000 */
[C---:B---3--:R-:W-:Y:S01]  /*1700*/  IMAD.HI.U32 R2, R13.reuse, R8, RZ ;  /* 0x000000080d027227 */ /* 0x048fe200078e00ff */
[----:B------:R0:W-:Y:S03]  /*1710*/  STL [R1+0x480], R9 ;  /* 0x0004800901007387 */ /* 0x0001e60000100800 */
[----:B------:R-:W-:Y:S01]  /*1720*/  IMAD.MOV R65, RZ, RZ, -R2 ;  /* 0x000000ffff417224 */ /* 0x000fe200078e0a02 */
[----:B------:R2:W-:Y:S01]  /*1730*/  STL [R1+0x484], R7 ;  /* 0x0004840701007387 */ /* 0x0005e20000100800 */
[----:B------:R-:W-:-:S04]  /*1740*/  IMAD.HI.U32 R2, R13, R12, RZ ;  /* 0x0000000c0d027227 */ /* 0x000fc800078e00ff */
[----:B------:R-:W-:Y:S01]  /*1750*/  IMAD.MOV R2, RZ, RZ, -R2 ;  /* 0x000000ffff027224 */ /* 0x000fe200078e0a02 */
[----:B0-----:R-:W-:Y:S01]  /*1760*/  LOP3.LUT R9, R15, 0x7f, RZ, 0xc0, !PT ;  /* 0x0000007f0f097812 */ /* 0x001fe200078ec0ff */
[----:B------:R-:W-:Y:S01]  /*1770*/  IMAD.MOV R5, RZ, RZ, -R3 ;  /* 0x000000ffff057224 */ /* 0x000fe200078e0a03 */
[C---:B------:R-:W-:Y:S01]  /*1780*/  LOP3.LUT R15, R10.reuse, 0x48, RZ, 0xfc, !PT ;  /* 0x000000480a0f7812 */ /* 0x040fe200078efcff */
[C---:B------:R-:W-:Y:S01]  /*1790*/  IMAD R63, R11.reuse, R2, R12 ;  /* 0x000000020b3f7224 */ /* 0x040fe200078e020c */
[C---:B------:R-:W-:Y:S01]  /*17a0*/  LOP3.LUT R2, R10.reuse, 0x40, RZ, 0xfc, !PT ;  /* 0x000000400a027812 */ /* 0x040fe200078efcff */
[C---:B------:R-:W-:Y:S01]  /*17b0*/  IMAD R65, R11.reuse, R65, R8 ;  /* 0x000000410b417224 */ /* 0x040fe200078e0208 */
[----:B------:R-:W-:Y:S01]  /*17c0*/  IABS R12, R7 ;  /* 0x00000007000c7213 */ /* 0x000fe20000000000 */
[----:B------:R-:W-:Y:S01]  /*17d0*/  IMAD R64, R11, R5, R64 ;  /* 0x000000050b407224 */ /* 0x000fe200078e0240 */
[C---:B------:R-:W-:Y:S01]  /*17e0*/  LOP3.LUT R8, R10.reuse, 0x42, RZ, 0xfc, !PT ;  /* 0x000000420a087812 */ /* 0x040fe200078efcff */
[C---:B------:R-:W-:Y:S01]  /*17f0*/  IMAD.HI.U32 R5, R13.reuse, R14, RZ ;  /* 0x0000000e0d057227 */ /* 0x040fe200078e00ff */
[----:B--2---:R-:W-:Y:S01]  /*1800*/  LOP3.LUT R7, R10, 0x44, RZ, 0xfc, !PT ;  /* 0x000000440a077812 */ /* 0x004fe200078efcff */
[----:B------:R0:W-:Y:S01]  /*1810*/  STL [R1+0x48c], R2 ;  /* 0x00048c0201007387 */ /* 0x0001e20000100800 */
[----:B------:R-:W-:Y:S01]  /*1820*/  IABS R88, R2 ;  /* 0x0000000200587213 */ /* 0x000fe20000000000 */
[----:B------:R-:W-:-:S02]  /*1830*/  IMAD.HI.U32 R3, R13, R68, RZ ;  /* 0x000000440d037227 */ /* 0x000fc400078e00ff */
[----:B------:R2:W-:Y:S02]  /*1840*/  STL [R1+0x488], R8 ;  /* 0x0004880801007387 */ /* 0x0005e40000100800 */
[----:B------:R-:W-:Y:S02]  /*1850*/  IMAD.MOV R5, RZ, RZ, -R5 ;  /* 0x000000ffff057224 */ /* 0x000fe400078e0a05 */
[----:B------:R3:W-:Y:S01]  /*1860*/  STL [R1+0x490], R7 ;  /* 0x0004900701007387 */ /* 0x0007e20000100800 */
[----:B------:R-:W-:Y:S02]  /*1870*/  IMAD.MOV R3, RZ, RZ, -R3 ;  /* 0x000000ffff037224 */ /* 0x000fe400078e0a03 */
[----:B0-----:R-:W-:Y:S01]  /*1880*/  IMAD.HI.U32 R2, R13, R66, RZ ;  /* 0x000000420d027227 */ /* 0x001fe200078e00ff */
[----:B--2---:R-:W-:-:S03]  /*1890*/  IABS R8, R8 ;  /* 0x0000000800087213 */ /* 0x004fc60000000000 */
[C---:B------:R-:W-:Y:S01]  /*18a0*/  IMAD R67, R11.reuse, R5, R14 ;  /* 0x000000050b437224 */ /* 0x040fe200078e020e */
[----:B------:R-:W-:Y:S01]  /*18b0*/  LOP3.LUT R14, R10, 0x50, RZ, 0xfc, !PT ;  /* 0x000000500a0e7812 */ /* 0x000fe200078efcff */
[----:B------:R-:W-:Y:S01]  /*18c0*/  IMAD R68, R11, R3, R68 ;  /* 0x000000030b447224 */ /* 0x000fe200078e0244 */
[----:B---3--:R-:W-:Y:S01]  /*18d0*/  IABS R7, R7 ;  /* 0x0000000700077213 */ /* 0x008fe20000000000 */
[----:B------:R-:W-:Y:S02]  /*18e0*/  IMAD.MOV R5, RZ, RZ, -R2 ;  /* 0x000000ffff057224 */ /* 0x000fe400078e0a02 */
[----:B------:R-:W-:-:S04]  /*18f0*/  IMAD.HI.U32 R3, R13, R12, RZ ;  /* 0x0000000c0d037227 */ /* 0x000fc800078e00ff */
[----:B------:R-:W-:Y:S02]  /*1900*/  IMAD.MOV.U32 R2, RZ, RZ, R7 ;  /* 0x000000ffff027224 */ /* 0x000fe400078e0007 */
[----:B------:R-:W-:Y:S02]  /*1910*/  IMAD R66, R11, R5, R66 ;  /* 0x000000050b427224 */ /* 0x000fe400078e0242 */
[----:B------:R-:W-:Y:S02]  /*1920*/  IMAD.MOV R89, RZ, RZ, -R3 ;  /* 0x000000ffff597224 */ /* 0x000fe400078e0a03 */
[----:B------:R-:W-:-:S04]  /*1930*/  IMAD.HI.U32 R5, R13, R8, RZ ;  /* 0x000000080d057227 */ /* 0x000fc800078e00ff */
[----:B------:R-:W-:-:S04]  /*1940*/  IMAD.HI.U32 R7, R13, R2, RZ ;  /* 0x000000020d077227 */ /* 0x000fc800078e00ff */
[----:B------:R-:W-:Y:S02]  /*1950*/  IMAD R20, R0, 0x200, R9 ;  /* 0x0000020000147824 */ /* 0x000fe400078e0209 */
[----:B------:R-:W-:-:S04]  /*1960*/  IMAD.HI.U32 R3, R13, R88, RZ ;  /* 0x000000580d037227 */ /* 0x000fc800078e00ff */
[----:B------:R-:W-:Y:S02]  /*1970*/  IMAD.MOV R5, RZ, RZ, -R5 ;  /* 0x000000ffff057224 */ /* 0x000fe400078e0a05 */
[----:B------:R-:W-:Y:S02]  /*1980*/  IMAD.MOV R7, RZ, RZ, -R7 ;  /* 0x000000ffff077224 */ /* 0x000fe400078e0a07 */
[C---:B------:R-:W-:Y:S02]  /*1990*/  VIADD R38, R20.reuse, 0x80 ;  /* 0x0000008014267836 */ /* 0x040fe40000000000 */
[C---:B------:R-:W-:Y:S02]  /*19a0*/  VIADD R16, R20.reuse, 0x100 ;  /* 0x0000010014107836 */ /* 0x040fe40000000000 */
[----:B------:R-:W-:Y:S01]  /*19b0*/  IMAD.MOV R3, RZ, RZ, -R3 ;  /* 0x000000ffff037224 */ /* 0x000fe200078e0a03 */
[----:B------:R-:W-:Y:S01]  /*19c0*/  IABS R0, R38 ;  /* 0x0000002600007213 */ /* 0x000fe20000000000 */
[----:B------:R-:W-:-:S02]  /*19d0*/  VIADD R17, R20, 0x180 ;  /* 0x0000018014117836 */ /* 0x000fc40000000000 */
[C---:B------:R-:W-:Y:S01]  /*19e0*/  IMAD R69, R11.reuse, R5, R8 ;  /* 0x000000050b457224 */ /* 0x040fe200078e0208 */
[----:B------:R-:W-:Y:S01]  /*19f0*/  IABS R5, R20 ;  /* 0x0000001400057213 */ /* 0x000fe20000000000 */
[C---:B------:R-:W-:Y:S01]  /*1a00*/  IMAD R91, R11.reuse, R7, R2 ;  /* 0x000000070b5b7224 */ /* 0x040fe200078e0202 */
[----:B------:R-:W-:Y:S01]  /*1a10*/  IABS R2, R16 ;  /* 0x0000001000027213 */ /* 0x000fe20000000000 */
[----:B------:R-:W-:Y:S01]  /*1a20*/  IMAD R88, R11, R3, R88 ;  /* 0x000000030b587224 */ /* 0x000fe200078e0258 */
[----:B------:R-:W-:Y:S01]  /*1a30*/  IABS R3, R17 ;  /* 0x0000001100037213 */ /* 0x000fe20000000000 */
[----:B------:R-:W-:-:S04]  /*1a40*/  IMAD.HI.U32 R9, R6, R5, RZ ;  /* 0x0000000506097227 */ /* 0x000fc800078e00ff */
[----:B------:R-:W-:-:S04]  /*1a50*/  IMAD.HI.U32 R8, R6, R0, RZ ;  /* 0x0000000006087227 */ /* 0x000fc800078e00ff */
[----:B------:R-:W-:-:S04]  /*1a60*/  IMAD.HI.U32 R7, R6, R2, RZ ;  /* 0x0000000206077227 */ /* 0x000fc800078e00ff */
[----:B------:R-:W-:-:S04]  /*1a70*/  IMAD.HI.U32 R6, R6, R3, RZ ;  /* 0x0000000306067227 */ /* 0x000fc800078e00ff */
[----:B------:R-:W-:Y:S02]  /*1a80*/  IMAD.MOV R9, RZ, RZ, -R9 ;  /* 0x000000ffff097224 */ /* 0x000fe400078e0a09 */
[----:B------:R-:W-:Y:S02]  /*1a90*/  IMAD.MOV R8, RZ, RZ, -R8 ;  /* 0x000000ffff087224 */ /* 0x000fe400078e0a08 */
[----:B------:R-:W-:Y:S02]  /*1aa0*/  IMAD.MOV R7, RZ, RZ, -R7 ;  /* 0x000000ffff077224 */ /* 0x000fe400078e0a07 */
[----:B------:R-:W-:Y:S02]  /*1ab0*/  IMAD.MOV R6, RZ, RZ, -R6 ;  /* 0x000000ffff067224 */ /* 0x000fe400078e0a06 */
[C---:B------:R-:W-:Y:S02]  /*1ac0*/  IMAD R5, R4.reuse, R9, R5 ;  /* 0x0000000904057224 */ /* 0x040fe400078e0205 */
[C---:B------:R-:W-:Y:S01]  /*1ad0*/  IMAD R0, R4.reuse, R8, R0 ;  /* 0x0000000804007224 */ /* 0x040fe200078e0200 */
[----:B------:R-:W-:Y:S01]  /*1ae0*/  IABS R8, R19 ;  /* 0x0000001300087213 */ /* 0x000fe20000000000 */
[C---:B------:R-:W-:Y:S01]  /*1af0*/  IMAD R2, R4.reuse, R7, R2 ;  /* 0x0000000704027224 */ /* 0x040fe200078e0202 */
[C---:B------:R-:W-:Y:S01]  /*1b00*/  ISETP.GT.U32.AND P0, PT, R4.reuse, R5, PT ;  /* 0x000000050400720c */ /* 0x040fe20003f04070 */
[C---:B------:R-:W-:Y:S01]  /*1b10*/  IMAD R3, R4.reuse, R6, R3 ;  /* 0x0000000604037224 */ /* 0x040fe200078e0203 */
[C---:B------:R-:W-:Y:S01]  /*1b20*/  ISETP.GT.U32.AND P1, PT, R4.reuse, R0, PT ;  /* 0x000000000400720c */ /* 0x040fe20003f24070 */
[----:B------:R-:W-:Y:S01]  /*1b30*/  IMAD R89, R11, R89, R12 ;  /* 0x000000590b597224 */ /* 0x000fe200078e020c */
[C---:B------:R-:W-:Y:S01]  /*1b40*/  ISETP.GT.U32.AND P2, PT, R4.reuse, R2, PT ;  /* 0x000000020400720c */ /* 0x040fe20003f44070 */
[----:B------:R-:W-:Y:S01]  /*1b50*/  IMAD.HI.U32 R9, R13, R8, RZ ;  /* 0x000000080d097227 */ /* 0x000fe200078e00ff */
[----:B------:R-:W-:-:S02]  /*1b60*/  ISETP.GT.U32.AND P3, PT, R4, R3, PT ;  /* 0x000000030400720c */ /* 0x000fc40003f64070 */
[----:B------:R-:W-:Y:S01]  /*1b70*/  LOP3.LUT R12, R10, 0x46, RZ, 0xfc, !PT ;  /* 0x000000460a0c7812 */ /* 0x000fe200078efcff */
[----:B------:R-:W-:Y:S01]  /*1b80*/  IMAD.MOV R9, RZ, RZ, -R9 ;  /* 0x000000ffff097224 */ /* 0x000fe200078e0a09 */
[----:B------:R-:W-:Y:S02]  /*1b90*/  IABS R6, R14 ;  /* 0x0000000e00067213 */ /* 0x000fe40000000000 */
[----:B------:R-:W-:Y:S01]  /*1ba0*/  IABS R90, R12 ;  /* 0x0000000c005a7213 */ /* 0x000fe20000000000 */
[----:B------:R-:W-:Y:S01]  /*1bb0*/  STL [R1+0x498], R12 ;  /* 0x0004980c01007387 */ /* 0x000fe20000100800 */
[--C-:B------:R-:W-:Y:S02]  /*1bc0*/  @!P0 IMAD.IADD R5, R5, 0x1, -R4.reuse ;  /* 0x0000000105058824 */ /* 0x100fe400078e0a04 */
[--C-:B------:R-:W-:Y:S01]  /*1bd0*/  @!P1 IMAD.IADD R0, R0, 0x1, -R4.reuse ;  /* 0x0000000100009824 */ /* 0x100fe200078e0a04 */
[----:B------:R-:W-:Y:S01]  /*1be0*/  STL [R1+0x704], R20 ;  /* 0x0007041401007387 */ /* 0x000fe20000100800 */
[--C-:B------:R-:W-:Y:S01]  /*1bf0*/  @!P2 IMAD.IADD R2, R2, 0x1, -R4.reuse ;  /* 0x000000010202a824 */ /* 0x100fe200078e0a04 */
[C---:B------:R-:W-:Y:S01]  /*1c00*/  ISETP.GT.U32.AND P0, PT, R4.reuse, R5, PT ;  /* 0x000000050400720c */ /* 0x040fe20003f04070 */
[----:B------:R-:W-:Y:S01]  /*1c10*/  @!P3 IMAD.IADD R3, R3, 0x1, -R4 ;  /* 0x000000010303b824 */ /* 0x000fe200078e0a04 */
[----:B------:R-:W-:Y:S01]  /*1c20*/  STL [R1+0x710], R38 ;  /* 0x0007102601007387 */ /* 0x000fe20000100800 */
[C---:B------:R-:W-:Y:S01]  /*1c30*/  ISETP.GT.U32.AND P1, PT, R4.reuse, R0, PT ;  /* 0x000000000400720c */ /* 0x040fe20003f24070 */
[----:B------:R-:W-:Y:S01]  /*1c40*/  IMAD.HI.U32 R7, R13, R6, RZ ;  /* 0x000000060d077227 */ /* 0x000fe200078e00ff */
[C---:B------:R-:W-:Y:S01]  /*1c50*/  ISETP.GT.U32.AND P2, PT, R4.reuse, R2, PT ;  /* 0x000000020400720c */ /* 0x040fe20003f44070 */
[----:B------:R-:W-:Y:S01]  /*1c60*/  STL [R1+0x70c], R16 ;  /* 0x00070c1001007387 */ /* 0x000fe20000100800 */
[----:B------:R-:W-:Y:S01]  /*1c70*/  ISETP.GT.U32.AND P3, PT, R4, R3, PT ;  /* 0x000000030400720c */ /* 0x000fe20003f64070 */
[----:B------:R-:W-:-:S02]  /*1c80*/  IMAD.MOV R7, RZ, RZ, -R7 ;  /* 0x000000ffff077224 */ /* 0x000fc400078e0a07 */
[----:B------:R-:W-:Y:S01]  /*1c90*/  STL [R1+0x708], R17 ;  /* 0x0007081101007387 */ /* 0x000fe20000100800 */
[C---:B------:R-:W-:Y:S02]  /*1ca0*/  IMAD R8, R11.reuse, R9, R8 ;  /* 0x000000090b087224 */ /* 0x040fe400078e0208 */
[----:B------:R-:W-:Y:S01]  /*1cb0*/  IMAD R6, R11, R7, R6 ;  /* 0x000000070b067224 */ /* 0x000fe200078e0206 */
[----:B------:R0:W-:Y:S01]  /*1cc0*/  STL [R1+0x494], R15 ;  /* 0x0004940f01007387 */ /* 0x0001e20000100800 */
[--C-:B------:R-:W-:Y:S01]  /*1cd0*/  @!P0 IMAD.IADD R5, R5, 0x1, -R4.reuse ;  /* 0x0000000105058824 */ /* 0x100fe200078e0a04 */
[----:B------:R-:W-:Y:S01]  /*1ce0*/  ISETP.GE.AND P0, PT, R20, RZ, PT ;  /* 0x000000ff1400720c */ /* 0x000fe20003f06270 */
[--C-:B------:R-:W-:Y:S01]  /*1cf0*/  @!P1 IMAD.IADD R0, R0, 0x1, -R4.reuse ;  /* 0x0000000100009824 */ /* 0x100fe200078e0a04 */
[----:B------:R-:W-:Y:S01]  /*1d00*/  STL [R1+0x4a0], R22 ;  /* 0x0004a01601007387 */ /* 0x000fe20000100800 */
[--C-:B------:R-:W-:Y:S02]  /*1d10*/  @!P2 IMAD.IADD R2, R2, 0x1, -R4.reuse ;  /* 0x000000010202a824 */ /* 0x100fe400078e0a04 */
[----:B------:R-:W-:Y:S01]  /*1d20*/  @!P3 IMAD.IADD R3, R3, 0x1, -R4 ;  /* 0x000000010303b824 */ /* 0x000fe200078e0a04 */
[----:B------:R-:W-:Y:S01]  /*1d30*/  STL [R1+0x49c], R21 ;  /* 0x00049c1501007387 */ /* 0x000fe20000100800 */
[----:B------:R-:W-:Y:S01]  /*1d40*/  VIADD R4, R87, 0xffffffff ;  /* 0xffffffff57047836 */ /* 0x000fe20000000000 */
[----:B0-----:R-:W-:Y:S01]  /*1d50*/  IABS R15, R15 ;  /* 0x0000000f000f7213 */ /* 0x001fe20000000000 */
[----:B------:R-:W-:Y:S01]  /*1d60*/  IMAD.HI.U32 R12, R13, R90, RZ ;  /* 0x0000005a0d0c7227 */ /* 0x000fe200078e00ff */
[----:B------:R0:W-:Y:S02]  /*1d70*/  STL [R1+0x4a4], R19 ;  /* 0x0004a41301007387 */ /* 0x0001e40000100800 */
[----:B------:R-:W-:Y:S01]  /*1d80*/  ISETP.GE.U32.AND P4, PT, R4, 0x7fffffc0, PT ;  /* 0x7fffffc00400780c */ /* 0x000fe20003f86070 */
[----:B------:R-:W-:Y:S01]  /*1d90*/  VIADD R4, R87, 0xffffffed ;  /* 0xffffffed57047836 */ /* 0x000fe20000000000 */
[----:B------:R2:W-:Y:S01]  /*1da0*/  STL [R1+0x4a8], R14 ;  /* 0x0004a80e01007387 */ /* 0x0005e20000100800 */
[----:B------:R-:W-:-:S02]  /*1db0*/  IMAD.MOV R12, RZ, RZ, -R12 ;  /* 0x000000ffff0c7224 */ /* 0x000fc400078e0a0c */
[----:B------:R-:W-:Y:S01]  /*1dc0*/  VIADD R7, R87, 0xfffffff7 ;  /* 0xfffffff757077836 */ /* 0x000fe20000000000 */
[----:B------:R-:W-:Y:S01]  /*1dd0*/  ISETP.GE.U32.AND P3, PT, R4, 0x7fffffae, PT ;  /* 0x7fffffae0400780c */ /* 0x000fe20003f66070 */
[----:B------:R-:W-:Y:S02]  /*1de0*/  IMAD.MOV.U32 R4, RZ, RZ, R5 ;  /* 0x000000ffff047224 */ /* 0x000fe400078e0005 */
[----:B0-----:R-:W-:Y:S01]  /*1df0*/  IMAD.HI.U32 R19, R13, R15, RZ ;  /* 0x0000000f0d137227 */ /* 0x001fe200078e00ff */
[----:B------:R-:W-:-:S03]  /*1e00*/  ISETP.GE.U32.AND P5, PT, R7, 0x7fffffb8, PT ;  /* 0x7fffffb80700780c */ /* 0x000fc60003fa6070 */
[----:B------:R-:W-:Y:S02]  /*1e10*/  IMAD.MOV R19, RZ, RZ, -R19 ;  /* 0x000000ffff137224 */ /* 0x000fe400078e0a13 */
[----:B------:R-:W-:Y:S02]  /*1e20*/  VIADD R5, R87, 0xffffffef ;  /* 0xffffffef57057836 */ /* 0x000fe40000000000 */
[C---:B------:R-:W-:Y:S02]  /*1e30*/  IMAD R15, R11.reuse, R19, R15 ;  /* 0x000000130b0f7224 */ /* 0x040fe400078e020f */
[----:B------:R-:W-:Y:S02]  /*1e40*/  IMAD R90, R11, R12, R90 ;  /* 0x0000000c0b5a7224 */ /* 0x000fe400078e025a */
[C---:B------:R-:W-:Y:S01]  /*1e50*/  IMAD.HI.U32 R12, R13.reuse, R92, RZ ;  /* 0x0000005c0d0c7227 */ /* 0x040fe200078e00ff */
[----:B------:R-:W-:Y:S03]  /*1e60*/  STL [R1], R15 ;  /* 0x0000000f01007387 */ /* 0x000fe60000100800 */
[----:B------:R-:W-:Y:S01]  /*1e70*/  @!P0 IMAD.MOV R4, RZ, RZ, -R4 ;  /* 0x000000ffff048224 */ /* 0x000fe200078e0a04 */
[----:B------:R0:W-:Y:S01]  /*1e80*/  STL [R1+0x8], R8 ;  /* 0x0000080801007387 */ /* 0x0001e20000100800 */
[----:B--2---:R-:W-:Y:S01]  /*1e90*/  IMAD.HI.U32 R14, R13, R93, RZ ;  /* 0x0000005d0d0e7227 */ /* 0x004fe200078e00ff */
[----:B------:R-:W-:-:S02]  /*1ea0*/  ISETP.GE.U32.AND P0, PT, R5, 0x7fffffb0, PT ;  /* 0x7fffffb00500780c */ /* 0x000fc40003f06070 */
[----:B------:R2:W-:Y:S01]  /*1eb0*/  STL [R1+0x4], R6 ;  /* 0x0000040601007387 */ /* 0x0005e20000100800 */
[C---:B------:R-:W-:Y:S02]  /*1ec0*/  VIADD R7, R87.reuse, 0xffffffea ;  /* 0xffffffea57077836 */ /* 0x040fe40000000000 */
[----:B------:R-:W-:Y:S02]  /*1ed0*/  IMAD.MOV R12, RZ, RZ, -R12 ;  /* 0x000000ffff0c7224 */ /* 0x000fe400078e0a0c */
[----:B------:R-:W-:Y:S02]  /*1ee0*/  IMAD.MOV R14, RZ, RZ, -R14 ;  /* 0x000000ffff0e7224 */ /* 0x000fe400078e0a0e */
[C---:B0-----:R-:W-:Y:S02]  /*1ef0*/  VIADD R8, R87.reuse, 0xffffffe9 ;  /* 0xffffffe957087836 */ /* 0x041fe40000000000 */
[C---:B------:R-:W-:Y:S02]  /*1f00*/  VIADD R9, R87.reuse, 0xffffffe4 ;  /* 0xffffffe457097836 */ /* 0x040fe40000000000 */
[----:B--2---:R-:W-:-:S02]  /*1f10*/  VIADD R6, R87, 0xffffffec ;  /* 0xffffffec57067836 */ /* 0x004fc40000000000 */
[----:B------:R-:W-:Y:S02]  /*1f20*/  IMAD R92, R11, R12, R92 ;  /* 0x0000000c0b5c7224 */ /* 0x000fe400078e025c */
[C---:B------:R-:W-:Y:S01]  /*1f30*/  VIADD R12, R87.reuse, 0xffffffe5 ;  /* 0xffffffe5570c7836 */ /* 0x040fe20000000000 */
[----:B------:R-:W-:Y:S01]  /*1f40*/  ISETP.GE.U32.AND P2, PT, R6, 0x7fffffad, PT ;  /* 0x7fffffad0600780c */ /* 0x000fe20003f46070 */
[----:B------:R-:W-:Y:S02]  /*1f50*/  VIADD R6, R87, 0xffffffee ;  /* 0xffffffee57067836 */ /* 0x000fe40000000000 */
[----:B------:R-:W-:Y:S01]  /*1f60*/  IMAD R93, R11, R14, R93 ;  /* 0x0000000e0b5d7224 */ /* 0x000fe200078e025d */
[----:B------:R-:W-:Y:S01]  /*1f70*/  SEL R5, RZ, 0x1, P2 ;  /* 0x00000001ff057807 */ /* 0x000fe20001000000 */
[C---:B------:R-:W-:Y:S01]  /*1f80*/  VIADD R14, R87.reuse, 0xffffffe6 ;  /* 0xffffffe6570e7836 */ /* 0x040fe20000000000 */
[----:B------:R-:W-:Y:S01]  /*1f90*/  ISETP.GE.U32.AND P1, PT, R6, 0x7fffffaf, PT ;  /* 0x7fffffaf0600780c */ /* 0x000fe20003f26070 */
[C---:B------:R-:W-:Y:S01]  /*1fa0*/  VIADD R6, R87.reuse, 0xffffffe8 ;  /* 0xffffffe857067836 */ /* 0x040fe20000000000 */
[----:B------:R-:W-:Y:S01]  /*1fb0*/  ISETP.GE.U32.AND P2, PT, R8, 0x7fffffaa, PT ;  /* 0x7fffffaa0800780c */ /* 0x000fe20003f46070 */
[----:B------:R-:W-:-:S02]  /*1fc0*/  VIADD R8, R87, 0xffffffeb ;  /* 0xffffffeb57087836 */ /* 0x000fc40000000000 */
[C---:B------:R-:W-:Y:S01]  /*1fd0*/  VIADD R15, R87.reuse, 0xffffffe7 ;  /* 0xffffffe7570f7836 */ /* 0x040fe20000000000 */
[----:B------:R-:W-:Y:S01]  /*1fe0*/  ISETP.GE.U32.AND P6, PT, R6, 0x7fffffa9, PT ;  /* 0x7fffffa90600780c */ /* 0x000fe20003fc6070 */
[C---:B------:R-:W-:Y:S01]  /*1ff0*/  VIADD R19, R87.reuse, 0xffffffe1 ;  /* 0xffffffe157137836 */ /* 0x040fe20000000000 */
[----:B------:R-:W-:Y:S01]  /*2000*/  SEL R6, RZ, 0x1fffe, P3 ;  /* 0x0001fffeff067807 */ /* 0x000fe20001800000 */
[----:B------:R-:W-:Y:S01]  /*2010*/  VIADD R20, R87, 0xffffffe0 ;  /* 0xffffffe057147836 */ /* 0x000fe20000000000 */
[----:B------:R-:W-:Y:S01]  /*2020*/  ISETP.GE.U32.AND P3, PT, R7, 0x7fffffab, PT ;  /* 0x7fffffab0700780c */ /* 0x000fe20003f66070 */
[C---:B------:R-:W-:Y:S01]  /*2030*/  VIADD R21, R87.reuse, 0xffffffe2 ;  /* 0xffffffe257157836 */ /* 0x040fe20000000000 */
[----:B------:R-:W-:Y:S01]  /*2040*/  SEL R7, RZ, 0x4, P1 ;  /* 0x00000004ff077807 */ /* 0x000fe20000800000 */
[----:B------:R-:W-:Y:S01]  /*2050*/  VIADD R22, R87, 0xffffffe3 ;  /* 0xffffffe357167836 */ /* 0x000fe20000000000 */
[----:B------:R-:W-:Y:S01]  /*2060*/  ISETP.GE.U32.AND P1, PT, R8, 0x7fffffac, PT ;  /* 0x7fffffac0800780c */ /* 0x000fe20003f26070 */
[----:B------:R-:W-:Y:S01]  /*2070*/  IMAD.IADD R5, R5, 0x1, R6 ;  /* 0x0000000105057824 */ /* 0x000fe200078e0206 */
[----:B------:R-:W-:Y:S01]  /*2080*/  SEL R8, RZ, 0x7fff8, P0 ;  /* 0x0007fff8ff087807 */ /* 0x000fe20000000000 */
[----:B------:R-:W-:Y:S01]  /*2090*/  VIADD R87, R87, 0xfffffffe ;  /* 0xfffffffe57577836 */ /* 0x000fe20000000000 */
[----:B------:R-:W-:-:S02]  /*20a0*/  ISETP.GE.U32.AND P0, PT, R9, 0x7fffffa5, PT ;  /* 0x7fffffa50900780c */ /* 0x000fc40003f06070 */
[----:B------:R-:W-:Y:S02]  /*20b0*/  SEL R9, RZ, 0x1, P6 ;  /* 0x00000001ff097807 */ /* 0x000fe40003000000 */
[----:B------:R-:W-:Y:S02]  /*20c0*/  ISETP.GE.U32.AND P6, PT, R12, 0x7fffffa6, PT ;  /* 0x7fffffa60c00780c */ /* 0x000fe40003fc6070 */
[----:B------:R-:W-:Y:S02]  /*20d0*/  SEL R12, RZ, 0x1fffe, P2 ;  /* 0x0001fffeff0c7807 */ /* 0x000fe40001000000 */
[----:B------:R-:W-:Y:S02]  /*20e0*/  ISETP.GE.U32.AND P2, PT, R14, 0x7fffffa7, PT ;  /* 0x7fffffa70e00780c */ /* 0x000fe40003f46070 */
[----:B------:R-:W-:Y:S01]  /*20f0*/  SEL R14, RZ, 0x4, P3 ;  /* 0x00000004ff0e7807 */ /* 0x000fe20001800000 */
[----:B------:R-:W-:Y:S01]  /*2100*/  IMAD.IADD R9, R9, 0x1, R12 ;  /* 0x0000000109097824 */ /* 0x000fe200078e020c */
[----:B------:R-:W-:-:S02]  /*2110*/  ISETP.GE.U32.AND P3, PT, R15, 0x7fffffa8, PT ;  /* 0x7fffffa80f00780c */ /* 0x000fc40003f66070 */
[----:B------:R-:W-:Y:S02]  /*2120*/  SEL R15, RZ, 0x7fff8, P1 ;  /* 0x0007fff8ff0f7807 */ /* 0x000fe40000800000 */
[----:B------:R-:W-:Y:S02]  /*2130*/  ISETP.GE.U32.AND P1, PT, R19, 0x7fffffa2, PT ;  /* 0x7fffffa21300780c */ /* 0x000fe40003f26070 */
[----:B------:R-:W-:Y:S02]  /*2140*/  SEL R19, RZ, 0x1, P0 ;  /* 0x00000001ff137807 */ /* 0x000fe40000000000 */
[----:B------:R-:W-:Y:S02]  /*2150*/  ISETP.GE.U32.AND P0, PT, R20, 0x7fffffa1, PT ;  /* 0x7fffffa11400780c */ /* 0x000fe40003f06070 */
[----:B------:R-:W-:Y:S02]  /*2160*/  SEL R20, RZ, 0x1fffe, P6 ;  /* 0x0001fffeff147807 */ /* 0x000fe40003000000 */
[----:B------:R-:W-:-:S02]  /*2170*/  ISETP.GE.U32.AND P6, PT, R21, 0x7fffffa3, PT ;  /* 0x7fffffa31500780c */ /* 0x000fc40003fc6070 */
[----:B------:R-:W-:Y:S02]  /*2180*/  SEL R21, RZ, 0x4, P2 ;  /* 0x00000004ff157807 */ /* 0x000fe40001000000 */
[----:B------:R-:W-:Y:S01]  /*2190*/  LOP3.LUT R5, R5, 0x3, RZ, 0xc0, !PT ;  /* 0x0000000305057812 */ /* 0x000fe200078ec0ff */
[----:B------:R-:W0:Y:S01]  /*21a0*/  S2R R12, SR_TID.X ;  /* 0x00000000000c7919 */ /* 0x000e220000002100 */
[----:B------:R-:W-:Y:S01]  /*21b0*/  ISETP.GE.U32.AND P2, PT, R22, 0x7fffffa4, PT ;  /* 0x7fffffa41600780c */ /* 0x000fe20003f46070 */
[----:B------:R-:W-:Y:S01]  /*21c0*/  IMAD.IADD R19, R19, 0x1, R20 ;  /* 0x0000000113137824 */ /* 0x000fe200078e0214 */
[----:B------:R-:W-:Y:S02]  /*21d0*/  SEL R22, RZ, 0x7fff8, P3 ;  /* 0x0007fff8ff167807 */ /* 0x000fe40001800000 */
[----:B------:R-:W-:Y:S02]  /*21e0*/  ISETP.GE.U32.AND P3, PT, R23, 0x7fffff8d, PT ;  /* 0x7fffff8d1700780c */ /* 0x000fe40003f66070 */
[----:B------:R-:W-:-:S02]  /*21f0*/  SEL R23, RZ, 0x1fffe, P1 ;  /* 0x0001fffeff177807 */ /* 0x000fc40000800000 */
[----:B------:R-:W-:Y:S02]  /*2200*/  ISETP.GE.U32.AND P1, PT, R24, 0x7fffff8e, PT ;  /* 0x7fffff8e1800780c */ /* 0x000fe40003f26070 */
[----:B------:R-:W-:Y:S02]  /*2210*/  SEL R24, RZ, 0x4, P6 ;  /* 0x00000004ff187807 */ /* 0x000fe40003000000 */
[----:B------:R-:W-:Y:S02]  /*2220*/  ISETP.GE.U32.AND P6, PT, R25, 0x7fffff8f, PT ;  /* 0x7fffff8f1900780c */ /* 0x000fe40003fc6070 */
[----:B------:R-:W-:Y:S02]  /*2230*/  SEL R25, RZ, 0x7fff8, P2 ;  /* 0x0007fff8ff197807 */ /* 0x000fe40001000000 */
[----:B------:R-:W-:Y:S02]  /*2240*/  ISETP.GE.U32.AND P2, PT, R26, 0x7fffff90, PT ;  /* 0x7fffff901a00780c */ /* 0x000fe40003f46070 */
[----:B------:R-:W-:-:S02]  /*2250*/  SEL R26, RZ, 0x1, P3 ;  /* 0x00000001ff1a7807 */ /* 0x000fc40001800000 */
[----:B------:R-:W-:Y:S02]  /*2260*/  ISETP.GE.U32.AND P3, PT, R27, 0x7fffff89, PT ;  /* 0x7fffff891b00780c */ /* 0x000fe40003f66070 */
[----:B------:R-:W-:Y:S02]  /*2270*/  SEL R27, RZ, 0x1fffe, P1 ;  /* 0x0001fffeff1b7807 */ /* 0x000fe40000800000 */
[----:B------:R-:W-:Y:S02]  /*2280*/  ISETP.GE.U32.AND P1, PT, R28, 0x7fffff8a, PT ;  /* 0x7fffff8a1c00780c */ /* 0x000fe40003f26070 */
[----:B------:R-:W-:Y:S01]  /*2290*/  SEL R28, RZ, 0x4, P6 ;  /* 0x00000004ff1c7807 */ /* 0x000fe20003000000 */
[----:B------:R-:W-:Y:S01]  /*22a0*/  IMAD.IADD R26, R26, 0x1, R27 ;  /* 0x000000011a1a7824 */ /* 0x000fe200078e021b */
[----:B------:R-:W-:Y:S02]  /*22b0*/  ISETP.GE.U32.AND P6, PT, R29, 0x7fffff8b, PT ;  /* 0x7fffff8b1d00780c */ /* 0x000fe40003fc6070 */
[----:B------:R-:W-:-:S02]  /*22c0*/  SEL R29, RZ, 0x7fff8, P2 ;  /* 0x0007fff8ff1d7807 */ /* 0x000fc40001000000 */
[----:B------:R-:W-:Y:S02]  /*22d0*/  ISETP.GE.U32.AND P2, PT, R30, 0x7fffff8c, PT ;  /* 0x7fffff8c1e00780c */ /* 0x000fe40003f46070 */
        /* <DEDUP_REMOVED lines=13> */
[----:B------:R-:W-:Y:S01]  /*23b0*/  SEL R36, RZ, 0x4, P6 ;  /* 0x00000004ff247807 */ /* 0x000fe20003000000 */
[----:B------:R-:W-:Y:S01]  /*23c0*/  IMAD.IADD R34, R34, 0x1, R35 ;  /* 0x0000000122227824 */ /* 0x000fe200078e0223 */
[----:B------:R-:W-:Y:S02]  /*23d0*/  ISETP.GE.U32.AND P6, PT, R37, 0x7fffff83, PT ;  /* 0x7fffff832500780c */ /* 0x000fe40003fc6070 */
[----:B------:R-:W-:Y:S02]  /*23e0*/  SEL R37, RZ, 0x7fff8, P2 ;  /* 0x0007fff8ff257807 */ /* 0x000fe40001000000 */
[----:B------:R-:W-:Y:S02]  /*23f0*/  ISETP.GE.U32.AND P2, PT, R70, 0x7fffff84, PT ;  /* 0x7fffff844600780c */ /* 0x000fe40003f46070 */
[----:B------:R-:W-:Y:S02]  /*2400*/  SEL R70, RZ, 0x1fffe, P3 ;  /* 0x0001fffeff467807 */ /* 0x000fe40001800000 */
        /* <DEDUP_REMOVED lines=8> */
[----:B------:R-:W-:Y:S02]  /*2490*/  ISETP.GE.U32.AND P6, PT, R75, 0x7fffff99, PT ;  /* 0x7fffff994b00780c */ /* 0x000fe40003fc6070 */
[----:B------:R-:W-:Y:S01]  /*24a0*/  SEL R75, RZ, 0x4, P2 ;  /* 0x00000004ff4b7807 */ /* 0x000fe20001000000 */
[----:B------:R-:W-:Y:S01]  /*24b0*/  IMAD.IADD R73, R73, 0x1, R74 ;  /* 0x0000000149497824 */ /* 0x000fe200078e024a */
[----:B------:R-:W-:Y:S02]  /*24c0*/  ISETP.GE.U32.AND P2, PT, R76, 0x7fffff9a, PT ;  /* 0x7fffff9a4c00780c */ /* 0x000fe40003f46070 */
[----:B------:R-:W-:Y:S02]  /*24d0*/  SEL R76, RZ, 0x7fff8, P3 ;  /* 0x0007fff8ff4c7807 */ /* 0x000fe40001800000 */
        /* <DEDUP_REMOVED lines=19> */
[----:B------:R-:W-:Y:S02]  /*2610*/  IADD3 R5, PT, PT, R5, R8, R7 ;  /* 0x0000000805057210 */ /* 0x000fe40007ffe007 */
[----:B------:R-:W-:-:S02]  /*2620*/  SEL R7, RZ, 0x4, P2 ;  /* 0x00000004ff077807 */ /* 0x000fc40001000000 */
[----:B------:R-:W-:Y:S02]  /*2630*/  ISETP.GE.AND P2, PT, R38, RZ, PT ;  /* 0x000000ff2600720c */ /* 0x000fe40003f46270 */
[----:B------:R2:W5:Y:S01]  /*2640*/  LDL.LU R38, [R1+0xce0] ;  /* 0x000ce00001267983 */ /* 0x0005620000300800 */
[----:B------:R-:W-:Y:S02]  /*2650*/  SEL R85, RZ, 0x1, P3 ;  /* 0x00000001ff557807 */ /* 0x000fe40001800000 */
[----:B------:R-:W-:Y:S02]  /*2660*/  ISETP.GE.U32.AND P3, PT, R86, 0x7fffff94, PT ;  /* 0x7fffff945600780c */ /* 0x000fe40003f66070 */
[----:B------:R-:W-:Y:S02]  /*2670*/  SEL R86, RZ, 0x1fffe, P6 ;  /* 0x0001fffeff567807 */ /* 0x000fe40003000000 */
[----:B------:R-:W-:Y:S02]  /*2680*/  SEL R6, RZ, 0x1, P1 ;  /* 0x00000001ff067807 */ /* 0x000fe40000800000 */
[----:B------:R-:W-:Y:S01]  /*2690*/  ISETP.GE.U32.AND P6, PT, R87, 0x7fffffbf, PT ;  /* 0x7fffffbf5700780c */ /* 0x000fe20003fc6070 */
[----:B------:R-:W-:Y:S01]  /*26a0*/  IMAD.IADD R85, R85, 0x1, R86 ;  /* 0x0000000155557824 */ /* 0x000fe200078e0256 */
[----:B------:R-:W-:Y:S01]  /*26b0*/  SEL R87, RZ, 0x1, P0 ;  /* 0x00000001ff577807 */ /* 0x000fe20000000000 */
[----:B------:R-:W-:Y:S01]  /*26c0*/  @!P2 IMAD.MOV R0, RZ, RZ, -R0 ;  /* 0x000000ffff00a224 */ /* 0x000fe200078e0a00 */
[----:B------:R-:W-:Y:S01]  /*26d0*/  ISETP.GE.AND P2, PT, R16, RZ, PT ;  /* 0x000000ff1000720c */ /* 0x000fe20003f46270 */
[----:B------:R-:W-:Y:S01]  /*26e0*/  IMAD.IADD R6, R6, 0x1, R70 ;  /* 0x0000000106067824 */ /* 0x000fe200078e0246 */
[----:B------:R-:W3:Y:S01]  /*26f0*/  LDL.LU R16, [R1+0xcdc] ;  /* 0x000cdc0001107983 */ /* 0x000ee20000300800 */
[----:B------:R-:W-:Y:S01]  /*2700*/  IMAD.IADD R23, R87, 0x1, R23 ;  /* 0x0000000157177824 */ /* 0x000fe200078e0217 */
[----:B------:R-:W-:-:S02]  /*2710*/  LOP3.LUT R30, R30, 0x3, RZ, 0xc0, !PT ;  /* 0x000000031e1e7812 */ /* 0x000fc400078ec0ff */
[----:B------:R-:W-:Y:S02]  /*2720*/  LOP3.LUT R6, R6, 0x3, RZ, 0xc0, !PT ;  /* 0x0000000306067812 */ /* 0x000fe400078ec0ff */
[----:B------:R-:W-:Y:S02]  /*2730*/  LOP3.LUT R77, R77, 0x3, RZ, 0xc0, !PT ;  /* 0x000000034d4d7812 */ /* 0x000fe400078ec0ff */
[----:B------:R-:W-:Y:S02]  /*2740*/  SEL R8, RZ, 0x7fff8, P3 ;  /* 0x0007fff8ff087807 */ /* 0x000fe40001800000 */
[----:B------:R-:W-:Y:S01]  /*2750*/  LOP3.LUT R85, R85, 0x3, RZ, 0xc0, !PT ;  /* 0x0000000355557812 */ /* 0x000fe200078ec0ff */
[----:B------:R-:W-:Y:S01]  /*2760*/  @!P2 IMAD.MOV R2, RZ, RZ, -R2 ;  /* 0x000000ffff02a224 */ /* 0x000fe200078e0a02 */
[----:B------:R-:W-:Y:S02]  /*2770*/  ISETP.GE.AND P2, PT, R17, RZ, PT ;  /* 0x000000ff1100720c */ /* 0x000fe40003f46270 */
[----:B------:R2:W5:Y:S01]  /*2780*/  LDL.LU R17, [R1+0xcd8] ;  /* 0x000cd80001117983 */ /* 0x0005620000300800 */
[----:B------:R-:W-:-:S02]  /*2790*/  IADD3 R30, PT, PT, R30, R33, R32 ;  /* 0x000000211e1e7210 */ /* 0x000fc40007ffe020 */
[----:B------:R-:W-:Y:S02]  /*27a0*/  LOP3.LUT R34, R34, 0x3, RZ, 0xc0, !PT ;  /* 0x0000000322227812 */ /* 0x000fe400078ec0ff */
[----:B------:R-:W-:Y:S02]  /*27b0*/  IADD3 R6, PT, PT, R6, R72, R71 ;  /* 0x0000004806067210 */ /* 0x000fe40007ffe047 */
[----:B------:R-:W-:Y:S02]  /*27c0*/  IADD3 R77, PT, PT, R77, R80, R79 ;  /* 0x000000504d4d7210 */ /* 0x000fe40007ffe04f */
[----:B------:R-:W-:Y:S02]  /*27d0*/  LOP3.LUT R81, R81, 0x3, RZ, 0xc0, !PT ;  /* 0x0000000351517812 */ /* 0x000fe400078ec0ff */
[----:B------:R-:W-:Y:S02]  /*27e0*/  IADD3 R7, PT, PT, R85, R8, R7 ;  /* 0x0000000855077210 */ /* 0x000fe40007ffe007 */
[----:B------:R-:W-:-:S02]  /*27f0*/  LOP3.LUT R9, R9, 0x3, RZ, 0xc0, !PT ;  /* 0x0000000309097812 */ /* 0x000fc400078ec0ff */
[----:B------:R-:W-:Y:S01]  /*2800*/  LOP3.LUT R23, R23, 0x3, RZ, 0xc0, !PT ;  /* 0x0000000317177812 */ /* 0x000fe200078ec0ff */
[----:B------:R-:W-:Y:S01]  /*2810*/  IMAD.SHL.U32 R30, R30, 0x100, RZ ;  /* 0x000001001e1e7824 */ /* 0x000fe200078e00ff */
[----:B------:R-:W-:Y:S01]  /*2820*/  IADD3 R34, PT, PT, R34, R37, R36 ;  /* 0x0000002522227210 */ /* 0x000fe20007ffe024 */
[----:B------:R-:W-:Y:S01]  /*2830*/  IMAD.SHL.U32 R77, R77, 0x100, RZ ;  /* 0x000001004d4d7824 */ /* 0x000fe200078e00ff */
[----:B------:R-:W-:Y:S02]  /*2840*/  IADD3 R81, PT, PT, R81, R84, R83 ;  /* 0x0000005451517210 */ /* 0x000fe40007ffe053 */
[----:B------:R-:W-:Y:S02]  /*2850*/  LOP3.LUT R6, R6, 0xf, RZ, 0xc0, !PT ;  /* 0x0000000f06067812 */ /* 0x000fe400078ec0ff */
[----:B------:R-:W-:Y:S02]  /*2860*/  LOP3.LUT R7, R7, 0xf, RZ, 0xc0, !PT ;  /* 0x0000000f07077812 */ /* 0x000fe400078ec0ff */
[----:B------:R-:W-:-:S02]  /*2870*/  IADD3 R9, PT, PT, R9, R15, R14 ;  /* 0x0000000f09097210 */ /* 0x000fc40007ffe00e */
[----:B------:R-:W-:Y:S02]  /*2880*/  LOP3.LUT R19, R19, 0x3, RZ, 0xc0, !PT ;  /* 0x0000000313137812 */ /* 0x000fe400078ec0ff */
[----:B------:R-:W-:Y:S02]  /*2890*/  IADD3 R23, PT, PT, R23, R25, R24 ;  /* 0x0000001917177210 */ /* 0x000fe40007ffe018 */
[----:B------:R-:W-:Y:S02]  /*28a0*/  LOP3.LUT R26, R26, 0x3, RZ, 0xc0, !PT ;  /* 0x000000031a1a7812 */ /* 0x000fe400078ec0ff */
[----:B------:R-:W-:Y:S01]  /*28b0*/  LOP3.LUT R73, R73, 0x3, RZ, 0xc0, !PT ;  /* 0x0000000349497812 */ /* 0x000fe200078ec0ff */
[----:B------:R-:W-:Y:S01]  /*28c0*/  IMAD R6, R34, 0x10, R6 ;  /* 0x0000001022067824 */ /* 0x000fe200078e0206 */
[----:B------:R-:W-:Y:S01]  /*28d0*/  IADD3 R19, PT, PT, R19, R22, R21 ;  /* 0x0000001613137210 */ /* 0x000fe20007ffe015 */
[----:B------:R-:W-:Y:S01]  /*28e0*/  IMAD R7, R81, 0x10, R7 ;  /* 0x0000001051077824 */ /* 0x000fe200078e0207 */
[----:B------:R-:W-:Y:S01]  /*28f0*/  LOP3.LUT R23, R23, 0xf, RZ, 0xc0, !PT ;  /* 0x0000000f17177812 */ /* 0x000fe200078ec0ff */
[----:B------:R-:W-:Y:S01]  /*2900*/  IMAD.SHL.U32 R9, R9, 0x100, RZ ;  /* 0x0000010009097824 */ /* 0x000fe200078e00ff */
[----:B------:R-:W-:-:S02]  /*2910*/  IADD3 R26, PT, PT, R26, R29, R28 ;  /* 0x0000001d1a1a7210 */ /* 0x000fc40007ffe01c */
[----:B------:R-:W-:Y:S02]  /*2920*/  IADD3 R73, PT, PT, R73, R76, R75 ;  /* 0x0000004c49497210 */ /* 0x000fe40007ffe04b */
[----:B------:R-:W-:Y:S02]  /*2930*/  LOP3.LUT R30, R30, 0xf00, RZ, 0xe2, !PT ;  /* 0x00000f001e1e7812 */ /* 0x000fe400078ee2ff */
[----:B------:R-:W-:Y:S01]  /*2940*/  LOP3.LUT R77, R77, 0xf00, RZ, 0xe2, !PT ;  /* 0x00000f004d4d7812 */ /* 0x000fe200078ee2ff */
[----:B------:R-:W-:Y:S01]  /*2950*/  IMAD R19, R19, 0x10, R23 ;  /* 0x0000001013137824 */ /* 0x000fe200078e0217 */
[----:B------:R-:W-:Y:S01]  /*2960*/  LOP3.LUT R6, R6, 0xff, RZ, 0xc0, !PT ;  /* 0x000000ff06067812 */ /* 0x000fe200078ec0ff */
[----:B------:R-:W-:Y:S01]  /*2970*/  IMAD R26, R26, 0x1000, R30 ;  /* 0x000010001a1a7824 */ /* 0x000fe200078e021e */
[----:B------:R-:W-:Y:S01]  /*2980*/  LOP3.LUT R7, R7, 0xff, RZ, 0xc0, !PT ;  /* 0x000000ff07077812 */ /* 0x000fe200078ec0ff */
[----:B------:R-:W-:Y:S01]  /*2990*/  IMAD R73, R73, 0x1000, R77 ;  /* 0x0000100049497824 */ /* 0x000fe200078e024d */
[----:B0-----:R-:W-:Y:S01]  /*29a0*/  LOP3.LUT R12, R12, 0x7f, RZ, 0xc0, !PT ;  /* 0x0000007f0c0c7812 */ /* 0x001fe200078ec0ff */
[----:B------:R-:W-:Y:S01]  /*29b0*/  USHF.L.U32 UR4, UR7, 0x15, URZ ;  /* 0x0000001507047899 */ /* 0x000fe200080006ff */
[----:B------:R-:W-:Y:S01]  /*29c0*/  LOP3.LUT R9, R9, 0xf00, RZ, 0xe2, !PT ;  /* 0x00000f0009097812 */ /* 0x000fe200078ee2ff */
[----:B------:R-:W-:Y:S01]  /*29d0*/  @!P2 IMAD.MOV R3, RZ, RZ, -R3 ;  /* 0x000000ffff03a224 */ /* 0x000fe200078e0a03 */
[----:B------:R-:W-:Y:S01]  /*29e0*/  ISETP.NE.U32.AND P2, PT, R12, RZ, PT ;  /* 0x000000ff0c00720c */ /* 0x000fe20003f45070 */
[----:B------:R-:W-:Y:S01]  /*29f0*/  IMAD.IADD R6, R26, 0x1, R6 ;  /* 0x000000011a067824 */ /* 0x000fe200078e0206 */
[----:B------:R-:W-:Y:S01]  /*2a00*/  LOP3.LUT R12, R19, 0xff, RZ, 0xc0, !PT ;  /* 0x000000ff130c7812 */ /* 0x000fe200078ec0ff */
[----:B------:R-:W-:Y:S01]  /*2a10*/  IMAD.IADD R7, R73, 0x1, R7 ;  /* 0x0000000149077824 */ /* 0x000fe200078e0207 */
[----:B------:R-:W-:Y:S01]  /*2a20*/  ULOP3.LUT UR4, UR4, 0x600000, URZ, 0xc0, !UPT ;  /* 0x0060000004047892 */ /* 0x000fe2000f8ec0ff */
[----:B------:R-:W-:Y:S01]  /*2a30*/  IMAD R5, R5, 0x1000, R9 ;  /* 0x0000100005057824 */ /* 0x000fe200078e0209 */
[----:B------:R-:W-:-:S02]  /*2a40*/  PRMT R86, RZ, 0x7610, R86 ;  /* 0x00007610ff567816 */ /* 0x000fc40000000056 */
[----:B------:R-:W-:Y:S01]  /*2a50*/  PRMT R9, R6, 0x5410, R7 ;  /* 0x0000541006097816 */ /* 0x000fe20000000007 */
[----:B------:R-:W-:Y:S01]  /*2a60*/  IMAD.IADD R12, R5, 0x1, R12 ;  /* 0x00000001050c7824 */ /* 0x000fe200078e020c */
[----:B------:R-:W-:Y:S02]  /*2a70*/  UIADD3 UR10, UPT, UPT, UR8, UR4, URZ ;  /* 0x00000004080a7290 */ /* 0x000fe4000fffe0ff */
[----:B------:R-:W-:Y:S01]  /*2a80*/  UIADD3 UR11, UPT, UPT, UR9, 0x14000, URZ ;  /* 0x00014000090b7890 */ /* 0x000fe2000fffe0ff */
[----:B------:R-:W-:Y:S01]  /*2a90*/  UMOV UR4, 0x1 ;  /* 0x0000000100047882 */ /* 0x000fe20000000000 */
[----:B---3--:R-:W-:Y:S02]  /*2aa0*/  ISETP.NE.AND P3, PT, R16, RZ, PT ;  /* 0x000000ff1000720c */ /* 0x008fe40003f65270 */
[----:B------:R-:W-:-:S04]  /*2ab0*/  LOP3.LUT R8, RZ, R16, RZ, 0x33, !PT ;  /* 0x00000010ff087212 */ /* 0x000fc800078e33ff */
[C---:B------:R-:W-:Y:S02]  /*2ac0*/  SEL R4, R8.reuse, R4, !P3 ;  /* 0x0000000408047207 */ /* 0x040fe40005800000 */
[C---:B------:R-:W-:Y:S02]  /*2ad0*/  SEL R0, R8.reuse, R0, !P3 ;  /* 0x0000000008007207 */ /* 0x040fe40005800000 */
[C---:B------:R-:W-:Y:S02]  /*2ae0*/  SEL R14, R8.reuse, R2, !P3 ;  /* 0x00000002080e7207 */ /* 0x040fe40005800000 */
[----:B------:R-:W-:Y:S01]  /*2af0*/  SEL R8, R8, R3, !P3 ;  /* 0x0000000308087207 */ /* 0x000fe20005800000 */
[----:B-12---:R-:W-:Y:S06]  /*2b00*/  BRA.U UP0, `(.L_x_5) ;  /* 0x0000000100187547 */ /* 0x006fec000b800000 */
[----:B------:R-:W-:Y:S01]  /*2b10*/  ELECT P3, URZ, PT ;  /* 0x0000000000ff782f */ /* 0x000fe20003860000 */
[----:B------:R-:W-:Y:S01]  /*2b20*/  IMAD.MOV.U32 R2, RZ, RZ, 0x1 ;  /* 0x00000001ff027424 */ /* 0x000fe200078e00ff */
[----:B------:R-:W-:Y:S01]  /*2b30*/  UMOV UR6, 0x40 ;  /* 0x0000004000067882 */ /* 0x000fe20000000000 */
[----:B------:R-:W-:Y:S01]  /*2b40*/  UVIRTCOUNT.DEALLOC.SMPOOL 0x80 ;  /* 0x000000800000784c */ /* 0x000fe20000000000 */
[----:B------:R-:W-:-:S09]  /*2b50*/  ULEA UR6, UR5, UR6, 0x18 ;  /* 0x0000000605067291 */ /* 0x000fd2000f8ec0ff */
[----:B------:R0:W-:Y:S03]  /*2b60*/  @P3 STS.U8 [UR6], R2 ;  /* 0x00000002ff003988 */ /* 0x0001e60008000006 */
.L_x_5:
[----:B------:R-:W-:Y:S01]  /*2b70*/  STTM.x64 tmem[UR10], RZ ;  /* 0x000000ff000079ed */ /* 0x000fe2000834000a */
[----:B------:R-:W-:Y:S01]  /*2b80*/  STTM.x64 tmem[UR10+0x40], RZ ;  /* 0x000040ff000079ed */ /* 0x000fe2000834000a */
[----:B------:R-:W-:Y:S01]  /*2b90*/  STTM.x64 tmem[UR10+0x80], RZ ;  /* 0x000080ff000079ed */ /* 0x000fe2000834000a */
[----:B------:R-:W-:Y:S01]  /*2ba0*/  STTM.x64 tmem[UR10+0xc0], RZ ;  /* 0x0000c0ff000079ed */ /* 0x000fe2000834000a */
[----:B------:R-:W-:Y:S01]  /*2bb0*/  STTM.x64 tmem[UR10+0x100], RZ ;  /* 0x000100ff000079ed */ /* 0x000fe2000834000a */
[----:B------:R-:W-:Y:S01]  /*2bc0*/  STTM.x64 tmem[UR10+0x140], RZ ;  /* 0x000140ff000079ed */ /* 0x000fe2000834000a */
[----:B------:R-:W-:Y:S01]  /*2bd0*/  STTM.x64 tmem[UR10+0x180], RZ ;  /* 0x000180ff000079ed */ /* 0x000fe2000834000a */
[----:B------:R-:W-:Y:S01]  /*2be0*/  STTM.x64 tmem[UR10+0x1c0], RZ ;  /* 0x0001c0ff000079ed */ /* 0x000fe2000834000a */
[----:B------:R-:W1:Y:S02]  /*2bf0*/  FENCE.VIEW.ASYNC.T ;  /* 0x00000000000073c6 */ /* 0x000e640000000200 */
[----:B-1----:R-:W-:Y:S01]  /*2c00*/  VOTEU.ALL UP1, P2 ;  /* 0x0000000000ff7886 */ /* 0x002fe20001020000 */
[----:B------:R-:W-:Y:S01]  /*2c10*/  VOTEU.ALL UP2, P2 ;  /* 0x0000000000ff7886 */ /* 0x000fe20001040000 */
[----:B0-----:R-:W-:Y:S01]  /*2c20*/  IMAD R2, R4, UR20, RZ ;  /* 0x0000001404027c24 */ /* 0x001fe2000f8e02ff */
[----:B------:R-:W-:Y:S01]  /*2c30*/  STL [R1+0x1040], R82 ;  /* 0x0010405201007387 */ /* 0x000fe20000100800 */
[----:B------:R-:W-:Y:S01]  /*2c40*/  IMAD R4, R0, UR20, RZ ;  /* 0x0000001400047c24 */ /* 0x000fe2000f8e02ff */
[----:B------:R-:W-:-:S04]  /*2c50*/  @!UP1 UIADD3 UR14, UPT, UPT, -UR4, 0x100000, URZ ;  /* 0x00100000040e9890 */ /* 0x000fc8000fffe1ff */
[----:B------:R-:W-:Y:S02]  /*2c60*/  @!UP1 USHF.L.U32 UR15, UR14, 0xb, URZ ;  /* 0x0000000b0e0f9899 */ /* 0x000fe400080006ff */
[----:B------:R-:W-:Y:S01]  /*2c70*/  @!UP1 USHF.L.U32 UR14, UR14, 0x1, URZ ;  /* 0x000000010e0e9899 */ /* 0x000fe200080006ff */
[----:B------:R-:W-:Y:S01]  /*2c80*/  IMAD R14, R14, UR20, RZ ;  /* 0x000000140e0e7c24 */ /* 0x000fe2000f8e02ff */
[----:B------:R-:W-:Y:S01]  /*2c90*/  BAR.SYNC.DEFER_BLOCKING 0x0 ;  /* 0x0000000000007b1d */ /* 0x000fe20000010000 */
[----:B------:R-:W-:-:S04]  /*2ca0*/  IADD3 R0, P3, PT, R2, UR16, RZ ;  /* 0x0000001002007c10 */ /* 0x000fc8000ff7e0ff */
[----:B------:R-:W-:Y:S01]  /*2cb0*/  LEA.HI.X.SX32 R2, R2, UR17, 0x1, P3 ;  /* 0x0000001102027c11 */ /* 0x000fe200098f0eff */
[----:B------:R-:W-:Y:S01]  /*2cc0*/  @!P4 IMAD.MOV.U32 R6, RZ, RZ, R0 ;  /* 0x000000ffff06c224 */ /* 0x000fe200078e0000 */
[C---:B------:R-:W-:Y:S02]  /*2cd0*/  IADD3 R3, P3, PT, R4.reuse, UR16, RZ ;  /* 0x0000001004037c10 */ /* 0x040fe4000ff7e0ff */
[----:B------:R-:W-:Y:S01]  /*2ce0*/  PRMT R85, RZ, 0x7610, R85 ;  /* 0x00007610ff557816 */ /* 0x000fe20000000055 */
[----:B------:R-:W-:Y:S01]  /*2cf0*/  @!P4 IMAD.MOV.U32 R7, RZ, RZ, R2 ;  /* 0x000000ffff07c224 */ /* 0x000fe200078e0002 */
[----:B------:R-:W-:Y:S01]  /*2d00*/  LEA.HI.X.SX32 R4, R4, UR17, 0x1, P3 ;  /* 0x0000001104047c11 */ /* 0x000fe200098f0eff */
[----:B------:R-:W-:Y:S01]  /*2d10*/  IMAD R8, R8, UR20, RZ ;  /* 0x0000001408087c24 */ /* 0x000fe2000f8e02ff */
[----:B------:R-:W-:Y:S01]  /*2d20*/  IADD3 R5, P3, PT, R14, UR16, RZ ;  /* 0x000000100e057c10 */ /* 0x000fe2000ff7e0ff */
[----:B------:R-:W-:Y:S01]  /*2d30*/  STL [R1+0x103c], R9 ;  /* 0x00103c0901007387 */ /* 0x000fe20000100800 */
[----:B------:R-:W-:Y:S01]  /*2d40*/  PRMT R16, RZ, 0x7610, R16 ;  /* 0x00007610ff107816 */ /* 0x000fe20000000010 */
[----:B------:R-:W-:Y:S01]  /*2d50*/  USHF.L.U32 UR5, UR12, 0x3, URZ ;  /* 0x000000030c057899 */ /* 0x000fe200080006ff */
[----:B------:R-:W-:Y:S01]  /*2d60*/  PRMT R83, RZ, 0x7610, R83 ;  /* 0x00007610ff537816 */ /* 0x000fe20000000053 */
[----:B------:R-:W0:Y:S01]  /*2d70*/  LDCU UR53, c[0x0][0x3b0] ;  /* 0x00007600ff3577ac */ /* 0x000e220008000800 */
[----:B------:R-:W-:-:S02]  /*2d80*/  LOP3.LUT R12, R12, 0xffff, RZ, 0xc0, !PT ;  /* 0x0000ffff0c0c7812 */ /* 0x000fc400078ec0ff */
[----:B------:R-:W-:Y:S01]  /*2d90*/  PRMT R84, RZ, 0x7610, R84 ;  /* 0x00007610ff547816 */ /* 0x000fe20000000054 */
[----:B------:R-:W1:Y:S01]  /*2da0*/  LDCU UR69, c[0x0][0x3b0] ;  /* 0x00007600ff4577ac */ /* 0x000e620008000800 */
[----:B------:R-:W2:Y:S02]  /*2db0*/  FENCE.VIEW.ASYNC.S ;  /* 0x00000000000073c6 */ /* 0x000ea40000000000 */
[----:B--2---:R2:W3:Y:S02]  /*2dc0*/  @!UP2 SYNCS.EXCH.64 URZ, [UR11], UR14 ;  /* 0x0000000e0bffa5b2 */ /* 0x0044e40008000100 */
[----:B---3--:R-:W-:Y:S01]  /*2dd0*/  BAR.SYNC.DEFER_BLOCKING 0x0 ;  /* 0x0000000000007b1d */ /* 0x008fe20000010000 */
[----:B------:R-:W-:-:S05]  /*2de0*/  @!P4 IMAD.MOV.U32 R15, RZ, RZ, R4 ;  /* 0x000000ffff0fc224 */ /* 0x000fca00078e0004 */
[----:B------:R-:W3:Y:S01]  /*2df0*/  LDCU UR68, c[0x0][0x3b0] ;  /* 0x00007600ff4477ac */ /* 0x000ee20008000800 */
[----:B------:R-:W-:Y:S01]  /*2e00*/  STL [R1+0x1038], R81 ;  /* 0x0010385101007387 */ /* 0x000fe20000100800 */
[----:B------:R-:W4:Y:S03]  /*2e10*/  LDCU UR55, c[0x0][0x3b0] ;  /* 0x00007600ff3777ac */ /* 0x000f260008000800 */
[----:B------:R0:W-:Y:S01]  /*2e20*/  STL [R1+0x1044], R81 ;  /* 0x0010445101007387 */ /* 0x0001e20000100800 */
[----:B------:R-:W1:Y:S03]  /*2e30*/  LDCU UR66, c[0x0][0x3b0] ;  /* 0x00007600ff4277ac */ /* 0x000e660008000800 */
[----:B------:R1:W-:Y:S01]  /*2e40*/  STL [R1+0x1034], R80 ;  /* 0x0010345001007387 */ /* 0x0003e20000100800 */
[----:B------:R-:W1:Y:S03]  /*2e50*/  LDCU UR54, c[0x0][0x3b0] ;  /* 0x00007600ff3677ac */ /* 0x000e660008000800 */
[----:B------:R-:W-:Y:S01]  /*2e60*/  STL [R1+0x1030], R36 ;  /* 0x0010302401007387 */ /* 0x000fe20000100800 */
[----:B------:R-:W1:Y:S03]  /*2e70*/  LDCU UR67, c[0x0][0x3b0] ;  /* 0x00007600ff4377ac */ /* 0x000e660008000800 */
[----:B------:R2:W3:Y:S01]  /*2e80*/  @!P4 LDG.E.U8 R86, desc[UR24][R6.64] ;  /* 0x000000180656c981 */ /* 0x0004e2000c1e1100 */
[----:B0-----:R-:W-:Y:S01]  /*2e90*/  PRMT R81, RZ, 0x7610, R81 ;  /* 0x00007610ff517816 */ /* 0x001fe20000000051 */
[----:B------:R-:W0:Y:S02]  /*2ea0*/  LDCU UR65, c[0x0][0x3b0] ;  /* 0x00007600ff4177ac */ /* 0x000e240008000800 */
[----:B------:R-:W-:Y:S01]  /*2eb0*/  STL [R1+0x1028], R79 ;  /* 0x0010284f01007387 */ /* 0x000fe20000100800 */
[----:B------:R-:W0:Y:S03]  /*2ec0*/  LDCU UR64, c[0x0][0x3b0] ;  /* 0x00007600ff4077ac */ /* 0x000e260008000800 */
[----:B------:R-:W-:Y:S01]  /*2ed0*/  STL [R1+0x1024], R78 ;  /* 0x0010244e01007387 */ /* 0x000fe20000100800 */
[----:B--2---:R-:W-:Y:S01]  /*2ee0*/  LEA.HI.X.SX32 R6, R14, UR17, 0x1, P3 ;  /* 0x000000110e067c11 */ /* 0x004fe200098f0eff */
[----:B------:R-:W-:-:S02]  /*2ef0*/  @!P4 IMAD.MOV.U32 R14, RZ, RZ, R3 ;  /* 0x000000ffff0ec224 */ /* 0x000fc400078e0003 */
[----:B------:R-:W-:Y:S01]  /*2f00*/  STL [R1+0x1020], R77 ;  /* 0x0010204d01007387 */ /* 0x000fe20000100800 */
[----:B------:R-:W2:Y:S03]  /*2f10*/  LDCU UR57, c[0x0][0x3b0] ;  /* 0x00007600ff3977ac */ /* 0x000ea60008000800 */
[----:B------:R0:W2:Y:S01]  /*2f20*/  @!P4 LDG.E.U8 R85, desc[UR24][R14.64] ;  /* 0x000000180e55c981 */ /* 0x0000a2000c1e1100 */
[C---:B------:R-:W-:Y:S01]  /*2f30*/  IADD3 R7, P3, PT, R8.reuse, UR16, RZ ;  /* 0x0000001008077c10 */ /* 0x040fe2000ff7e0ff */
[----:B------:R-:W1:Y:S02]  /*2f40*/  LDCU UR63, c[0x0][0x3b0] ;  /* 0x00007600ff3f77ac */ /* 0x000e640008000800 */
[----:B------:R-:W-:Y:S01]  /*2f50*/  STL [R1+0x101c], R73 ;  /* 0x00101c4901007387 */ /* 0x000fe20000100800 */
[----:B------:R-:W1:Y:S01]  /*2f60*/  LDCU UR62, c[0x0][0x3b0] ;  /* 0x00007600ff3e77ac */ /* 0x000e620008000800 */
[----:B0-----:R-:W-:Y:S01]  /*2f70*/  @!P4 IMAD.MOV.U32 R14, RZ, RZ, R5 ;  /* 0x000000ffff0ec224 */ /* 0x001fe200078e0005 */
[----:B------:R-:W0:Y:S01]  /*2f80*/  LDCU UR61, c[0x0][0x3b0] ;  /* 0x00007600ff3d77ac */ /* 0x000e220008000800 */
[----:B------:R-:W-:Y:S01]  /*2f90*/  @!P4 IMAD.MOV.U32 R15, RZ, RZ, R6 ;  /* 0x000000ffff0fc224 */ /* 0x000fe200078e0006 */
[----:B------:R-:W-:Y:S01]  /*2fa0*/  LEA.HI.X.SX32 R8, R8, UR17, 0x1, P3 ;  /* 0x0000001108087c11 */ /* 0x000fe200098f0eff */
[----:B------:R-:W-:Y:S01]  /*2fb0*/  STL [R1+0x102c], R73 ;  /* 0x00102c4901007387 */ /* 0x000fe20000100800 */
[----:B------:R-:W0:Y:S03]  /*2fc0*/  LDCU UR58, c[0x0][0x3b0] ;  /* 0x00007600ff3a77ac */ /* 0x000e260008000800 */
[----:B------:R1:W2:Y:S01]  /*2fd0*/  @!P4 LDG.E.U8 R16, desc[UR24][R14.64] ;  /* 0x000000180e10c981 */ /* 0x0002a2000c1e1100 */
[----:B------:R-:W0:Y:S03]  /*2fe0*/  LDCU UR60, c[0x0][0x3b0] ;  /* 0x00007600ff3c77ac */ /* 0x000e260008000800 */
[----:B------:R-:W-:Y:S01]  /*2ff0*/  STL [R1+0x1018], R76 ;  /* 0x0010184c01007387 */ /* 0x000fe20000100800 */
[----:B------:R-:W0:Y:S03]  /*3000*/  LDCU UR59, c[0x0][0x3b0] ;  /* 0x00007600ff3b77ac */ /* 0x000e260008000800 */
[----:B------:R-:W-:Y:S01]  /*3010*/  STL [R1+0x100c], R75 ;  /* 0x00100c4b01007387 */ /* 0x000fe20000100800 */
[----:B------:R-:W0:Y:S01]  /*3020*/  LDCU UR56, c[0x0][0x3b0] ;  /* 0x00007600ff3877ac */ /* 0x000e220008000800 */
[----:B-1----:R-:W-:-:S02]  /*3030*/  @!P4 IMAD.MOV.U32 R14, RZ, RZ, R7 ;  /* 0x000000ffff0ec224 */ /* 0x002fc400078e0007 */
[----:B------:R-:W-:Y:S01]  /*3040*/  @!P4 IMAD.MOV.U32 R15, RZ, RZ, R8 ;  /* 0x000000ffff0fc224 */ /* 0x000fe200078e0008 */
[----:B------:R-:W-:Y:S01]  /*3050*/  STL [R1+0x1008], R74 ;  /* 0x0010084a01007387 */ /* 0x000fe20000100800 */
[----:B------:R-:W1:Y:S03]  /*3060*/  LDCU UR52, c[0x0][0x3b0] ;  /* 0x00007600ff3477ac */ /* 0x000e660008000800 */
[----:B------:R0:W2:Y:S01]  /*3070*/  @!P4 LDG.E.U8 R81, desc[UR24][R14.64] ;  /* 0x000000180e51c981 */ /* 0x0000a2000c1e1100 */
[----:B------:R-:W0:Y:S03]  /*3080*/  LDCU UR50, c[0x0][0x3b0] ;  /* 0x00007600ff3277ac */ /* 0x000e260008000800 */
[----:B------:R-:W-:Y:S01]  /*3090*/  STL [R1+0x1010], R74 ;  /* 0x0010104a01007387 */ /* 0x000fe20000100800 */
        /* <DEDUP_REMOVED lines=71> */
[----:B------:R-:W-:Y:S04]  /*3510*/  STL [R1+0xf60], R37 ;  /* 0x000f602501007387 */ /* 0x000fe80000100800 */
        /* <DEDUP_REMOVED lines=27> */
[----:B-----5:R-:W-:Y:S04]  /*36d0*/  STL [R1+0xf0c], R38 ;  /* 0x000f0c2601007387 */ /* 0x020fe80000100800 */
        /* <DEDUP_REMOVED lines=29> */
[----:B------:R-:W-:Y:S01]  /*38b0*/  STL [R1+0xe94], R66 ;  /* 0x000e944201007387 */ /* 0x000fe20000100800 */
[----:B------:R-:W-:-:S03]  /*38c0*/  USHF.R.S32.HI UR6, URZ, 0x1f, UR5 ;  /* 0x0000001fff067899 */ /* 0x000fc60008011405 */
[----:B------:R-:W-:Y:S01]  /*38d0*/  STL [R1+0xe90], R89 ;  /* 0x000e905901007387 */ /* 0x000fe20000100800 */
[----:B------:R-:W-:-:S03]  /*38e0*/  IADD3 R80, P3, PT, R0, UR5, RZ ;  /* 0x0000000500507c10 */ /* 0x000fc6000ff7e0ff */
[----:B------:R-:W-:Y:S04]  /*38f0*/  STL [R1+0xe8c], R88 ;  /* 0x000e8c5801007387 */ /* 0x000fe80000100800 */
[----:B------:R-:W-:Y:S04]  /*3900*/  STL [R1+0xe88], R69 ;  /* 0x000e884501007387 */ /* 0x000fe80000100800 */
[----:B------:R-:W-:Y:S04]  /*3910*/  STL [R1+0xe84], R91 ;  /* 0x000e845b01007387 */ /* 0x000fe80000100800 */
[----:B------:R-:W-:Y:S01]  /*3920*/  STL [R1+0xe80], R90 ;  /* 0x000e805a01007387 */ /* 0x000fe20000100800 */
[----:B0-----:R-:W-:-:S03]  /*3930*/  IMAD.MOV.U32 R15, RZ, RZ, R80 ;  /* 0x000000ffff0f7224 */ /* 0x001fc600078e0050 */
[----:B------:R-:W-:Y:S01]  /*3940*/  STL [R1+0xe7c], R93 ;  /* 0x000e7c5d01007387 */ /* 0x000fe20000100800 */
[----:B------:R-:W-:-:S03]  /*3950*/  IADD3.X R14, PT, PT, R2, UR6, RZ, P3, !PT ;  /* 0x00000006020e7c10 */ /* 0x000fc60009ffe4ff */
[----:B------:R-:W-:Y:S04]  /*3960*/  STL [R1+0xe78], R92 ;  /* 0x000e785c01007387 */ /* 0x000fe80000100800 */
[----:B------:R-:W-:Y:S04]  /*3970*/  STL [R1+0xd58], R17 ;  /* 0x000d581101007387 */ /* 0x000fe80000100800 */
[----:B--2---:R-:W-:Y:S04]  /*3980*/  STL [R1+0x280], R16 ;  /* 0x0002801001007387 */ /* 0x004fe80000100800 */
[----:B------:R0:W-:Y:S01]  /*3990*/  STL [R1+0x3ac], R80 ;  /* 0x0003ac5001007387 */ /* 0x0001e20000100800 */
[----:B------:R-:W-:-:S02]  /*39a0*/  @!P5 LOP3.LUT R15, R15, R14, RZ, 0x3c, !PT ;  /* 0x0000000e0f0fd212 */ /* 0x000fc400078e3cff */
[----:B0-----:R-:W-:-:S05]  /*39b0*/  IADD3 R80, P4, PT, R3, UR5, RZ ;  /* 0x0000000503507c10 */ /* 0x001fca000ff9e0ff */
[----:B------:R-:W-:Y:S04]  /*39c0*/  STL [R1+0x3b4], R80 ;  /* 0x0003b45001007387 */ /* 0x000fe80000100800 */
[----:B------:R0:W-:Y:S04]  /*39d0*/  STL [R1+0x3a8], R14 ;  /* 0x0003a80e01007387 */ /* 0x0001e80000100800 */
[----:B------:R2:W-:Y:S01]  /*39e0*/  STL [R1+0x270], R81 ;  /* 0x0002705101007387 */ /* 0x0005e20000100800 */
[----:B0-----:R-:W-:-:S04]  /*39f0*/  @!P5 LOP3.LUT R14, R15, R14, RZ, 0x3c, !PT ;  /* 0x0000000e0f0ed212 */ /* 0x001fc800078e3cff */
[----:B------:R-:W-:Y:S02]  /*3a00*/  @!P5 LOP3.LUT R15, R15, R14, RZ, 0x3c, !PT ;  /* 0x0000000e0f0fd212 */ /* 0x000fe400078e3cff */
[----:B--2---:R-:W-:Y:S02]  /*3a10*/  IADD3.X R81, PT, PT, R4, UR6, RZ, P4, !PT ;  /* 0x0000000604517c10 */ /* 0x004fe4000a7fe4ff */
[----:B------:R-:W-:Y:S01]  /*3a20*/  PRMT R36, RZ, 0x7610, R36 ;  /* 0x00007610ff247816 */ /* 0x000fe20000000024 */
[----:B------:R0:W2:Y:S01]  /*3a30*/  @!P5 LDG.E.U8 R83, desc[UR24][R14.64] ;  /* 0x000000180e53d981 */ /* 0x0000a2000c1e1100 */
[----:B------:R-:W-:Y:S02]  /*3a40*/  IADD3 R82, P4, PT, R5, UR5, RZ ;  /* 0x0000000505527c10 */ /* 0x000fe4000ff9e0ff */
[----:B------:R-:W-:Y:S01]  /*3a50*/  PRMT R9, RZ, 0x7610, R9 ;  /* 0x00007610ff097816 */ /* 0x000fe20000000009 */
[----:B0-----:R-:W-:Y:S02]  /*3a60*/  @!P5 IMAD.MOV.U32 R14, RZ, RZ, R80 ;  /* 0x000000ffff0ed224 */ /* 0x001fe400078e0050 */
[----:B------:R-:W-:-:S05]  /*3a70*/  @!P5 IMAD.MOV.U32 R15, RZ, RZ, R81 ;  /* 0x000000ffff0fd224 */ /* 0x000fca00078e0051 */
[----:B------:R0:W2:Y:S02]  /*3a80*/  @!P5 LDG.E.U8 R36, desc[UR24][R14.64] ;  /* 0x000000180e24d981 */ /* 0x0000a4000c1e1100 */
[----:B0-----:R-:W-:Y:S01]  /*3a90*/  IADD3.X R15, PT, PT, R6, UR6, RZ, P4, !PT ;  /* 0x00000006060f7c10 */ /* 0x001fe2000a7fe4ff */
[----:B------:R-:W-:-:S05]  /*3aa0*/  @!P5 IMAD.MOV.U32 R14, RZ, RZ, R82 ;  /* 0x000000ffff0ed224 */ /* 0x000fca00078e0052 */
[----:B------:R0:W3:Y:S04]  /*3ab0*/  @!P5 LDG.E.U8 R9, desc[UR24][R14.64] ;  /* 0x000000180e09d981 */ /* 0x0000e8000c1e1100 */
[----:B------:R0:W-:Y:S04]  /*3ac0*/  STL [R1+0x3b0], R81 ;  /* 0x0003b05101007387 */ /* 0x0001e80000100800 */
[----:B0-----:R-:W4:Y:S01]  /*3ad0*/  LDL.LU R81, [R1+0x1044] ;  /* 0x0010440001517983 */ /* 0x001f220000300800 */
[----:B------:R-:W-:-:S03]  /*3ae0*/  IADD3 R80, P4, PT, R7, UR5, RZ ;  /* 0x0000000507507c10 */ /* 0x000fc6000ff9e0ff */
[----:B------:R0:W-:Y:S01]  /*3af0*/  STL [R1+0x3bc], R82 ;  /* 0x0003bc5201007387 */ /* 0x0001e20000100800 */
[----:B------:R-:W-:-:S03]  /*3b00*/  USHF.L.U32 UR5, UR12, 0x4, URZ ;  /* 0x000000040c057899 */ /* 0x000fc600080006ff */
[----:B------:R-:W-:Y:S04]  /*3b10*/  STL [R1+0x3b8], R15 ;  /* 0x0003b80f01007387 */ /* 0x000fe80000100800 */
[----:B------:R-:W-:Y:S01]  /*3b20*/  STL [R1+0x3c4], R80 ;  /* 0x0003c45001007387 */ /* 0x000fe20000100800 */
[----:B------:R-:W-:Y:S01]  /*3b30*/  SHF.R.U32.HI R16, RZ, 0xf, R12 ;  /* 0x0000000fff107819 */ /* 0x000fe2000001160c */
[----:B------:R-:W-:Y:S01]  /*3b40*/  @!P5 IMAD.MOV.U32 R14, RZ, RZ, R80 ;  /* 0x000000ffff0ed224 */ /* 0x000fe200078e0050 */
[----:B------:R-:W-:Y:S02]  /*3b50*/  USHF.R.S32.HI UR14, URZ, 0x1f, UR5 ;  /* 0x0000001fff0e7899 */ /* 0x000fe40008011405 */
[----:B------:R-:W-:Y:S02]  /*3b60*/  LOP3.LUT P3, RZ, R16, 0x1, RZ, 0xc0, !PT ;  /* 0x0000000110ff7812 */ /* 0x000fe4000786c0ff */
[----:B------:R-:W-:Y:S01]  /*3b70*/  PRMT R16, RZ, 0x7610, R16 ;  /* 0x00007610ff107816 */ /* 0x000fe20000000010 */
[----:B--2---:R2:W-:Y:S04]  /*3b80*/  STL [R1+0x27c], R36 ;  /* 0x00027c2401007387 */ /* 0x0045e80000100800 */
[----:B0-----:R-:W4:Y:S01]  /*3b90*/  LDL.LU R82, [R1+0x1040] ;  /* 0x0010400001527983 */ /* 0x001f220000300800 */
[----:B--2---:R-:W-:-:S03]  /*3ba0*/  IADD3.X R36, PT, PT, R8, UR6, RZ, P4, !PT ;  /* 0x0000000608247c10 */ /* 0x004fc6000a7fe4ff */
[----:B---3--:R0:W-:Y:S02]  /*3bb0*/  STL [R1+0x264], R9 ;  /* 0x0002640901007387 */ /* 0x0081e40000100800 */
[----:B------:R-:W-:-:S05]  /*3bc0*/  IMAD.MOV.U32 R15, RZ, RZ, R36 ;  /* 0x000000ffff0f7224 */ /* 0x000fca00078e0024 */
[----:B------:R2:W3:Y:S04]  /*3bd0*/  @!P5 LDG.E.U8 R84, desc[UR24][R14.64] ;  /* 0x000000180e54d981 */ /* 0x0004e8000c1e1100 */
[----:B0-----:R-:W3:Y:S04]  /*3be0*/  LDL.LU R9, [R1+0x103c] ;  /* 0x00103c0001097983 */ /* 0x001ee80000300800 */
[----:B------:R0:W-:Y:S01]  /*3bf0*/  STL [R1+0x3c0], R36 ;  /* 0x0003c02401007387 */ /* 0x0001e20000100800 */
[----:B--2---:R-:W-:Y:S02]  /*3c00*/  SHF.R.U32.HI R14, RZ, 0x7, R12 ;  /* 0x00000007ff0e7819 */ /* 0x004fe4000001160c */
[----:B0-----:R-:W-:-:S05]  /*3c10*/  IADD3 R36, P4, PT, R0, UR5, RZ ;  /* 0x0000000500247c10 */ /* 0x001fca000ff9e0ff */
[----:B------:R0:W-:Y:S01]  /*3c20*/  STL [R1+0x8dc], R36 ;  /* 0x0008dc2401007387 */ /* 0x0001e20000100800 */
[----:B------:R-:W-:Y:S01]  /*3c30*/  IMAD.MOV.U32 R15, RZ, RZ, R36 ;  /* 0x000000ffff0f7224 */ /* 0x000fe200078e0024 */
[----:B0-----:R-:W-:Y:S02]  /*3c40*/  IADD3.X R36, PT, PT, R2, UR14, RZ, P4, !PT ;  /* 0x0000000e02247c10 */ /* 0x001fe4000a7fe4ff */
[----:B------:R-:W-:-:S03]  /*3c50*/  LOP3.LUT P4, RZ, R14, 0x1, RZ, 0xc0, !PT ;  /* 0x000000010eff7812 */ /* 0x000fc6000788c0ff */
[----:B------:R-:W-:-:S05]  /*3c60*/  IMAD.MOV.U32 R14, RZ, RZ, R36 ;  /* 0x000000ffff0e7224 */ /* 0x000fca00078e0024 */
[----:B------:R-:W-:-:S04]  /*3c70*/  @P3 LOP3.LUT R15, R15, R14, RZ, 0x3c, !PT ;  /* 0x0000000e0f0f3212 */ /* 0x000fc800078e3cff */
[C---:B------:R-:W-:Y:S02]  /*3c80*/  @P3 LOP3.LUT R14, R15.reuse, R14, RZ, 0x3c, !PT ;  /* 0x0000000e0f0e3212 */ /* 0x040fe400078e3cff */
[----:B----4-:R-:W-:Y:S02]  /*3c90*/  PRMT R81, RZ, 0x7610, R81 ;  /* 0x00007610ff517816 */ /* 0x010fe40000000051 */
[----:B------:R-:W-:Y:S02]  /*3ca0*/  @P3 LOP3.LUT R15, R15, R14, RZ, 0x3c, !PT ;  /* 0x0000000e0f0f3212 */ /* 0x000fe400078e3cff */
[----:B------:R-:W-:-:S03]  /*3cb0*/  IADD3 R80, P5, PT, R3, UR5, RZ ;  /* 0x0000000503507c10 */ /* 0x000fc6000ffbe0ff */
[----:B------:R0:W2:Y:S04]  /*3cc0*/  @P3 LDG.E.U8 R81, desc[UR24][R14.64] ;  /* 0x000000180e513981 */ /* 0x0000a8000c1e1100 */
[----:B------:R4:W-:Y:S02]  /*3cd0*/  STL [R1+0x8d8], R36 ;  /* 0x0008d82401007387 */ /* 0x0009e40000100800 */
[----:B----4-:R-:W-:Y:S01]  /*3ce0*/  IADD3.X R36, PT, PT, R4, UR14, RZ, P5, !PT ;  /* 0x0000000e04247c10 */ /* 0x010fe2000affe4ff */
[----:B0-----:R-:W-:-:S04]  /*3cf0*/  @P3 IMAD.MOV.U32 R14, RZ, RZ, R80 ;  /* 0x000000ffff0e3224 */ /* 0x001fc800078e0050 */
[----:B------:R-:W-:-:S05]  /*3d00*/  IMAD.MOV.U32 R15, RZ, RZ, R36 ;  /* 0x000000ffff0f7224 */ /* 0x000fca00078e0024 */
[----:B------:R0:W4:Y:S04]  /*3d10*/  @P3 LDG.E.U8 R16, desc[UR24][R14.64] ;  /* 0x000000180e103981 */ /* 0x000128000c1e1100 */
[----:B------:R-:W-:Y:S01]  /*3d20*/  STL [R1+0x8e4], R80 ;  /* 0x0008e45001007387 */ /* 0x000fe20000100800 */
[----:B------:R-:W-:Y:S01]  /*3d30*/  UIMAD UR6, UR12, 0x18, URZ ;  /* 0x000000180c0678a4 */ /* 0x000fe2000f8e02ff */
[----:B------:R-:W-:-:S03]  /*3d40*/  PRMT R73, RZ, 0x7610, R73 ;  /* 0x00007610ff497816 */ /* 0x000fc60000000049 */
[----:B------:R-:W-:Y:S01]  /*3d50*/  USHF.R.S32.HI UR15, URZ, 0x1f, UR6 ;  /* 0x0000001fff0f7899 */ /* 0x000fe20008011406 */
[----:B------:R-:W-:Y:S02]  /*3d60*/  PRMT R79, RZ, 0x7610, R79 ;  /* 0x00007610ff4f7816 */ /* 0x000fe4000000004f */
[----:B------:R-:W-:Y:S01]  /*3d70*/  PRMT R82, RZ, 0x7610, R82 ;  /* 0x00007610ff527816 */ /* 0x000fe20000000052 */
[----:B--2---:R2:W-:Y:S04]  /*3d80*/  STL [R1+0x26c], R81 ;  /* 0x00026c5101007387 */ /* 0x0045e80000100800 */
[----:B--2---:R-:W2:Y:S04]  /*3d90*/  LDL.LU R81, [R1+0x1038] ;  /* 0x0010380001517983 */ /* 0x004ea80000300800 */
[----:B------:R0:W-:Y:S02]  /*3da0*/  STL [R1+0x8e0], R36 ;  /* 0x0008e02401007387 */ /* 0x0001e40000100800 */
[----:B0-----:R-:W-:-:S04]  /*3db0*/  IADD3 R36, P5, PT, R5, UR5, RZ ;  /* 0x0000000505247c10 */ /* 0x001fc8000ffbe0ff */
[----:B------:R-:W-:Y:S02]  /*3dc0*/  IADD3.X R15, PT, PT, R6, UR14, RZ, P5, !PT ;  /* 0x0000000e060f7c10 */ /* 0x000fe4000affe4ff */
[----:B------:R-:W-:Y:S01]  /*3dd0*/  IADD3 R80, P5, PT, R7, UR5, RZ ;  /* 0x0000000507507c10 */ /* 0x000fe2000ffbe0ff */
[----:B------:R-:W-:Y:S01]  /*3de0*/  STL [R1+0x8ec], R36 ;  /* 0x0008ec2401007387 */ /* 0x000fe20000100800 */
[----:B------:R-:W-:-:S03]  /*3df0*/  @P3 IMAD.MOV.U32 R14, RZ, RZ, R36 ;  /* 0x000000ffff0e3224 */ /* 0x000fc600078e0024 */
[----:B------:R-:W-:Y:S04]  /*3e00*/  STL [R1+0x8e8], R15 ;  /* 0x0008e80f01007387 */ /* 0x000fe80000100800 */
[----:B------:R-:W-:Y:S04]  /*3e10*/  STL [R1+0x8f4], R80 ;  /* 0x0008f45001007387 */ /* 0x000fe80000100800 */
[----:B----4-:R0:W-:Y:S04]  /*3e20*/  STL [R1+0x268], R16 ;  /* 0x0002681001007387 */ /* 0x0101e80000100800 */
[----:B------:R4:W2:Y:S01]  /*3e30*/  @P3 LDG.E.U8 R82, desc[UR24][R14.64] ;  /* 0x000000180e523981 */ /* 0x0008a2000c1e1100 */
[----:B0-----:R-:W-:-:S02]  /*3e40*/  IADD3.X R16, PT, PT, R8, UR14, RZ, P5, !PT ;  /* 0x0000000e08107c10 */ /* 0x001fc4000affe4ff */
[----:B------:R-:W-:Y:S01]  /*3e50*/  IADD3 R36, P5, PT, R0, UR6, RZ ;  /* 0x0000000600247c10 */ /* 0x000fe2000ffbe0ff */
[----:B----4-:R-:W-:Y:S02]  /*3e60*/  @P3 IMAD.MOV.U32 R14, RZ, RZ, R80 ;  /* 0x000000ffff0e3224 */ /* 0x010fe400078e0050 */
[----:B------:R-:W-:-:S05]  /*3e70*/  IMAD.MOV.U32 R15, RZ, RZ, R16 ;  /* 0x000000ffff0f7224 */ /* 0x000fca00078e0010 */
[----:B------:R0:W4:Y:S04]  /*3e80*/  @P3 LDG.E.U8 R73, desc[UR24][R14.64] ;  /* 0x000000180e493981 */ /* 0x000128000c1e1100 */
[----:B------:R-:W-:Y:S01]  /*3e90*/  STL [R1+0x8f0], R16 ;  /* 0x0008f01001007387 */ /* 0x000fe20000100800 */
[----:B0-----:R-:W-:Y:S01]  /*3ea0*/  IMAD.MOV.U32 R15, RZ, RZ, R36 ;  /* 0x000000ffff0f7224 */ /* 0x001fe200078e0024 */
[----:B------:R-:W-:Y:S02]  /*3eb0*/  IADD3.X R14, PT, PT, R2, UR15, RZ, P5, !PT ;  /* 0x0000000f020e7c10 */ /* 0x000fe4000affe4ff */
[----:B------:R-:W-:Y:S02]  /*3ec0*/  STL [R1+0x99c], R36 ;  /* 0x00099c2401007387 */ /* 0x000fe40000100800 */
[----:B------:R-:W-:-:S02]  /*3ed0*/  @P4 LOP3.LUT R15, R15, R14, RZ, 0x3c, !PT ;  /* 0x0000000e0f0f4212 */ /* 0x000fc400078e3cff */
[----:B------:R0:W-:Y:S02]  /*3ee0*/  STL [R1+0x998], R14 ;  /* 0x0009980e01007387 */ /* 0x0001e40000100800 */
[----:B0-----:R-:W-:-:S04]  /*3ef0*/  @P4 LOP3.LUT R14, R15, R14, RZ, 0x3c, !PT ;  /* 0x0000000e0f0e4212 */ /* 0x001fc800078e3cff */
[----:B------:R-:W-:-:S05]  /*3f00*/  @P4 LOP3.LUT R15, R15, R14, RZ, 0x3c, !PT ;  /* 0x0000000e0f0f4212 */ /* 0x000fca00078e3cff */
[----:B------:R0:W2:Y:S01]  /*3f10*/  @P4 LDG.E.U8 R79, desc[UR24][R14.64] ;  /* 0x000000180e4f4981 */ /* 0x0000a2000c1e1100 */
[----:B------:R-:W-:-:S04]  /*3f20*/  IADD3 R36, P3, PT, R3, UR6, RZ ;  /* 0x0000000603247c10 */ /* 0x000fc8000ff7e0ff */
[----:B------:R-:W-:Y:S02]  /*3f30*/  IADD3.X R80, PT, PT, R4, UR15, RZ, P3, !PT ;  /* 0x0000000f04507c10 */ /* 0x000fe40009ffe4ff */
[----:B------:R-:W-:Y:S01]  /*3f40*/  PRMT R77, RZ, 0x7610, R77 ;  /* 0x00007610ff4d7816 */ /* 0x000fe2000000004d */
[----:B0-----:R-:W-:Y:S02]  /*3f50*/  @P4 IMAD.MOV.U32 R14, RZ, RZ, R36 ;  /* 0x000000ffff0e4224 */ /* 0x001fe400078e0024 */
[----:B------:R-:W-:Y:S01]  /*3f60*/  @P4 IMAD.MOV.U32 R15, RZ, RZ, R80 ;  /* 0x000000ffff0f4224 */ /* 0x000fe200078e0050 */
[----:B------:R-:W-:Y:S04]  /*3f70*/  STL [R1+0x9a4], R36 ;  /* 0x0009a42401007387 */ /* 0x000fe80000100800 */
[----:B------:R0:W2:Y:S01]  /*3f80*/  @P4 LDG.E.U8 R77, desc[UR24][R14.64] ;  /* 0x000000180e4d4981 */ /* 0x0000a2000c1e1100 */
[----:B---3--:R-:W-:-:S04]  /*3f90*/  SHF.R.U64 R16, R9, 0x1f, RZ ;  /* 0x0000001f09107819 */ /* 0x008fc800000012ff */
[----:B------:R-:W-:Y:S02]  /*3fa0*/  LOP3.LUT P5, RZ, R16, 0x1, RZ, 0xc0, !PT ;  /* 0x0000000110ff7812 */ /* 0x000fe400078ac0ff */
[----:B------:R-:W-:Y:S01]  /*3fb0*/  PRMT R16, RZ, 0x7610, R16 ;  /* 0x00007610ff107816 */ /* 0x000fe20000000010 */
[----:B----4-:R3:W-:Y:S04]  /*3fc0*/  STL [R1+0x278], R73 ;  /* 0x0002784901007387 */ /* 0x0107e80000100800 */
[----:B------:R4:W-:Y:S01]  /*3fd0*/  STL [R1+0x9a0], R80 ;  /* 0x0009a05001007387 */ /* 0x0009e20000100800 */
[----:B---3--:R-:W-:-:S05]  /*3fe0*/  IADD3 R73, P3, PT, R5, UR6, RZ ;  /* 0x0000000605497c10 */ /* 0x008fca000ff7e0ff */
[----:B------:R-:W-:Y:S01]  /*3ff0*/  STL [R1+0x9ac], R73 ;  /* 0x0009ac4901007387 */ /* 0x000fe20000100800 */
[----:B0-----:R-:W-:-:S03]  /*4000*/  @P4 IMAD.MOV.U32 R14, RZ, RZ, R73 ;  /* 0x000000ffff0e4224 */ /* 0x001fc600078e0049 */
[----:B--2---:R0:W-:Y:S04]  /*4010*/  STL [R1+0x25c], R79 ;  /* 0x00025c4f01007387 */ /* 0x0041e80000100800 */
[----:B----4-:R-:W2:Y:S04]  /*4020*/  LDL.LU R80, [R1+0x1034] ;  /* 0x0010340001507983 */ /* 0x010ea80000300800 */
[----:B------:R-:W3:Y:S01]  /*4030*/  LDL.LU R36, [R1+0x1030] ;  /* 0x0010300001247983 */ /* 0x000ee20000300800 */
[----:B0-----:R-:W-:-:S05]  /*4040*/  IADD3.X R79, PT, PT, R6, UR15, RZ, P3, !PT ;  /* 0x0000000f064f7c10 */ /* 0x001fca0009ffe4ff */
[----:B------:R-:W-:-:S05]  /*4050*/  @P4 IMAD.MOV.U32 R15, RZ, RZ, R79 ;  /* 0x000000ffff0f4224 */ /* 0x000fca00078e004f */
[----:B------:R0:W4:Y:S04]  /*4060*/  @P4 LDG.E.U8 R16, desc[UR24][R14.64] ;  /* 0x000000180e104981 */ /* 0x000128000c1e1100 */
[----:B------:R0:W-:Y:S01]  /*4070*/  STL [R1+0x258], R77 ;  /* 0x0002584d01007387 */ /* 0x0001e20000100800 */
[----:B------:R-:W-:-:S03]  /*4080*/  USHF.L.U32 UR5, UR12, 0x5, URZ ;  /* 0x000000050c057899 */ /* 0x000fc600080006ff */
[----:B------:R1:W-:Y:S01]  /*4090*/  STL [R1+0x9a8], R79 ;  /* 0x0009a84f01007387 */ /* 0x0003e20000100800 */
[----:B0-----:R-:W-:-:S04]  /*40a0*/  IADD3 R77, P3, PT, R7, UR6, RZ ;  /* 0x00000006074d7c10 */ /* 0x001fc8000ff7e0ff */
[----:B-1----:R-:W-:Y:S01]  /*40b0*/  IADD3.X R79, PT, PT, R8, UR15, RZ, P3, !PT ;  /* 0x0000000f084f7c10 */ /* 0x002fe20009ffe4ff */
[----:B------:R-:W-:Y:S01]  /*40c0*/  @P4 IMAD.MOV.U32 R14, RZ, RZ, R77 ;  /* 0x000000ffff0e4224 */ /* 0x000fe200078e004d */
[----:B------:R-:W-:Y:S01]  /*40d0*/  PRMT R81, RZ, 0x7610, R81 ;  /* 0x00007610ff517816 */ /* 0x000fe20000000051 */
[----:B------:R-:W-:Y:S02]  /*40e0*/  USHF.R.S32.HI UR6, URZ, 0x1f, UR5 ;  /* 0x0000001fff067899 */ /* 0x000fe40008011405 */
[----:B------:R-:W-:Y:S01]  /*40f0*/  IADD3 R73, P3, PT, R0, UR5, RZ ;  /* 0x0000000500497c10 */ /* 0x000fe2000ff7e0ff */
[----:B------:R-:W-:Y:S01]  /*4100*/  @P4 IMAD.MOV.U32 R15, RZ, RZ, R79 ;  /* 0x000000ffff0f4224 */ /* 0x000fe200078e004f */
[----:B------:R0:W-:Y:S04]  /*4110*/  STL [R1+0x9b4], R77 ;  /* 0x0009b44d01007387 */ /* 0x0001e80000100800 */
[----:B------:R1:W3:Y:S01]  /*4120*/  @P4 LDG.E.U8 R81, desc[UR24][R14.64] ;  /* 0x000000180e514981 */ /* 0x0002e2000c1e1100 */
[----:B0-----:R-:W-:Y:S01]  /*4130*/  IADD3 R77, P4, PT, R3, UR5, RZ ;  /* 0x00000005034d7c10 */ /* 0x001fe2000ff9e0ff */
[----:B-1----:R-:W-:Y:S01]  /*4140*/  IMAD.MOV.U32 R15, RZ, RZ, R73 ;  /* 0x000000ffff0f7224 */ /* 0x002fe200078e0049 */
[----:B------:R-:W-:-:S04]  /*4150*/  IADD3.X R14, PT, PT, R2, UR6, RZ, P3, !PT ;  /* 0x00000006020e7c10 */ /* 0x000fc80009ffe4ff */
[----:B------:R-:W-:Y:S02]  /*4160*/  @P5 LOP3.LUT R15, R15, R14, RZ, 0x3c, !PT ;  /* 0x0000000e0f0f5212 */ /* 0x000fe400078e3cff */
[----:B--2---:R-:W-:Y:S01]  /*4170*/  PRMT R80, RZ, 0x7610, R80 ;  /* 0x00007610ff507816 */ /* 0x004fe20000000050 */
[----:B----4-:R-:W-:Y:S04]  /*4180*/  STL [R1+0x274], R16 ;  /* 0x0002741001007387 */ /* 0x010fe80000100800 */
[----:B------:R-:W-:Y:S04]  /*4190*/  STL [R1+0x9b0], R79 ;  /* 0x0009b04f01007387 */ /* 0x000fe80000100800 */
[----:B------:R0:W-:Y:S04]  /*41a0*/  STL [R1+0xa40], R73 ;  /* 0x000a404901007387 */ /* 0x0001e80000100800 */
[----:B------:R-:W-:Y:S04]  /*41b0*/  STL [R1+0xcb4], R77 ;  /* 0x000cb44d01007387 */ /* 0x000fe80000100800 */
[----:B------:R1:W-:Y:S01]  /*41c0*/  STL [R1+0xa3c], R14 ;  /* 0x000a3c0e01007387 */ /* 0x0003e20000100800 */
[----:B0-----:R-:W-:-:S02]  /*41d0*/  IADD3.X R73, PT, PT, R4, UR6, RZ, P4, !PT ;  /* 0x0000000604497c10 */ /* 0x001fc4000a7fe4ff */
[----:B-1----:R-:W-:-:S04]  /*41e0*/  @P5 LOP3.LUT R14, R15, R14, RZ, 0x3c, !PT ;  /* 0x0000000e0f0e5212 */ /* 0x002fc800078e3cff */
[----:B------:R-:W-:Y:S02]  /*41f0*/  @P5 LOP3.LUT R15, R15, R14, RZ, 0x3c, !PT ;  /* 0x0000000e0f0f5212 */ /* 0x000fe400078e3cff */
[----:B---3--:R-:W-:-:S03]  /*4200*/  PRMT R36, RZ, 0x7610, R36 ;  /* 0x00007610ff247816 */ /* 0x008fc60000000024 */
[----:B------:R0:W2:Y:S02]  /*4210*/  @P5 LDG.E.U8 R80, desc[UR24][R14.64] ;  /* 0x000000180e505981 */ /* 0x0000a4000c1e1100 */
[----:B0-----:R-:W-:Y:S02]  /*4220*/  @P5 IMAD.MOV.U32 R14, RZ, RZ, R77 ;  /* 0x000000ffff0e5224 */ /* 0x001fe400078e004d */
[----:B------:R-:W-:-:S05]  /*4230*/  @P5 IMAD.MOV.U32 R15, RZ, RZ, R73 ;  /* 0x000000ffff0f5224 */ /* 0x000fca00078e0049 */
[----:B------:R0:W3:Y:S01]  /*4240*/  @P5 LDG.E.U8 R36, desc[UR24][R14.64] ;  /* 0x000000180e245981 */ /* 0x0000e2000c1e1100 */
[----:B------:R-:W-:Y:S02]  /*4250*/  IADD3 R79, P4, PT, R5, UR5, RZ ;  /* 0x00000005054f7c10 */ /* 0x000fe4000ff9e0ff */
[----:B------:R-:W-:Y:S01]  /*4260*/  PRMT R78, RZ, 0x7610, R78 ;  /* 0x00007610ff4e7816 */ /* 0x000fe2000000004e */
[----:B------:R1:W-:Y:S01]  /*4270*/  STL [R1+0xcb0], R73 ;  /* 0x000cb04901007387 */ /* 0x0003e20000100800 */
[----:B0-----:R-:W-:Y:S01]  /*4280*/  IADD3.X R15, PT, PT, R6, UR6, RZ, P4, !PT ;  /* 0x00000006060f7c10 */ /* 0x001fe2000a7fe4ff */
[----:B------:R-:W-:Y:S02]  /*4290*/  @P5 IMAD.MOV.U32 R14, RZ, RZ, R79 ;  /* 0x000000ffff0e5224 */ /* 0x000fe400078e004f */
[----:B-1----:R-:W4:Y:S04]  /*42a0*/  LDL.LU R73, [R1+0x102c] ;  /* 0x00102c0001497983 */ /* 0x002f280000300800 */
[----:B------:R-:W-:Y:S04]  /*42b0*/  STL [R1+0xcb8], R79 ;  /* 0x000cb84f01007387 */ /* 0x000fe80000100800 */
[----:B------:R0:W2:Y:S01]  /*42c0*/  @P5 LDG.E.U8 R78, desc[UR24][R14.64] ;  /* 0x000000180e4e5981 */ /* 0x0000a2000c1e1100 */
[----:B------:R-:W-:-:S03]  /*42d0*/  PRMT R87, RZ, 0x7610, R87 ;  /* 0x00007610ff577816 */ /* 0x000fc60000000057 */
[----:B---3--:R1:W-:Y:S02]  /*42e0*/  STL [R1+0x260], R36 ;  /* 0x0002602401007387 */ /* 0x0083e40000100800 */
[----:B-1----:R-:W-:-:S04]  /*42f0*/  IADD3 R36, P4, PT, R7, UR5, RZ ;  /* 0x0000000507247c10 */ /* 0x002fc8000ff9e0ff */
[----:B------:R-:W-:Y:S01]  /*4300*/  IADD3.X R77, PT, PT, R8, UR6, RZ, P4, !PT ;  /* 0x00000006084d7c10 */ /* 0x000fe2000a7fe4ff */
[----:B------:R1:W-:Y:S04]  /*4310*/  STL [R1+0xca4], R15 ;  /* 0x000ca40f01007387 */ /* 0x0003e80000100800 */
[----:B0-----:R-:W-:Y:S02]  /*4320*/  IMAD.MOV.U32 R14, RZ, RZ, R77 ;  /* 0x000000ffff0e7224 */ /* 0x001fe400078e004d */
[----:B-1----:R-:W-:-:S05]  /*4330*/  IMAD.MOV.U32 R15, RZ, RZ, R36 ;  /* 0x000000ffff0f7224 */ /* 0x002fca00078e0024 */
[----:B------:R-:W-:-:S04]  /*4340*/  @P5 LOP3.LUT R15, R15, R14, RZ, 0x3c, !PT ;  /* 0x0000000e0f0f5212 */ /* 0x000fc800078e3cff */
[----:B------:R-:W-:-:S04]  /*4350*/  @P5 LOP3.LUT R14, R15, R14, RZ, 0x3c, !PT ;  /* 0x0000000e0f0e5212 */ /* 0x000fc800078e3cff */
[----:B------:R-:W-:-:S05]  /*4360*/  @P5 LOP3.LUT R15, R15, R14, RZ, 0x3c, !PT ;  /* 0x0000000e0f0f5212 */ /* 0x000fca00078e3cff */
[----:B------:R0:W3:Y:S01]  /*4370*/  @P5 LDG.E.U8 R87, desc[UR24][R14.64] ;  /* 0x000000180e575981 */ /* 0x0000e2000c1e1100 */
[----:B------:R-:W-:Y:S01]  /*4380*/  UIMAD UR5, UR12, 0x28, URZ ;  /* 0x000000280c0578a4 */ /* 0x000fe2000f8e02ff */
[----:B------:R-:W-:Y:S02]  /*4390*/  SHF.R.U64 R16, R9, 0x17, RZ ;  /* 0x0000001709107819 */ /* 0x000fe400000012ff */
[----:B------:R1:W-:Y:S01]  /*43a0*/  STL [R1+0xcac], R36 ;  /* 0x000cac2401007387 */ /* 0x0003e20000100800 */
[----:B------:R-:W-:-:S03]  /*43b0*/  USHF.R.S32.HI UR14, URZ, 0x1f, UR5 ;  /* 0x0000001fff0e7899 */ /* 0x000fc60008011405 */
[----:B------:R-:W3:Y:S01]  /*43c0*/  LDL.LU R79, [R1+0x1028] ;  /* 0x00102800014f7983 */ /* 0x000ee20000300800 */
[----:B------:R-:W-:-:S03]  /*43d0*/  LOP3.LUT P3, RZ, R16, 0x1, RZ, 0xc0, !PT ;  /* 0x0000000110ff7812 */ /* 0x000fc6000786c0ff */
[----:B--2---:R2:W-:Y:S01]  /*43e0*/  STL [R1+0x24c], R78 ;  /* 0x00024c4e01007387 */ /* 0x0045e20000100800 */
[----:B-1----:R-:W-:Y:S02]  /*43f0*/  IADD3 R36, P4, PT, R0, UR5, RZ ;  /* 0x0000000500247c10 */ /* 0x002fe4000ff9e0ff */
[----:B0-----:R-:W-:-:S03]  /*4400*/  SHF.R.U64 R14, R9, 0xf, RZ ;  /* 0x0000000f090e7819 */ /* 0x001fc600000012ff */
[----:B------:R-:W-:Y:S01]  /*4410*/  IMAD.MOV.U32 R15, RZ, RZ, R36 ;  /* 0x000000ffff0f7224 */ /* 0x000fe200078e0024 */
[----:B--2---:R-:W2:Y:S04]  /*4420*/  LDL.LU R78, [R1+0x1024] ;  /* 0x00102400014e7983 */ /* 0x004ea80000300800 */
[----:B------:R0:W-:Y:S04]  /*4430*/  STL [R1+0xca8], R77 ;  /* 0x000ca84d01007387 */ /* 0x0001e80000100800 */
[----:B0-----:R-:W2:Y:S04]  /*4440*/  LDL.LU R77, [R1+0x1020] ;  /* 0x00102000014d7983 */ /* 0x001ea80000300800 */
[----:B------:R0:W-:Y:S02]  /*4450*/  STL [R1+0xca0], R36 ;  /* 0x000ca02401007387 */ /* 0x0001e40000100800 */
[----:B0-----:R-:W-:-:S02]  /*4460*/  IADD3.X R36, PT, PT, R2, UR14, RZ, P4, !PT ;  /* 0x0000000e02247c10 */ /* 0x001fc4000a7fe4ff */
[----:B------:R-:W-:-:S03]  /*4470*/  LOP3.LUT P4, RZ, R14, 0x1, RZ, 0xc0, !PT ;  /* 0x000000010eff7812 */ /* 0x000fc6000788c0ff */
[----:B------:R-:W-:-:S05]  /*4480*/  IMAD.MOV.U32 R14, RZ, RZ, R36 ;  /* 0x000000ffff0e7224 */ /* 0x000fca00078e0024 */
[----:B------:R-:W-:-:S04]  /*4490*/  @P3 LOP3.LUT R15, R15, R14, RZ, 0x3c, !PT ;  /* 0x0000000e0f0f3212 */ /* 0x000fc800078e3cff */
[C---:B------:R-:W-:Y:S02]  /*44a0*/  @P3 LOP3.LUT R14, R15.reuse, R14, RZ, 0x3c, !PT ;  /* 0x0000000e0f0e3212 */ /* 0x040fe400078e3cff */
[----:B----4-:R-:W-:Y:S02]  /*44b0*/  PRMT R73, RZ, 0x7610, R73 ;  /* 0x00007610ff497816 */ /* 0x010fe40000000049 */
[----:B------:R-:W-:-:S05]  /*44c0*/  @P3 LOP3.LUT R15, R15, R14, RZ, 0x3c, !PT ;  /* 0x0000000e0f0f3212 */ /* 0x000fca00078e3cff */
[----:B------:R0:W4:Y:S01]  /*44d0*/  @P3 LDG.E.U8 R73, desc[UR24][R14.64] ;  /* 0x000000180e493981 */ /* 0x000122000c1e1100 */
[----:B------:R-:W-:-:S03]  /*44e0*/  PRMT R16, RZ, 0x7610, R16 ;  /* 0x00007610ff107816 */ /* 0x000fc60000000010 */
[----:B---3--:R1:W-:Y:S04]  /*44f0*/  STL [R1+0x248], R87 ;  /* 0x0002485701007387 */ /* 0x0083e80000100800 */
[----:B------:R3:W-:Y:S01]  /*4500*/  STL [R1+0xc94], R36 ;  /* 0x000c942401007387 */ /* 0x0007e20000100800 */
[----:B-1----:R-:W-:-:S04]  /*4510*/  IADD3 R87, P5, PT, R3, UR5, RZ ;  /* 0x0000000503577c10 */ /* 0x002fc8000ffbe0ff */
[----:B---3--:R-:W-:Y:S01]  /*4520*/  IADD3.X R36, PT, PT, R4, UR14, RZ, P5, !PT ;  /* 0x0000000e04247c10 */ /* 0x008fe2000affe4ff */
[----:B0-----:R-:W-:-:S04]  /*4530*/  @P3 IMAD.MOV.U32 R14, RZ, RZ, R87 ;  /* 0x000000ffff0e3224 */ /* 0x001fc800078e0057 */
[----:B------:R-:W-:-:S05]  /*4540*/  IMAD.MOV.U32 R15, RZ, RZ, R36 ;  /* 0x000000ffff0f7224 */ /* 0x000fca00078e0024 */
[----:B------:R0:W3:Y:S04]  /*4550*/  @P3 LDG.E.U8 R16, desc[UR24][R14.64] ;  /* 0x000000180e103981 */ /* 0x0000e8000c1e1100 */
[----:B------:R-:W-:Y:S01]  /*4560*/  STL [R1+0xc9c], R87 ;  /* 0x000c9c5701007387 */ /* 0x000fe20000100800 */
[----:B------:R-:W-:Y:S02]  /*4570*/  PRMT R79, RZ, 0x7610, R79 ;  /* 0x00007610ff4f7816 */ /* 0x000fe4000000004f */
[----:B------:R-:W-:Y:S01]  /*4580*/  PRMT R76, RZ, 0x7610, R76 ;  /* 0x00007610ff4c7816 */ /* 0x000fe2000000004c */
[----:B----4-:R1:W-:Y:S04]  /*4590*/  STL [R1+0x250], R73 ;  /* 0x0002504901007387 */ /* 0x0103e80000100800 */
[----:B-1----:R-:W4:Y:S04]  /*45a0*/  LDL.LU R73, [R1+0x101c] ;  /* 0x00101c0001497983 */ /* 0x002f280000300800 */
[----:B------:R1:W-:Y:S02]  /*45b0*/  STL [R1+0xc98], R36 ;  /* 0x000c982401007387 */ /* 0x0003e40000100800 */
[----:B-1----:R-:W-:-:S04]  /*45c0*/  IADD3 R36, P5, PT, R5, UR5, RZ ;  /* 0x0000000505247c10 */ /* 0x002fc8000ffbe0ff */
[----:B0-----:R-:W-:Y:S02]  /*45d0*/  IADD3.X R15, PT, PT, R6, UR14, RZ, P5, !PT ;  /* 0x0000000e060f7c10 */ /* 0x001fe4000affe4ff */
[----:B------:R-:W-:Y:S01]  /*45e0*/  IADD3 R87, P5, PT, R7, UR5, RZ ;  /* 0x0000000507577c10 */ /* 0x000fe2000ffbe0ff */
[----:B------:R-:W-:Y:S01]  /*45f0*/  STL [R1+0xc90], R36 ;  /* 0x000c902401007387 */ /* 0x000fe20000100800 */
[----:B------:R-:W-:-:S03]  /*4600*/  @P3 IMAD.MOV.U32 R14, RZ, RZ, R36 ;  /* 0x000000ffff0e3224 */ /* 0x000fc600078e0024 */
[----:B------:R-:W-:Y:S04]  /*4610*/  STL [R1+0xc84], R15 ;  /* 0x000c840f01007387 */ /* 0x000fe80000100800 */
[----:B------:R-:W-:Y:S04]  /*4620*/  STL [R1+0xc8c], R87 ;  /* 0x000c8c5701007387 */ /* 0x000fe80000100800 */
[----:B------:R0:W2:Y:S02]  /*4630*/  @P3 LDG.E.U8 R79, desc[UR24][R14.64] ;  /* 0x000000180e4f3981 */ /* 0x0000a4000c1e1100 */
[----:B0-----:R-:W-:-:S02]  /*4640*/  @P3 IMAD.MOV.U32 R14, RZ, RZ, R87 ;  /* 0x000000ffff0e3224 */ /* 0x001fc400078e0057 */
[----:B---3--:R0:W-:Y:S02]  /*4650*/  STL [R1+0x244], R16 ;  /* 0x0002441001007387 */ /* 0x0081e40000100800 */
[----:B0-----:R-:W-:-:S05]  /*4660*/  IADD3.X R16, PT, PT, R8, UR14, RZ, P5, !PT ;  /* 0x0000000e08107c10 */ /* 0x001fca000affe4ff */
[----:B------:R-:W-:-:S05]  /*4670*/  IMAD.MOV.U32 R15, RZ, RZ, R16 ;  /* 0x000000ffff0f7224 */ /* 0x000fca00078e0010 */
[----:B------:R0:W3:Y:S01]  /*4680*/  @P3 LDG.E.U8 R76, desc[UR24][R14.64] ;  /* 0x000000180e4c3981 */ /* 0x0000e2000c1e1100 */
[----:B------:R-:W-:-:S04]  /*4690*/  UIMAD UR6, UR12, 0x30, URZ ;  /* 0x000000300c0678a4 */ /* 0x000fc8000f8e02ff */
[----:B------:R-:W-:Y:S02]  /*46a0*/  USHF.R.S32.HI UR15, URZ, 0x1f, UR6 ;  /* 0x0000001fff0f7899 */ /* 0x000fe40008011406 */
[----:B------:R-:W-:-:S04]  /*46b0*/  IADD3 R36, P5, PT, R0, UR6, RZ ;  /* 0x0000000600247c10 */ /* 0x000fc8000ffbe0ff */
[----:B0-----:R-:W-:Y:S01]  /*46c0*/  IADD3.X R14, PT, PT, R2, UR15, RZ, P5, !PT ;  /* 0x0000000f020e7c10 */ /* 0x001fe2000affe4ff */
[----:B------:R-:W-:Y:S01]  /*46d0*/  IMAD.MOV.U32 R15, RZ, RZ, R36 ;  /* 0x000000ffff0f7224 */ /* 0x000fe200078e0024 */
[----:B------:R-:W-:Y:S04]  /*46e0*/  STL [R1+0xc88], R16 ;  /* 0x000c881001007387 */ /* 0x000fe80000100800 */
[----:B------:R-:W-:Y:S01]  /*46f0*/  @P4 LOP3.LUT R15, R15, R14, RZ, 0x3c, !PT ;  /* 0x0000000e0f0f4212 */ /* 0x000fe200078e3cff */
[----:B------:R-:W-:Y:S01]  /*4700*/  STL [R1+0xc80], R36 ;  /* 0x000c802401007387 */ /* 0x000fe20000100800 */
[----:B------:R-:W-:-:S03]  /*4710*/  PRMT R74, RZ, 0x7610, R74 ;  /* 0x00007610ff4a7816 */ /* 0x000fc6000000004a */
[----:B---3--:R-:W-:Y:S04]  /*4720*/  STL [R1+0x254], R76 ;  /* 0x0002544c01007387 */ /* 0x008fe80000100800 */
[----:B------:R0:W-:Y:S02]  /*4730*/  STL [R1+0xb44], R14 ;  /* 0x000b440e01007387 */ /* 0x0001e40000100800 */
[----:B0-----:R-:W-:-:S04]  /*4740*/  @P4 LOP3.LUT R14, R15, R14, RZ, 0x3c, !PT ;  /* 0x0000000e0f0e4212 */ /* 0x001fc800078e3cff */
[----:B------:R-:W-:-:S05]  /*4750*/  @P4 LOP3.LUT R15, R15, R14, RZ, 0x3c, !PT ;  /* 0x0000000e0f0f4212 */ /* 0x000fca00078e3cff */
[----:B------:R0:W3:Y:S01]  /*4760*/  @P4 LDG.E.U8 R74, desc[UR24][R14.64] ;  /* 0x000000180e4a4981 */ /* 0x0000e2000c1e1100 */
[----:B------:R-:W-:-:S04]  /*4770*/  IADD3 R76, P5, PT, R3, UR6, RZ ;  /* 0x00000006034c7c10 */ /* 0x000fc8000ffbe0ff */
[----:B------:R-:W-:Y:S02]  /*4780*/  IADD3.X R87, PT, PT, R4, UR15, RZ, P5, !PT ;  /* 0x0000000f04577c10 */ /* 0x000fe4000affe4ff */
[----:B------:R-:W-:Y:S01]  /*4790*/  IADD3 R36, P5, PT, R5, UR6, RZ ;  /* 0x0000000605247c10 */ /* 0x000fe2000ffbe0ff */
[----:B------:R-:W-:Y:S01]  /*47a0*/  STL [R1+0xb4c], R76 ;  /* 0x000b4c4c01007387 */ /* 0x000fe20000100800 */
[----:B--2---:R-:W-:Y:S01]  /*47b0*/  PRMT R78, RZ, 0x7610, R78 ;  /* 0x00007610ff4e7816 */ /* 0x004fe2000000004e */
[----:B0-----:R-:W-:Y:S02]  /*47c0*/  @P4 IMAD.MOV.U32 R14, RZ, RZ, R76 ;  /* 0x000000ffff0e4224 */ /* 0x001fe400078e004c */
[----:B------:R-:W-:Y:S01]  /*47d0*/  STL [R1+0xb48], R87 ;  /* 0x000b485701007387 */ /* 0x000fe20000100800 */
[----:B------:R-:W-:Y:S01]  /*47e0*/  SHF.R.U64 R16, R9, 0x7, RZ ;  /* 0x0000000709107819 */ /* 0x000fe200000012ff */
[----:B------:R-:W-:Y:S02]  /*47f0*/  @P4 IMAD.MOV.U32 R15, RZ, RZ, R87 ;  /* 0x000000ffff0f4224 */ /* 0x000fe400078e0057 */
[----:B------:R0:W-:Y:S01]  /*4800*/  STL [R1+0xb54], R36 ;  /* 0x000b542401007387 */ /* 0x0001e20000100800 */
[----:B------:R-:W-:-:S02]  /*4810*/  LOP3.LUT P3, RZ, R16, 0x1, RZ, 0xc0, !PT ;  /* 0x0000000110ff7812 */ /* 0x000fc4000786c0ff */
[----:B------:R-:W-:Y:S01]  /*4820*/  PRMT R16, RZ, 0x7610, R16 ;  /* 0x00007610ff107816 */ /* 0x000fe20000000010 */
[----:B------:R1:W2:Y:S02]  /*4830*/  @P4 LDG.E.U8 R78, desc[UR24][R14.64] ;  /* 0x000000180e4e4981 */ /* 0x0002a4000c1e1100 */
[----:B-1----:R-:W-:Y:S01]  /*4840*/  @P4 IMAD.MOV.U32 R14, RZ, RZ, R36 ;  /* 0x000000ffff0e4224 */ /* 0x002fe200078e0024 */
[----:B------:R-:W-:Y:S01]  /*4850*/  UIMAD UR5, UR12, 0x38, URZ ;  /* 0x000000380c0578a4 */ /* 0x000fe2000f8e02ff */
[----:B------:R-:W-:Y:S01]  /*4860*/  PRMT R77, RZ, 0x7610, R77 ;  /* 0x00007610ff4d7816 */ /* 0x000fe2000000004d */
[----:B0-----:R-:W0:Y:S01]  /*4870*/  LDC R36, c[0x0][0x3a0] ;  /* 0x0000e800ff247b82 */ /* 0x001e220000000800 */
[----:B---3--:R1:W-:Y:S02]  /*4880*/  STL [R1+0x234], R74 ;  /* 0x0002344a01007387 */ /* 0x0083e40000100800 */
[----:B-1----:R-:W-:-:S05]  /*4890*/  IADD3.X R74, PT, PT, R6, UR15, RZ, P5, !PT ;  /* 0x0000000f064a7c10 */ /* 0x002fca000affe4ff */
[----:B------:R-:W-:-:S05]  /*48a0*/  @P4 IMAD.MOV.U32 R15, RZ, RZ, R74 ;  /* 0x000000ffff0f4224 */ /* 0x000fca00078e004a */
[----:B------:R1:W3:Y:S01]  /*48b0*/  @P4 LDG.E.U8 R16, desc[UR24][R14.64] ;  /* 0x000000180e104981 */ /* 0x0002e2000c1e1100 */
[----:B------:R-:W-:-:S04]  /*48c0*/  IADD3 R76, P5, PT, R7, UR6, RZ ;  /* 0x00000006074c7c10 */ /* 0x000fc8000ffbe0ff */
[----:B------:R-:W-:Y:S01]  /*48d0*/  IADD3.X R87, PT, PT, R8, UR15, RZ, P5, !PT ;  /* 0x0000000f08577c10 */ /* 0x000fe2000affe4ff */
[----:B------:R0:W-:Y:S01]  /*48e0*/  STL [R1+0xb50], R74 ;  /* 0x000b504a01007387 */ /* 0x0001e20000100800 */
[----:B------:R-:W-:Y:S01]  /*48f0*/  USHF.R.S32.HI UR14, URZ, 0x1f, UR5 ;  /* 0x0000001fff0e7899 */ /* 0x000fe20008011405 */
[----:B-1----:R-:W-:Y:S02]  /*4900*/  @P4 IMAD.MOV.U32 R14, RZ, RZ, R76 ;  /* 0x000000ffff0e4224 */ /* 0x002fe400078e004c */
[----:B------:R-:W-:Y:S01]  /*4910*/  @P4 IMAD.MOV.U32 R15, RZ, RZ, R87 ;  /* 0x000000ffff0f4224 */ /* 0x000fe200078e0057 */
[----:B------:R-:W-:Y:S01]  /*4920*/  STL [R1+0xb5c], R76 ;  /* 0x000b5c4c01007387 */ /* 0x000fe20000100800 */
[----:B0-----:R-:W-:-:S03]  /*4930*/  IADD3 R74, P5, PT, R0, UR5, RZ ;  /* 0x00000005004a7c10 */ /* 0x001fc6000ffbe0ff */
[----:B------:R0:W2:Y:S02]  /*4940*/  @P4 LDG.E.U8 R77, desc[UR24][R14.64] ;  /* 0x000000180e4d4981 */ /* 0x0000a4000c1e1100 */
[----:B0-----:R-:W-:Y:S01]  /*4950*/  IMAD.MOV.U32 R15, RZ, RZ, R74 ;  /* 0x000000ffff0f7224 */ /* 0x001fe200078e004a */
[----:B------:R-:W-:-:S04]  /*4960*/  IADD3.X R14, PT, PT, R2, UR14, RZ, P5, !PT ;  /* 0x0000000e020e7c10 */ /* 0x000fc8000affe4ff */
[----:B------:R-:W-:Y:S02]  /*4970*/  @P3 LOP3.LUT R15, R15, R14, RZ, 0x3c, !PT ;  /* 0x0000000e0f0f3212 */ /* 0x000fe400078e3cff */
[----:B----4-:R-:W-:Y:S02]  /*4980*/  PRMT R73, RZ, 0x7610, R73 ;  /* 0x00007610ff497816 */ /* 0x010fe40000000049 */
[----:B------:R-:W-:Y:S01]  /*4990*/  PRMT R72, RZ, 0x7610, R72 ;  /* 0x00007610ff487816 */ /* 0x000fe20000000048 */
[----:B---3--:R-:W-:Y:S04]  /*49a0*/  STL [R1+0x240], R16 ;  /* 0x0002401001007387 */ /* 0x008fe80000100800 */
[----:B------:R-:W-:Y:S04]  /*49b0*/  STL [R1+0xb58], R87 ;  /* 0x000b585701007387 */ /* 0x000fe80000100800 */
[----:B------:R0:W-:Y:S02]  /*49c0*/  STL [R1+0xbe4], R74 ;  /* 0x000be44a01007387 */ /* 0x0001e40000100800 */
[----:B0-----:R-:W-:-:S05]  /*49d0*/  IADD3 R74, P4, PT, R3, UR5, RZ ;  /* 0x00000005034a7c10 */ /* 0x001fca000ff9e0ff */
[----:B------:R-:W-:Y:S04]  /*49e0*/  STL [R1+0xbec], R74 ;  /* 0x000bec4a01007387 */ /* 0x000fe80000100800 */
[----:B------:R0:W-:Y:S01]  /*49f0*/  STL [R1+0xbe0], R14 ;  /* 0x000be00e01007387 */ /* 0x0001e20000100800 */
[----:B------:R-:W-:Y:S02]  /*4a00*/  IADD3.X R76, PT, PT, R4, UR14, RZ, P4, !PT ;  /* 0x0000000e044c7c10 */ /* 0x000fe4000a7fe4ff */
[----:B0-----:R-:W-:-:S04]  /*4a10*/  @P3 LOP3.LUT R14, R15, R14, RZ, 0x3c, !PT ;  /* 0x0000000e0f0e3212 */ /* 0x001fc800078e3cff */
[----:B------:R-:W-:-:S05]  /*4a20*/  @P3 LOP3.LUT R15, R15, R14, RZ, 0x3c, !PT ;  /* 0x0000000e0f0f3212 */ /* 0x000fca00078e3cff */
[----:B------:R0:W3:Y:S02]  /*4a30*/  @P3 LDG.E.U8 R73, desc[UR24][R14.64] ;  /* 0x000000180e493981 */ /* 0x0000e4000c1e1100 */
[----:B0-----:R-:W-:Y:S02]  /*4a40*/  @P3 IMAD.MOV.U32 R14, RZ, RZ, R74 ;  /* 0x000000ffff0e3224 */ /* 0x001fe400078e004a */
[----:B------:R-:W-:-:S05]  /*4a50*/  @P3 IMAD.MOV.U32 R15, RZ, RZ, R76 ;  /* 0x000000ffff0f3224 */ /* 0x000fca00078e004c */
[----:B------:R0:W4:Y:S01]  /*4a60*/  @P3 LDG.E.U8 R72, desc[UR24][R14.64] ;  /* 0x000000180e483981 */ /* 0x000122000c1e1100 */
[----:B------:R-:W-:Y:S01]  /*4a70*/  VIADD R16, R36, 0xfffffff6 ;  /* 0xfffffff624107836 */ /* 0x000fe20000000000 */
[----:B------:R-:W-:Y:S02]  /*4a80*/  IADD3 R87, P4, PT, R5, UR5, RZ ;  /* 0x0000000505577c10 */ /* 0x000fe4000ff9e0ff */
[----:B------:R1:W-:Y:S02]  /*4a90*/  STL [R1+0xbe8], R76 ;  /* 0x000be84c01007387 */ /* 0x0003e40000100800 */
[----:B------:R-:W-:Y:S02]  /*4aa0*/  ISETP.GE.U32.AND P5, PT, R16, 0x7fffffb7, PT ;  /* 0x7fffffb71000780c */ /* 0x000fe40003fa6070 */
[----:B------:R-:W-:Y:S02]  /*4ab0*/  PRMT R16, RZ, 0x7610, R16 ;  /* 0x00007610ff107816 */ /* 0x000fe40000000010 */
[----:B0-----:R-:W-:Y:S01]  /*4ac0*/  IADD3.X R15, PT, PT, R6, UR14, RZ, P4, !PT ;  /* 0x0000000e060f7c10 */ /* 0x001fe2000a7fe4ff */
[----:B------:R-:W-:Y:S01]  /*4ad0*/  @P3 IMAD.MOV.U32 R14, RZ, RZ, R87 ;  /* 0x000000ffff0e3224 */ /* 0x000fe200078e0057 */
[----:B-1----:R-:W2:Y:S04]  /*4ae0*/  LDL.LU R76, [R1+0x1018] ;  /* 0x00101800014c7983 */ /* 0x002ea80000300800 */
[----:B------:R0:W2:Y:S04]  /*4af0*/  @P3 LDG.E.U8 R16, desc[UR24][R14.64] ;  /* 0x000000180e103981 */ /* 0x0000a8000c1e1100 */
[----:B------:R-:W-:Y:S01]  /*4b00*/  STL [R1+0xbf4], R87 ;  /* 0x000bf45701007387 */ /* 0x000fe20000100800 */
[----:B------:R-:W-:Y:S01]  /*4b10*/  PRMT R71, RZ, 0x7610, R71 ;  /* 0x00007610ff477816 */ /* 0x000fe20000000047 */
[----:B------:R-:W-:Y:S01]  /*4b20*/  USHF.R.S32.HI UR6, URZ, 0x1f, UR12 ;  /* 0x0000001fff067899 */ /* 0x000fe2000801140c */
[----:B------:R-:W-:Y:S01]  /*4b30*/  PRMT R75, RZ, 0x7610, R75 ;  /* 0x00007610ff4b7816 */ /* 0x000fe2000000004b */
[----:B----4-:R1:W-:Y:S02]  /*4b40*/  STL [R1+0x23c], R72 ;  /* 0x00023c4801007387 */ /* 0x0103e40000100800 */
[----:B-1----:R-:W-:-:S04]  /*4b50*/  IADD3 R72, P4, PT, R7, UR5, RZ ;  /* 0x0000000507487c10 */ /* 0x002fc8000ff9e0ff */
[----:B------:R-:W-:Y:S01]  /*4b60*/  IADD3.X R74, PT, PT, R8, UR14, RZ, P4, !PT ;  /* 0x0000000e084a7c10 */ /* 0x000fe2000a7fe4ff */
[----:B------:R1:W-:Y:S01]  /*4b70*/  STL [R1+0xbf0], R15 ;  /* 0x000bf00f01007387 */ /* 0x0003e20000100800 */
[----:B0-----:R-:W-:Y:S01]  /*4b80*/  @P3 IMAD.MOV.U32 R14, RZ, RZ, R72 ;  /* 0x000000ffff0e3224 */ /* 0x001fe200078e0048 */
[----:B------:R-:W-:Y:S02]  /*4b90*/  IADD3 R87, P4, PT, R0, UR12, RZ ;  /* 0x0000000c00577c10 */ /* 0x000fe4000ff9e0ff */
[----:B------:R-:W-:Y:S01]  /*4ba0*/  STL [R1+0xbfc], R72 ;  /* 0x000bfc4801007387 */ /* 0x000fe20000100800 */
[----:B-1----:R-:W-:-:S03]  /*4bb0*/  @P3 IMAD.MOV.U32 R15, RZ, RZ, R74 ;  /* 0x000000ffff0f3224 */ /* 0x002fc600078e004a */
[----:B------:R0:W-:Y:S04]  /*4bc0*/  STL [R1+0xbf8], R74 ;  /* 0x000bf84a01007387 */ /* 0x0001e80000100800 */
[----:B------:R1:W4:Y:S01]  /*4bd0*/  @P3 LDG.E.U8 R71, desc[UR24][R14.64] ;  /* 0x000000180e473981 */ /* 0x000322000c1e1100 */
[----:B--2---:R-:W-:Y:S02]  /*4be0*/  PRMT R76, RZ, 0x7610, R76 ;  /* 0x00007610ff4c7816 */ /* 0x004fe4000000004c */
[----:B-1----:R-:W-:Y:S02]  /*4bf0*/  IADD3.X R15, PT, PT, R2, UR6, RZ, P4, !PT ;  /* 0x00000006020f7c10 */ /* 0x002fe4000a7fe4ff */
[----:B0-----:R-:W-:Y:S01]  /*4c00*/  IADD3 R74, P4, PT, R3, UR12, RZ ;  /* 0x0000000c034a7c10 */ /* 0x001fe2000ff9e0ff */
[----:B------:R-:W-:Y:S01]  /*4c10*/  @!P6 IMAD.MOV.U32 R14, RZ, RZ, R87 ;  /* 0x000000ffff0ee224 */ /* 0x000fe200078e0057 */
[----:B------:R-:W-:Y:S02]  /*4c20*/  STL [R1+0x228], R16 ;  /* 0x0002281001007387 */ /* 0x000fe40000100800 */
[----:B------:R-:W-:-:S02]  /*4c30*/  IADD3.X R72, PT, PT, R4, UR6, RZ, P4, !PT ;  /* 0x0000000604487c10 */ /* 0x000fc4000a7fe4ff */
[----:B------:R-:W-:Y:S04]  /*4c40*/  STL [R1+0x2cc], R87 ;  /* 0x0002cc5701007387 */ /* 0x000fe80000100800 */
[----:B------:R0:W-:Y:S04]  /*4c50*/  STL [R1+0x2c8], R15 ;  /* 0x0002c80f01007387 */ /* 0x0001e80000100800 */
[----:B------:R1:W2:Y:S02]  /*4c60*/  @!P6 LDG.E.U8 R76, desc[UR24][R14.64] ;  /* 0x000000180e4ce981 */ /* 0x0002a4000c1e1100 */
[----:B-1----:R-:W-:-:S02]  /*4c70*/  @!P6 IMAD.MOV.U32 R14, RZ, RZ, R74 ;  /* 0x000000ffff0ee224 */ /* 0x002fc400078e004a */
[----:B0-----:R-:W-:-:S05]  /*4c80*/  @!P6 IMAD.MOV.U32 R15, RZ, RZ, R72 ;  /* 0x000000ffff0fe224 */ /* 0x001fca00078e0048 */
[----:B------:R0:W2:Y:S04]  /*4c90*/  @!P6 LDG.E.U8 R75, desc[UR24][R14.64] ;  /* 0x000000180e4be981 */ /* 0x0000a8000c1e1100 */
[----:B------:R-:W-:Y:S01]  /*4ca0*/  STL [R1+0x2d4], R74 ;  /* 0x0002d44a01007387 */ /* 0x000fe20000100800 */
[----:B------:R-:W-:-:S05]  /*4cb0*/  VIADD R16, R36, 0xfffffffd ;  /* 0xfffffffd24107836 */ /* 0x000fca0000000000 */
[----:B------:R-:W-:Y:S02]  /*4cc0*/  ISETP.GE.U32.AND P3, PT, R16, 0x7fffffbe, PT ;  /* 0x7fffffbe1000780c */ /* 0x000fe40003f66070 */
[----:B------:R-:W-:Y:S01]  /*4cd0*/  PRMT R16, RZ, 0x7610, R16 ;  /* 0x00007610ff107816 */ /* 0x000fe20000000010 */
[----:B----4-:R1:W-:Y:S04]  /*4ce0*/  STL [R1+0x224], R71 ;  /* 0x0002244701007387 */ /* 0x0103e80000100800 */
[----:B------:R4:W-:Y:S01]  /*4cf0*/  STL [R1+0x2d0], R72 ;  /* 0x0002d04801007387 */ /* 0x0009e20000100800 */
[----:B-1----:R-:W-:-:S04]  /*4d00*/  IADD3 R71, P4, PT, R5, UR12, RZ ;  /* 0x0000000c05477c10 */ /* 0x002fc8000ff9e0ff */
[----:B------:R-:W-:Y:S01]  /*4d10*/  IADD3.X R87, PT, PT, R6, UR6, RZ, P4, !PT ;  /* 0x0000000606577c10 */ /* 0x000fe2000a7fe4ff */
[----:B------:R-:W-:Y:S01]  /*4d20*/  STL [R1+0x2dc], R71 ;  /* 0x0002dc4701007387 */ /* 0x000fe20000100800 */
[----:B0-----:R-:W-:-:S03]  /*4d30*/  @!P6 IMAD.MOV.U32 R14, RZ, RZ, R71 ;  /* 0x000000ffff0ee224 */ /* 0x001fc600078e0047 */
[----:B----4-:R-:W4:Y:S01]  /*4d40*/  LDL.LU R72, [R1+0x1014] ;  /* 0x0010140001487983 */ /* 0x010f220000300800 */
[----:B------:R-:W-:-:S03]  /*4d50*/  IMAD.MOV.U32 R15, RZ, RZ, R87 ;  /* 0x000000ffff0f7224 */ /* 0x000fc600078e0057 */
[----:B------:R-:W3:Y:S04]  /*4d60*/  LDL.LU R74, [R1+0x1010] ;  /* 0x00101000014a7983 */ /* 0x000ee80000300800 */
[----:B------:R0:W3:Y:S04]  /*4d70*/  @!P6 LDG.E.U8 R16, desc[UR24][R14.64] ;  /* 0x000000180e10e981 */ /* 0x0000e8000c1e1100 */
[----:B--2---:R1:W-:Y:S04]  /*4d80*/  STL [R1+0x238], R75 ;  /* 0x0002384b01007387 */ /* 0x0043e80000100800 */
[----:B-1----:R-:W2:Y:S01]  /*4d90*/  LDL.LU R75, [R1+0x100c] ;  /* 0x00100c00014b7983 */ /* 0x002ea20000300800 */
[----:B------:R-:W-:-:S03]  /*4da0*/  UIMAD UR5, UR12, 0x9, URZ ;  /* 0x000000090c0578a4 */ /* 0x000fc6000f8e02ff */
[----:B------:R1:W-:Y:S02]  /*4db0*/  STL [R1+0x2d8], R87 ;  /* 0x0002d85701007387 */ /* 0x0003e40000100800 */
[----:B-1----:R-:W-:-:S04]  /*4dc0*/  IADD3 R87, P4, PT, R7, UR12, RZ ;  /* 0x0000000c07577c10 */ /* 0x002fc8000ff9e0ff */
[----:B0-----:R-:W-:Y:S01]  /*4dd0*/  IADD3.X R15, PT, PT, R8, UR6, RZ, P4, !PT ;  /* 0x00000006080f7c10 */ /* 0x001fe2000a7fe4ff */
[----:B------:R-:W-:Y:S01]  /*4de0*/  @!P6 IMAD.MOV.U32 R14, RZ, RZ, R87 ;  /* 0x000000ffff0ee224 */ /* 0x000fe200078e0057 */
[----:B------:R-:W-:Y:S02]  /*4df0*/  USHF.R.S32.HI UR6, URZ, 0x1f, UR5 ;  /* 0x0000001fff067899 */ /* 0x000fe40008011405 */
[----:B------:R-:W-:Y:S01]  /*4e00*/  IADD3 R71, P4, PT, R0, UR5, RZ ;  /* 0x0000000500477c10 */ /* 0x000fe2000ff9e0ff */
[----:B------:R-:W-:Y:S04]  /*4e10*/  STL [R1+0x2e4], R87 ;  /* 0x0002e45701007387 */ /* 0x000fe80000100800 */
[----:B---3--:R-:W-:Y:S04]  /*4e20*/  STL [R1+0x230], R16 ;  /* 0x0002301001007387 */ /* 0x008fe80000100800 */
[----:B------:R0:W-:Y:S04]  /*4e30*/  STL [R1+0x2e0], R15 ;  /* 0x0002e00f01007387 */ /* 0x0001e80000100800 */
[----:B------:R1:W-:Y:S01]  /*4e40*/  STL [R1+0x3cc], R71 ;  /* 0x0003cc4701007387 */ /* 0x0003e20000100800 */
[----:B--2---:R-:W-:-:S06]  /*4e50*/  PRMT R75, RZ, 0x7610, R75 ;  /* 0x00007610ff4b7816 */ /* 0x004fcc000000004b */
[----:B------:R0:W2:Y:S02]  /*4e60*/  @!P6 LDG.E.U8 R75, desc[UR24][R14.64] ;  /* 0x000000180e4be981 */ /* 0x0000a4000c1e1100 */
[----:B0-----:R-:W-:Y:S01]  /*4e70*/  IMAD.MOV.U32 R15, RZ, RZ, R71 ;  /* 0x000000ffff0f7224 */ /* 0x001fe200078e0047 */
[----:B------:R-:W-:Y:S02]  /*4e80*/  IADD3.X R14, PT, PT, R2, UR6, RZ, P4, !PT ;  /* 0x00000006020e7c10 */ /* 0x000fe4000a7fe4ff */
[----:B-1----:R-:W-:Y:S02]  /*4e90*/  IADD3 R71, P6, PT, R3, UR5, RZ ;  /* 0x0000000503477c10 */ /* 0x002fe4000ffde0ff */
[----:B------:R-:W-:-:S03]  /*4ea0*/  @!P5 LOP3.LUT R15, R15, R14, RZ, 0x3c, !PT ;  /* 0x0000000e0f0fd212 */ /* 0x000fc600078e3cff */
[----:B------:R-:W-:Y:S04]  /*4eb0*/  STL [R1+0x3d4], R71 ;  /* 0x0003d44701007387 */ /* 0x000fe80000100800 */
[----:B------:R0:W-:Y:S01]  /*4ec0*/  STL [R1+0x3c8], R14 ;  /* 0x0003c80e01007387 */ /* 0x0001e20000100800 */
[----:B------:R-:W-:Y:S02]  /*4ed0*/  PRMT R74, RZ, 0x7610, R74 ;  /* 0x00007610ff4a7816 */ /* 0x000fe4000000004a */
[----:B0-----:R-:W-:-:S04]  /*4ee0*/  @!P5 LOP3.LUT R14, R15, R14, RZ, 0x3c, !PT ;  /* 0x0000000e0f0ed212 */ /* 0x001fc800078e3cff */
[----:B------:R-:W-:-:S05]  /*4ef0*/  @!P5 LOP3.LUT R15, R15, R14, RZ, 0x3c, !PT ;  /* 0x0000000e0f0fd212 */ /* 0x000fca00078e3cff */
[----:B------:R0:W3:Y:S01]  /*4f00*/  @!P5 LDG.E.U8 R74, desc[UR24][R14.64] ;  /* 0x000000180e4ad981 */ /* 0x0000e2000c1e1100 */
[----:B------:R-:W-:Y:S02]  /*4f10*/  IADD3.X R87, PT, PT, R4, UR6, RZ, P6, !PT ;  /* 0x0000000604577c10 */ /* 0x000fe4000b7fe4ff */
[----:B------:R-:W-:Y:S01]  /*4f20*/  PRMT R70, RZ, 0x7610, R70 ;  /* 0x00007610ff467816 */ /* 0x000fe20000000046 */
[----:B0-----:R-:W-:Y:S02]  /*4f30*/  @!P5 IMAD.MOV.U32 R14, RZ, RZ, R71 ;  /* 0x000000ffff0ed224 */ /* 0x001fe400078e0047 */
[----:B------:R-:W-:Y:S01]  /*4f40*/  @!P5 IMAD.MOV.U32 R15, RZ, RZ, R87 ;  /* 0x000000ffff0fd224 */ /* 0x000fe200078e0057 */
[----:B------:R-:W-:Y:S04]  /*4f50*/  STL [R1+0x3d0], R87 ;  /* 0x0003d05701007387 */ /* 0x000fe80000100800 */
[----:B------:R0:W2:Y:S04]  /*4f60*/  @!P5 LDG.E.U8 R70, desc[UR24][R14.64] ;  /* 0x000000180e46d981 */ /* 0x0000a8000c1e1100 */
[----:B---3--:R1:W-:Y:S04]  /*4f70*/  STL [R1+0x220], R74 ;  /* 0x0002204a01007387 */ /* 0x0083e80000100800 */
[----:B-1----:R-:W3:Y:S01]  /*4f80*/  LDL.LU R74, [R1+0x1008] ;  /* 0x00100800014a7983 */ /* 0x002ee20000300800 */
[----:B------:R-:W-:-:S03]  /*4f90*/  SHF.R.U32.HI R16, RZ, 0xe, R12 ;  /* 0x0000000eff107819 */ /* 0x000fc6000001160c */
[----:B------:R-:W4:Y:S01]  /*4fa0*/  LDL.LU R87, [R1+0x1004] ;  /* 0x0010040001577983 */ /* 0x000f220000300800 */
[----:B------:R-:W-:Y:S02]  /*4fb0*/  LOP3.LUT P4, RZ, R16, 0x1, RZ, 0xc0, !PT ;  /* 0x0000000110ff7812 */ /* 0x000fe4000788c0ff */
[----:B------:R-:W-:-:S04]  /*4fc0*/  IADD3 R16, P6, PT, R5, UR5, RZ ;  /* 0x0000000505107c10 */ /* 0x000fc8000ffde0ff */
[----:B0-----:R-:W-:Y:S01]  /*4fd0*/  IADD3.X R15, PT, PT, R6, UR6, RZ, P6, !PT ;  /* 0x00000006060f7c10 */ /* 0x001fe2000b7fe4ff */
[----:B------:R-:W-:Y:S04]  /*4fe0*/  STL [R1+0x770], R16 ;  /* 0x0007701001007387 */ /* 0x000fe80000100800 */
[----:B--2---:R0:W-:Y:S01]  /*4ff0*/  STL [R1+0x21c], R70 ;  /* 0x00021c4601007387 */ /* 0x0041e20000100800 */
[----:B------:R-:W-:Y:S01]  /*5000*/  @!P5 IMAD.MOV.U32 R14, RZ, RZ, R16 ;  /* 0x000000ffff0ed224 */ /* 0x000fe200078e0010 */
[----:B------:R-:W-:Y:S02]  /*5010*/  PRMT R33, RZ, 0x7610, R33 ;  /* 0x00007610ff217816 */ /* 0x000fe40000000021 */
[----:B0-----:R-:W-:-:S04]  /*5020*/  IADD3 R70, P6, PT, R7, UR5, RZ ;  /* 0x0000000507467c10 */ /* 0x001fc8000ffde0ff */
[----:B------:R-:W-:Y:S01]  /*5030*/  IADD3.X R71, PT, PT, R8, UR6, RZ, P6, !PT ;  /* 0x0000000608477c10 */ /* 0x000fe2000b7fe4ff */
[----:B------:R0:W-:Y:S01]  /*5040*/  STL [R1+0x3d8], R15 ;  /* 0x0003d80f01007387 */ /* 0x0001e20000100800 */
[----:B---3--:R-:W-:-:S06]  /*5050*/  PRMT R74, RZ, 0x7610, R74 ;  /* 0x00007610ff4a7816 */ /* 0x008fcc000000004a */
[----:B------:R1:W2:Y:S02]  /*5060*/  @!P5 LDG.E.U8 R74, desc[UR24][R14.64] ;  /* 0x000000180e4ad981 */ /* 0x0002a4000c1e1100 */
[----:B-1----:R-:W-:Y:S02]  /*5070*/  @!P5 IMAD.MOV.U32 R14, RZ, RZ, R70 ;  /* 0x000000ffff0ed224 */ /* 0x002fe400078e0046 */
[----:B0-----:R-:W-:-:S05]  /*5080*/  @!P5 IMAD.MOV.U32 R15, RZ, RZ, R71 ;  /* 0x000000ffff0fd224 */ /* 0x001fca00078e0047 */
[----:B------:R0:W3:Y:S01]  /*5090*/  @!P5 LDG.E.U8 R33, desc[UR24][R14.64] ;  /* 0x000000180e21d981 */ /* 0x0000e2000c1e1100 */
[----:B------:R-:W-:-:S04]  /*50a0*/  UIMAD UR5, UR12, 0x11, URZ ;  /* 0x000000110c0578a4 */ /* 0x000fc8000f8e02ff */
[----:B------:R-:W-:Y:S02]  /*50b0*/  USHF.R.S32.HI UR14, URZ, 0x1f, UR5 ;  /* 0x0000001fff0e7899 */ /* 0x000fe40008011405 */
[----:B------:R-:W-:Y:S01]  /*50c0*/  IADD3 R16, P6, PT, R0, UR5, RZ ;  /* 0x0000000500107c10 */ /* 0x000fe2000ffde0ff */
[----:B------:R-:W-:Y:S01]  /*50d0*/  STL [R1+0x778], R70 ;  /* 0x0007784601007387 */ /* 0x000fe20000100800 */
[----:B0-----:R-:W-:-:S03]  /*50e0*/  SHF.R.U32.HI R14, RZ, 0x6, R12 ;  /* 0x00000006ff0e7819 */ /* 0x001fc6000001160c */
[----:B------:R0:W-:Y:S04]  /*50f0*/  STL [R1+0x774], R71 ;  /* 0x0007744701007387 */ /* 0x0001e80000100800 */
[----:B------:R-:W-:Y:S01]  /*5100*/  STL [R1+0x8fc], R16 ;  /* 0x0008fc1001007387 */ /* 0x000fe20000100800 */
[----:B------:R-:W-:Y:S02]  /*5110*/  PRMT R38, RZ, 0x7610, R38 ;  /* 0x00007610ff267816 */ /* 0x000fe40000000026 */
[----:B0-----:R-:W-:Y:S02]  /*5120*/  IADD3.X R71, PT, PT, R2, UR14, RZ, P6, !PT ;  /* 0x0000000e02477c10 */ /* 0x001fe4000b7fe4ff */
[----:B------:R-:W-:Y:S01]  /*5130*/  LOP3.LUT P6, RZ, R14, 0x1, RZ, 0xc0, !PT ;  /* 0x000000010eff7812 */ /* 0x000fe200078cc0ff */
[----:B------:R-:W-:-:S02]  /*5140*/  @P4 IMAD.MOV.U32 R14, RZ, RZ, R16 ;  /* 0x000000ffff0e4224 */ /* 0x000fc400078e0010 */
[----:B------:R-:W-:Y:S01]  /*5150*/  @P4 IMAD.MOV.U32 R15, RZ, RZ, R71 ;  /* 0x000000ffff0f4224 */ /* 0x000fe200078e0047 */
[----:B------:R-:W-:-:S04]  /*5160*/  PRMT R42, RZ, 0x7610, R42 ;  /* 0x00007610ff2a7816 */ /* 0x000fc8000000002a */
[----:B------:R0:W2:Y:S01]  /*5170*/  @P4 LDG.E.U8 R38, desc[UR24][R14.64] ;  /* 0x000000180e264981 */ /* 0x0000a2000c1e1100 */
[----:B------:R-:W-:Y:S01]  /*5180*/  PRMT R41, RZ, 0x7610, R41 ;  /* 0x00007610ff297816 */ /* 0x000fe20000000029 */
[----:B------:R-:W-:Y:S01]  /*5190*/  UIMAD UR6, UR12, 0x19, URZ ;  /* 0x000000190c0678a4 */ /* 0x000fe2000f8e02ff */
[----:B------:R-:W-:-:S03]  /*51a0*/  PRMT R40, RZ, 0x7610, R40 ;  /* 0x00007610ff287816 */ /* 0x000fc60000000028 */
[----:B------:R-:W-:Y:S01]  /*51b0*/  USHF.R.S32.HI UR15, URZ, 0x1f, UR6 ;  /* 0x0000001fff0f7899 */ /* 0x000fe20008011406 */
[----:B------:R-:W-:Y:S02]  /*51c0*/  PRMT R39, RZ, 0x7610, R39 ;  /* 0x00007610ff277816 */ /* 0x000fe40000000027 */
[----:B------:R-:W-:Y:S02]  /*51d0*/  PRMT R45, RZ, 0x7610, R45 ;  /* 0x00007610ff2d7816 */ /* 0x000fe4000000002d */
[----:B------:R-:W-:Y:S02]  /*51e0*/  PRMT R44, RZ, 0x7610, R44 ;  /* 0x00007610ff2c7816 */ /* 0x000fe4000000002c */
[----:B------:R-:W-:Y:S02]  /*51f0*/  PRMT R43, RZ, 0x7610, R43 ;  /* 0x00007610ff2b7816 */ /* 0x000fe4000000002b */
[----:B------:R-:W-:Y:S02]  /*5200*/  PRMT R48, RZ, 0x7610, R48 ;  /* 0x00007610ff307816 */ /* 0x000fe40000000030 */
[----:B------:R-:W-:-:S02]  /*5210*/  PRMT R47, RZ, 0x7610, R47 ;  /* 0x00007610ff2f7816 */ /* 0x000fc4000000002f */
[----:B------:R-:W-:Y:S02]  /*5220*/  PRMT R46, RZ, 0x7610, R46 ;  /* 0x00007610ff2e7816 */ /* 0x000fe4000000002e */
[----:B------:R-:W-:Y:S02]  /*5230*/  PRMT R50, RZ, 0x7610, R50 ;  /* 0x00007610ff327816 */ /* 0x000fe40000000032 */
[----:B------:R-:W-:Y:S02]  /*5240*/  PRMT R49, RZ, 0x7610, R49 ;  /* 0x00007610ff317816 */ /* 0x000fe40000000031 */
[----:B------:R-:W-:Y:S02]  /*5250*/  PRMT R54, RZ, 0x7610, R54 ;  /* 0x00007610ff367816 */ /* 0x000fe40000000036 */
[----:B------:R-:W-:Y:S02]  /*5260*/  PRMT R53, RZ, 0x7610, R53 ;  /* 0x00007610ff357816 */ /* 0x000fe40000000035 */
[----:B------:R-:W-:-:S02]  /*5270*/  PRMT R52, RZ, 0x7610, R52 ;  /* 0x00007610ff347816 */ /* 0x000fc40000000034 */
[----:B----4-:R-:W-:Y:S02]  /*5280*/  PRMT R87, RZ, 0x7610, R87 ;  /* 0x00007610ff577816 */ /* 0x010fe40000000057 */
        /* <DEDUP_REMOVED lines=8> */
[----:B------:R-:W-:Y:S01]  /*5310*/  PRMT R61, RZ, 0x7610, R61 ;  /* 0x00007610ff3d7816 */ /* 0x000fe2000000003d */
[----:B---3--:R1:W-:Y:S02]  /*5320*/  STL [R1+0x22c], R33 ;  /* 0x00022c2101007387 */ /* 0x0083e40000100800 */
[----:B-1----:R-:W-:-:S04]  /*5330*/  IADD3 R33, P5, PT, R3, UR5, RZ ;  /* 0x0000000503217c10 */ /* 0x002fc8000ffbe0ff */
[----:B------:R-:W-:Y:S02]  /*5340*/  IADD3.X R70, PT, PT, R4, UR14, RZ, P5, !PT ;  /* 0x0000000e04467c10 */ /* 0x000fe4000affe4ff */
[----:B------:R-:W-:Y:S01]  /*5350*/  IADD3 R16, P5, PT, R5, UR5, RZ ;  /* 0x0000000505107c10 */ /* 0x000fe2000ffbe0ff */
[----:B------:R1:W-:Y:S01]  /*5360*/  STL [R1+0x904], R33 ;  /* 0x0009042101007387 */ /* 0x0003e20000100800 */
[----:B0-----:R-:W-:Y:S02]  /*5370*/  @P4 IMAD.MOV.U32 R14, RZ, RZ, R33 ;  /* 0x000000ffff0e4224 */ /* 0x001fe400078e0021 */
[----:B------:R-:W-:Y:S01]  /*5380*/  @P4 IMAD.MOV.U32 R15, RZ, RZ, R70 ;  /* 0x000000ffff0f4224 */ /* 0x000fe200078e0046 */
[----:B------:R-:W-:Y:S04]  /*5390*/  STL [R1+0x8f8], R71 ;  /* 0x0008f84701007387 */ /* 0x000fe80000100800 */
[----:B------:R0:W-:Y:S01]  /*53a0*/  STL [R1+0x900], R70 ;  /* 0x0009004601007387 */ /* 0x0001e20000100800 */
[----:B-1----:R-:W-:-:S03]  /*53b0*/  IADD3.X R33, PT, PT, R6, UR14, RZ, P5, !PT ;  /* 0x0000000e06217c10 */ /* 0x002fc6000affe4ff */
[----:B------:R1:W3:Y:S01]  /*53c0*/  @P4 LDG.E.U8 R42, desc[UR24][R14.64] ;  /* 0x000000180e2a4981 */ /* 0x0002e2000c1e1100 */
[----:B0-----:R-:W-:Y:S01]  /*53d0*/  IADD3 R70, P5, PT, R7, UR5, RZ ;  /* 0x0000000507467c10 */ /* 0x001fe2000ffbe0ff */
[----:B-1----:R-:W-:-:S03]  /*53e0*/  @P4 IMAD.MOV.U32 R14, RZ, RZ, R16 ;  /* 0x000000ffff0e4224 */ /* 0x002fc600078e0010 */
[----:B------:R-:W-:Y:S01]  /*53f0*/  IADD3.X R71, PT, PT, R8, UR14, RZ, P5, !PT ;  /* 0x0000000e08477c10 */ /* 0x000fe2000affe4ff */
[----:B------:R-:W-:Y:S01]  /*5400*/  @P4 IMAD.MOV.U32 R15, RZ, RZ, R33 ;  /* 0x000000ffff0f4224 */ /* 0x000fe200078e0021 */
[----:B------:R-:W-:Y:S04]  /*5410*/  STL [R1+0x90c], R16 ;  /* 0x00090c1001007387 */ /* 0x000fe80000100800 */
[----:B------:R0:W4:Y:S04]  /*5420*/  @P4 LDG.E.U8 R41, desc[UR24][R14.64] ;  /* 0x000000180e294981 */ /* 0x000128000c1e1100 */
[----:B------:R1:W-:Y:S01]  /*5430*/  STL [R1+0x908], R33 ;  /* 0x0009082101007387 */ /* 0x0003e20000100800 */
[----:B0-----:R-:W-:-:S02]  /*5440*/  @P4 IMAD.MOV.U32 R14, RZ, RZ, R70 ;  /* 0x000000ffff0e4224 */ /* 0x001fc400078e0046 */
[----:B------:R-:W-:Y:S01]  /*5450*/  @P4 IMAD.MOV.U32 R15, RZ, RZ, R71 ;  /* 0x000000ffff0f4224 */ /* 0x000fe200078e0047 */
[----:B-1----:R-:W-:-:S04]  /*5460*/  IADD3 R33, P5, PT, R0, UR6, RZ ;  /* 0x0000000600217c10 */ /* 0x002fc8000ffbe0ff */
[----:B------:R0:W2:Y:S04]  /*5470*/  @P4 LDG.E.U8 R40, desc[UR24][R14.64] ;  /* 0x000000180e284981 */ /* 0x0000a8000c1e1100 */
[----:B------:R1:W-:Y:S01]  /*5480*/  STL [R1+0x914], R70 ;  /* 0x0009144601007387 */ /* 0x0003e20000100800 */
[----:B0-----:R-:W-:Y:S01]  /*5490*/  IMAD.MOV.U32 R15, RZ, RZ, R33 ;  /* 0x000000ffff0f7224 */ /* 0x001fe200078e0021 */
[----:B------:R-:W-:Y:S02]  /*54a0*/  IADD3.X R14, PT, PT, R2, UR15, RZ, P5, !PT ;  /* 0x0000000f020e7c10 */ /* 0x000fe4000affe4ff */
[----:B------:R0:W-:Y:S02]  /*54b0*/  STL [R1+0x910], R71 ;  /* 0x0009104701007387 */ /* 0x0001e40000100800 */
[----:B------:R-:W-:-:S02]  /*54c0*/  @P6 LOP3.LUT R15, R15, R14, RZ, 0x3c, !PT ;  /* 0x0000000e0f0f6212 */ /* 0x000fc400078e3cff */
[----:B------:R-:W-:Y:S01]  /*54d0*/  STL [R1+0x9bc], R33 ;  /* 0x0009bc2101007387 */ /* 0x000fe20000100800 */
[----:B-1----:R-:W-:-:S03]  /*54e0*/  IADD3 R70, P5, PT, R3, UR6, RZ ;  /* 0x0000000603467c10 */ /* 0x002fc6000ffbe0ff */
[----:B------:R1:W-:Y:S01]  /*54f0*/  STL [R1+0x9b8], R14 ;  /* 0x0009b80e01007387 */ /* 0x0003e20000100800 */
[----:B------:R-:W-:Y:S02]  /*5500*/  SHF.R.U64 R16, R9, 0x1e, RZ ;  /* 0x0000001e09107819 */ /* 0x000fe400000012ff */
[----:B0-----:R-:W-:Y:S02]  /*5510*/  IADD3.X R71, PT, PT, R4, UR15, RZ, P5, !PT ;  /* 0x0000000f04477c10 */ /* 0x001fe4000affe4ff */
[----:B-1----:R-:W-:-:S04]  /*5520*/  @P6 LOP3.LUT R14, R15, R14, RZ, 0x3c, !PT ;  /* 0x0000000e0f0e6212 */ /* 0x002fc800078e3cff */
[----:B------:R-:W-:Y:S02]  /*5530*/  @P6 LOP3.LUT R15, R15, R14, RZ, 0x3c, !PT ;  /* 0x0000000e0f0f6212 */ /* 0x000fe400078e3cff */
[----:B------:R-:W-:Y:S02]  /*5540*/  IADD3 R33, P5, PT, R5, UR6, RZ ;  /* 0x0000000605217c10 */ /* 0x000fe4000ffbe0ff */
[----:B------:R-:W-:Y:S01]  /*5550*/  LOP3.LUT P4, RZ, R16, 0x1, RZ, 0xc0, !PT ;  /* 0x0000000110ff7812 */ /* 0x000fe2000788c0ff */
[----:B------:R0:W2:Y:S01]  /*5560*/  @P6 LDG.E.U8 R39, desc[UR24][R14.64] ;  /* 0x000000180e276981 */ /* 0x0000a2000c1e1100 */
[----:B------:R-:W-:-:S03]  /*5570*/  IADD3.X R16, PT, PT, R6, UR15, RZ, P5, !PT ;  /* 0x0000000f06107c10 */ /* 0x000fc6000affe4ff */
[----:B------:R1:W-:Y:S01]  /*5580*/  STL [R1+0x9c4], R70 ;  /* 0x0009c44601007387 */ /* 0x0003e20000100800 */
[----:B0-----:R-:W-:Y:S02]  /*5590*/  @P6 IMAD.MOV.U32 R14, RZ, RZ, R70 ;  /* 0x000000ffff0e6224 */ /* 0x001fe400078e0046 */
[----:B------:R-:W-:Y:S01]  /*55a0*/  @P6 IMAD.MOV.U32 R15, RZ, RZ, R71 ;  /* 0x000000ffff0f6224 */ /* 0x000fe200078e0047 */
[----:B-1----:R-:W-:Y:S01]  /*55b0*/  IADD3 R70, P5, PT, R7, UR6, RZ ;  /* 0x0000000607467c10 */ /* 0x002fe2000ffbe0ff */
[----:B------:R0:W-:Y:S01]  /*55c0*/  STL [R1+0x9c0], R71 ;  /* 0x0009c04701007387 */ /* 0x0001e20000100800 */
[----:B------:R-:W-:-:S03]  /*55d0*/  UIMAD UR5, UR12, 0x21, URZ ;  /* 0x000000210c0578a4 */ /* 0x000fc6000f8e02ff */
[----:B------:R1:W2:Y:S01]  /*55e0*/  @P6 LDG.E.U8 R45, desc[UR24][R14.64] ;  /* 0x000000180e2d6981 */ /* 0x0002a2000c1e1100 */
[----:B0-----:R-:W-:Y:S01]  /*55f0*/  IADD3.X R71, PT, PT, R8, UR15, RZ, P5, !PT ;  /* 0x0000000f08477c10 */ /* 0x001fe2000affe4ff */
[----:B-1----:R-:W-:Y:S02]  /*5600*/  @P6 IMAD.MOV.U32 R14, RZ, RZ, R33 ;  /* 0x000000ffff0e6224 */ /* 0x002fe400078e0021 */
[----:B------:R-:W-:Y:S01]  /*5610*/  @P6 IMAD.MOV.U32 R15, RZ, RZ, R16 ;  /* 0x000000ffff0f6224 */ /* 0x000fe200078e0010 */
[----:B------:R0:W-:Y:S01]  /*5620*/  STL [R1+0x9cc], R33 ;  /* 0x0009cc2101007387 */ /* 0x0001e20000100800 */
[----:B------:R-:W-:-:S03]  /*5630*/  USHF.R.S32.HI UR6, URZ, 0x1f, UR5 ;  /* 0x0000001fff067899 */ /* 0x000fc60008011405 */
[----:B------:R1:W2:Y:S01]  /*5640*/  @P6 LDG.E.U8 R44, desc[UR24][R14.64] ;  /* 0x000000180e2c6981 */ /* 0x0002a2000c1e1100 */
[----:B0-----:R-:W-:Y:S01]  /*5650*/  IADD3 R33, P5, PT, R0, UR5, RZ ;  /* 0x0000000500217c10 */ /* 0x001fe2000ffbe0ff */
[----:B-1----:R-:W-:Y:S02]  /*5660*/  @P6 IMAD.MOV.U32 R14, RZ, RZ, R70 ;  /* 0x000000ffff0e6224 */ /* 0x002fe400078e0046 */
[----:B------:R-:W-:Y:S01]  /*5670*/  @P6 IMAD.MOV.U32 R15, RZ, RZ, R71 ;  /* 0x000000ffff0f6224 */ /* 0x000fe200078e0047 */
[----:B------:R-:W-:Y:S04]  /*5680*/  STL [R1+0x9c8], R16 ;  /* 0x0009c81001007387 */ /* 0x000fe80000100800 */
[----:B------:R-:W-:Y:S04]  /*5690*/  STL [R1+0x9d4], R70 ;  /* 0x0009d44601007387 */ /* 0x000fe80000100800 */
[----:B------:R0:W2:Y:S04]  /*56a0*/  @P6 LDG.E.U8 R43, desc[UR24][R14.64] ;  /* 0x000000180e2b6981 */ /* 0x0000a8000c1e1100 */
[----:B------:R-:W-:Y:S04]  /*56b0*/  STL [R1+0x9d0], R71 ;  /* 0x0009d04701007387 */ /* 0x000fe80000100800 */
[----:B------:R1:W-:Y:S01]  /*56c0*/  STL [R1+0xa48], R33 ;  /* 0x000a482101007387 */ /* 0x0003e20000100800 */
[----:B0-----:R-:W-:Y:S01]  /*56d0*/  IMAD.MOV.U32 R15, RZ, RZ, R33 ;  /* 0x000000ffff0f7224 */ /* 0x001fe200078e0021 */
[----:B------:R-:W-:-:S04]  /*56e0*/  IADD3.X R14, PT, PT, R2, UR6, RZ, P5, !PT ;  /* 0x00000006020e7c10 */ /* 0x000fc8000affe4ff */
[----:B------:R-:W-:Y:S02]  /*56f0*/  @P4 LOP3.LUT R15, R15, R14, RZ, 0x3c, !PT ;  /* 0x0000000e0f0f4212 */ /* 0x000fe400078e3cff */
[----:B-1----:R-:W-:-:S05]  /*5700*/  IADD3 R33, P6, PT, R3, UR5, RZ ;  /* 0x0000000503217c10 */ /* 0x002fca000ffde0ff */
[----:B------:R-:W-:Y:S04]  /*5710*/  STL [R1+0xa50], R33 ;  /* 0x000a502101007387 */ /* 0x000fe80000100800 */
[----:B------:R0:W-:Y:S01]  /*5720*/  STL [R1+0xa44], R14 ;  /* 0x000a440e01007387 */ /* 0x0001e20000100800 */
[----:B------:R-:W-:Y:S02]  /*5730*/  IADD3.X R70, PT, PT, R4, UR6, RZ, P6, !PT ;  /* 0x0000000604467c10 */ /* 0x000fe4000b7fe4ff */
[----:B------:R-:W-:Y:S02]  /*5740*/  SHF.R.U64 R16, R9, 0x16, RZ ;  /* 0x0000001609107819 */ /* 0x000fe400000012ff */
[----:B0-----:R-:W-:-:S04]  /*5750*/  @P4 LOP3.LUT R14, R15, R14, RZ, 0x3c, !PT ;  /* 0x0000000e0f0e4212 */ /* 0x001fc800078e3cff */
        /* <DEDUP_REMOVED lines=8> */
[----:B------:R-:W-:Y:S01]  /*57e0*/  IADD3 R33, P6, PT, R7, UR5, RZ ;  /* 0x0000000507217c10 */ /* 0x000fe2000ffde0ff */
[----:B------:R-:W-:-:S03]  /*57f0*/  UIMAD UR5, UR12, 0x29, URZ ;  /* 0x000000290c0578a4 */ /* 0x000fc6000f8e02ff */
[----:B------:R0:W2:Y:S01]  /*5800*/  @P4 LDG.E.U8 R47, desc[UR24][R14.64] ;  /* 0x000000180e2f4981 */ /* 0x0000a2000c1e1100 */
[----:B-1----:R-:W-:Y:S01]  /*5810*/  IADD3.X R70, PT, PT, R8, UR6, RZ, P6, !PT ;  /* 0x0000000608467c10 */ /* 0x002fe2000b7fe4ff */
[----:B------:R-:W-:Y:S02]  /*5820*/  USHF.R.S32.HI UR14, URZ, 0x1f, UR5 ;  /* 0x0000001fff0e7899 */ /* 0x000fe40008011405 */
[----:B------:R-:W-:Y:S01]  /*5830*/  STL [R1+0xa58], R71 ;  /* 0x000a584701007387 */ /* 0x000fe20000100800 */
[----:B0-----:R-:W-:Y:S02]  /*5840*/  @P4 IMAD.MOV.U32 R14, RZ, RZ, R71 ;  /* 0x000000ffff0e4224 */ /* 0x001fe400078e0047 */
[----:B------:R-:W-:Y:S01]  /*5850*/  @P4 IMAD.MOV.U32 R15, RZ, RZ, R16 ;  /* 0x000000ffff0f4224 */ /* 0x000fe200078e0010 */
[----:B------:R0:W-:Y:S04]  /*5860*/  STL [R1+0xa54], R16 ;  /* 0x000a541001007387 */ /* 0x0001e80000100800 */
[----:B------:R1:W2:Y:S01]  /*5870*/  @P4 LDG.E.U8 R46, desc[UR24][R14.64] ;  /* 0x000000180e2e4981 */ /* 0x0002a2000c1e1100 */
[----:B0-----:R-:W-:Y:S01]  /*5880*/  IADD3 R16, P6, PT, R0, UR5, RZ ;  /* 0x0000000500107c10 */ /* 0x001fe2000ffde0ff */
[----:B-1----:R-:W-:-:S02]  /*5890*/  @P4 IMAD.MOV.U32 R14, RZ, RZ, R33 ;  /* 0x000000ffff0e4224 */ /* 0x002fc400078e0021 */
[----:B------:R-:W-:Y:S01]  /*58a0*/  @P4 IMAD.MOV.U32 R15, RZ, RZ, R70 ;  /* 0x000000ffff0f4224 */ /* 0x000fe200078e0046 */
[----:B------:R-:W-:Y:S01]  /*58b0*/  IADD3.X R71, PT, PT, R2, UR14, RZ, P6, !PT ;  /* 0x0000000e02477c10 */ /* 0x000fe2000b7fe4ff */
[----:B------:R0:W-:Y:S04]  /*58c0*/  STL [R1+0xa60], R33 ;  /* 0x000a602101007387 */ /* 0x0001e80000100800 */
[----:B------:R1:W2:Y:S01]  /*58d0*/  @P4 LDG.E.U8 R50, desc[UR24][R14.64] ;  /* 0x000000180e324981 */ /* 0x0002a2000c1e1100 */
[----:B0-----:R-:W-:Y:S02]  /*58e0*/  IADD3 R33, P4, PT, R3, UR5, RZ ;  /* 0x0000000503217c10 */ /* 0x001fe4000ff9e0ff */
[----:B-1----:R-:W-:Y:S01]  /*58f0*/  SHF.R.U64 R14, R9, 0xe, RZ ;  /* 0x0000000e090e7819 */ /* 0x002fe200000012ff */
[----:B------:R0:W-:Y:S01]  /*5900*/  STL [R1+0xa5c], R70 ;  /* 0x000a5c4601007387 */ /* 0x0001e20000100800 */
[----:B------:R-:W-:-:S02]  /*5910*/  @P5 IMAD.MOV.U32 R15, RZ, RZ, R71 ;  /* 0x000000ffff0f5224 */ /* 0x000fc400078e0047 */
[----:B------:R-:W-:Y:S01]  /*5920*/  LOP3.LUT P6, RZ, R14, 0x1, RZ, 0xc0, !PT ;  /* 0x000000010eff7812 */ /* 0x000fe200078cc0ff */
[----:B------:R-:W-:Y:S01]  /*5930*/  @P5 IMAD.MOV.U32 R14, RZ, RZ, R16 ;  /* 0x000000ffff0e5224 */ /* 0x000fe200078e0010 */
[----:B------:R1:W-:Y:S04]  /*5940*/  STL [R1+0xac8], R16 ;  /* 0x000ac81001007387 */ /* 0x0003e80000100800 */
[----:B------:R1:W2:Y:S01]  /*5950*/  @P5 LDG.E.U8 R49, desc[UR24][R14.64] ;  /* 0x000000180e315981 */ /* 0x0002a2000c1e1100 */
[----:B0-----:R-:W-:Y:S02]  /*5960*/  IADD3.X R70, PT, PT, R4, UR14, RZ, P4, !PT ;  /* 0x0000000e04467c10 */ /* 0x001fe4000a7fe4ff */
[----:B-1----:R-:W-:Y:S01]  /*5970*/  IADD3 R16, P4, PT, R5, UR5, RZ ;  /* 0x0000000505107c10 */ /* 0x002fe2000ff9e0ff */
[----:B------:R0:W-:Y:S01]  /*5980*/  STL [R1+0xad0], R33 ;  /* 0x000ad02101007387 */ /* 0x0001e20000100800 */
[----:B------:R-:W-:-:S03]  /*5990*/  @P5 IMAD.MOV.U32 R14, RZ, RZ, R33 ;  /* 0x000000ffff0e5224 */ /* 0x000fc600078e0021 */
[----:B------:R-:W-:Y:S01]  /*59a0*/  STL [R1+0xac4], R71 ;  /* 0x000ac44701007387 */ /* 0x000fe20000100800 */
[----:B------:R-:W-:-:S03]  /*59b0*/  @P5 IMAD.MOV.U32 R15, RZ, RZ, R70 ;  /* 0x000000ffff0f5224 */ /* 0x000fc600078e0046 */
[----:B------:R1:W-:Y:S01]  /*59c0*/  STL [R1+0xacc], R70 ;  /* 0x000acc4601007387 */ /* 0x0003e20000100800 */
[----:B0-----:R-:W-:-:S03]  /*59d0*/  IADD3.X R33, PT, PT, R6, UR14, RZ, P4, !PT ;  /* 0x0000000e06217c10 */ /* 0x001fc6000a7fe4ff */
[----:B------:R0:W2:Y:S01]  /*59e0*/  @P5 LDG.E.U8 R54, desc[UR24][R14.64] ;  /* 0x000000180e365981 */ /* 0x0000a2000c1e1100 */
[----:B------:R-:W-:Y:S01]  /*59f0*/  UIMAD UR6, UR12, 0x31, URZ ;  /* 0x000000310c0678a4 */ /* 0x000fe2000f8e02ff */
[----:B-1----:R-:W-:Y:S01]  /*5a00*/  IADD3 R70, P4, PT, R7, UR5, RZ ;  /* 0x0000000507467c10 */ /* 0x002fe2000ff9e0ff */
[----:B0-----:R-:W-:-:S03]  /*5a10*/  @P5 IMAD.MOV.U32 R14, RZ, RZ, R16 ;  /* 0x000000ffff0e5224 */ /* 0x001fc600078e0010 */
[----:B------:R-:W-:Y:S01]  /*5a20*/  IADD3.X R71, PT, PT, R8, UR14, RZ, P4, !PT ;  /* 0x0000000e08477c10 */ /* 0x000fe2000a7fe4ff */
[----:B------:R-:W-:Y:S01]  /*5a30*/  @P5 IMAD.MOV.U32 R15, RZ, RZ, R33 ;  /* 0x000000ffff0f5224 */ /* 0x000fe200078e0021 */
[----:B------:R-:W-:Y:S01]  /*5a40*/  STL [R1+0xad8], R16 ;  /* 0x000ad81001007387 */ /* 0x000fe20000100800 */
[----:B------:R-:W-:-:S03]  /*5a50*/  USHF.R.S32.HI UR15, URZ, 0x1f, UR6 ;  /* 0x0000001fff0f7899 */ /* 0x000fc60008011406 */
[----:B------:R0:W2:Y:S04]  /*5a60*/  @P5 LDG.E.U8 R53, desc[UR24][R14.64] ;  /* 0x000000180e355981 */ /* 0x0000a8000c1e1100 */
[----:B------:R1:W-:Y:S01]  /*5a70*/  STL [R1+0xad4], R33 ;  /* 0x000ad42101007387 */ /* 0x0003e20000100800 */
[----:B0-----:R-:W-:Y:S02]  /*5a80*/  @P5 IMAD.MOV.U32 R14, RZ, RZ, R70 ;  /* 0x000000ffff0e5224 */ /* 0x001fe400078e0046 */
        /* <DEDUP_REMOVED lines=46> */
[----:B------:R-:W-:Y:S01]  /*5d70*/  VIADD R16, R36, 0xfffffff5 ;  /* 0xfffffff524107836 */ /* 0x000fe20000000000 */
[----:B------:R-:W-:Y:S02]  /*5d80*/  IADD3.X R70, PT, PT, R4, UR6, RZ, P6, !PT ;  /* 0x0000000604467c10 */ /* 0x000fe4000b7fe4ff */
[----:B0-----:R-:W-:-:S04]  /*5d90*/  @P4 LOP3.LUT R14, R15, R14, RZ, 0x3c, !PT ;  /* 0x0000000e0f0e4212 */ /* 0x001fc800078e3cff */
[----:B------:R-:W-:Y:S02]  /*5da0*/  @P4 LOP3.LUT R15, R15, R14, RZ, 0x3c, !PT ;  /* 0x0000000e0f0f4212 */ /* 0x000fe400078e3cff */
[----:B------:R-:W-:Y:S02]  /*5db0*/  IADD3 R71, P6, PT, R5, UR5, RZ ;  /* 0x0000000505477c10 */ /* 0x000fe4000ffde0ff */
[----:B------:R-:W-:Y:S01]  /*5dc0*/  ISETP.GE.U32.AND P5, PT, R16, 0x7fffffb6, PT ;  /* 0x7fffffb61000780c */ /* 0x000fe20003fa6070 */
[----:B------:R0:W2:Y:S01]  /*5dd0*/  @P4 LDG.E.U8 R55, desc[UR24][R14.64] ;  /* 0x000000180e374981 */ /* 0x0000a2000c1e1100 */
[----:B------:R-:W-:-:S03]  /*5de0*/  IADD3.X R16, PT, PT, R6, UR6, RZ, P6, !PT ;  /* 0x0000000606107c10 */ /* 0x000fc6000b7fe4ff */
[----:B------:R1:W-:Y:S01]  /*5df0*/  STL [R1+0xc08], R70 ;  /* 0x000c084601007387 */ /* 0x0003e20000100800 */
[----:B0-----:R-:W-:Y:S02]  /*5e00*/  @P4 IMAD.MOV.U32 R14, RZ, RZ, R33 ;  /* 0x000000ffff0e4224 */ /* 0x001fe400078e0021 */
[----:B------:R-:W-:Y:S01]  /*5e10*/  @P4 IMAD.MOV.U32 R15, RZ, RZ, R70 ;  /* 0x000000ffff0f4224 */ /* 0x000fe200078e0046 */
[----:B------:R-:W-:-:S04]  /*5e20*/  IADD3 R33, P6, PT, R7, UR5, RZ ;  /* 0x0000000507217c10 */ /* 0x000fc8000ffde0ff */
[----:B------:R0:W2:Y:S01]  /*5e30*/  @P4 LDG.E.U8 R60, desc[UR24][R14.64] ;  /* 0x000000180e3c4981 */ /* 0x0000a2000c1e1100 */
[----:B-1----:R-:W-:Y:S01]  /*5e40*/  IADD3.X R70, PT, PT, R8, UR6, RZ, P6, !PT ;  /* 0x0000000608467c10 */ /* 0x002fe2000b7fe4ff */
[----:B------:R-:W-:Y:S01]  /*5e50*/  USHF.L.U32 UR5, UR12, 0x1, URZ ;  /* 0x000000010c057899 */ /* 0x000fe200080006ff */
[----:B0-----:R-:W-:Y:S02]  /*5e60*/  @P4 IMAD.MOV.U32 R14, RZ, RZ, R71 ;  /* 0x000000ffff0e4224 */ /* 0x001fe400078e0047 */
        /* <DEDUP_REMOVED lines=8> */
[----:B------:R0:W2:Y:S01]  /*5ef0*/  @P4 LDG.E.U8 R58, desc[UR24][R14.64] ;  /* 0x000000180e3a4981 */ /* 0x0000a2000c1e1100 */
[----:B------:R-:W-:-:S03]  /*5f00*/  IADD3.X R71, PT, PT, R2, UR14, RZ, P6, !PT ;  /* 0x0000000e02477c10 */ /* 0x000fc6000b7fe4ff */
[----:B------:R1:W-:Y:S01]  /*5f10*/  STL [R1+0xc1c], R33 ;  /* 0x000c1c2101007387 */ /* 0x0003e20000100800 */
[----:B0-----:R-:W-:-:S03]  /*5f20*/  VIADD R14, R36, 0xfffffffc ;  /* 0xfffffffc240e7836 */ /* 0x001fc60000000000 */
[----:B------:R0:W-:Y:S01]  /*5f30*/  STL [R1+0xc18], R70 ;  /* 0x000c184601007387 */ /* 0x0001e20000100800 */
[----:B-1----:R-:W-:Y:S01]  /*5f40*/  IADD3 R33, P4, PT, R3, UR5, RZ ;  /* 0x0000000503217c10 */ /* 0x002fe2000ff9e0ff */
[----:B------:R-:W-:Y:S01]  /*5f50*/  @!P3 IMAD.MOV.U32 R15, RZ, RZ, R71 ;  /* 0x000000ffff0fb224 */ /* 0x000fe200078e0047 */
[----:B------:R-:W-:Y:S01]  /*5f60*/  ISETP.GE.U32.AND P6, PT, R14, 0x7fffffbd, PT ;  /* 0x7fffffbd0e00780c */ /* 0x000fe20003fc6070 */
[----:B------:R-:W-:Y:S01]  /*5f70*/  @!P3 IMAD.MOV.U32 R14, RZ, RZ, R16 ;  /* 0x000000ffff0eb224 */ /* 0x000fe200078e0010 */
[----:B------:R1:W-:Y:S01]  /*5f80*/  STL [R1+0x2ec], R16 ;  /* 0x0002ec1001007387 */ /* 0x0003e20000100800 */
[----:B0-----:R-:W-:-:S03]  /*5f90*/  IADD3.X R70, PT, PT, R4, UR14, RZ, P4, !PT ;  /* 0x0000000e04467c10 */ /* 0x001fc6000a7fe4ff */
[----:B------:R0:W2:Y:S01]  /*5fa0*/  @!P3 LDG.E.U8 R62, desc[UR24][R14.64] ;  /* 0x000000180e3eb981 */ /* 0x0000a2000c1e1100 */
[----:B-1----:R-:W-:-:S03]  /*5fb0*/  IADD3 R16, P4, PT, R5, UR5, RZ ;  /* 0x0000000505107c10 */ /* 0x002fc6000ff9e0ff */
[----:B------:R1:W-:Y:S01]  /*5fc0*/  STL [R1+0x2f4], R33 ;  /* 0x0002f42101007387 */ /* 0x0003e20000100800 */
[----:B0-----:R-:W-:-:S03]  /*5fd0*/  @!P3 IMAD.MOV.U32 R14, RZ, RZ, R33 ;  /* 0x000000ffff0eb224 */ /* 0x001fc600078e0021 */
[----:B------:R-:W-:Y:S01]  /*5fe0*/  STL [R1+0x2e8], R71 ;  /* 0x0002e84701007387 */ /* 0x000fe20000100800 */
[----:B------:R-:W-:-:S03]  /*5ff0*/  @!P3 IMAD.MOV.U32 R15, RZ, RZ, R70 ;  /* 0x000000ffff0fb224 */ /* 0x000fc600078e0046 */
[----:B------:R0:W-:Y:S01]  /*6000*/  STL [R1+0x2f0], R70 ;  /* 0x0002f04601007387 */ /* 0x0001e20000100800 */
[----:B-1----:R-:W-:-:S03]  /*6010*/  IADD3.X R33, PT, PT, R6, UR14, RZ, P4, !PT ;  /* 0x0000000e06217c10 */ /* 0x002fc6000a7fe4ff */
[----:B------:R1:W2:Y:S01]  /*6020*/  @!P3 LDG.E.U8 R61, desc[UR24][R14.64] ;  /* 0x000000180e3db981 */ /* 0x0002a2000c1e1100 */
[----:B------:R-:W-:Y:S01]  /*6030*/  PRMT R65, RZ, 0x7610, R65 ;  /* 0x00007610ff417816 */ /* 0x000fe20000000041 */
[----:B------:R-:W-:Y:S01]  /*6040*/  UIMAD UR6, UR12, 0xa, URZ ;  /* 0x0000000a0c0678a4 */ /* 0x000fe2000f8e02ff */
[----:B0-----:R-:W-:Y:S01]  /*6050*/  IADD3 R70, P4, PT, R7, UR5, RZ ;  /* 0x0000000507467c10 */ /* 0x001fe2000ff9e0ff */
[----:B-1----:R-:W-:-:S03]  /*6060*/  @!P3 IMAD.MOV.U32 R14, RZ, RZ, R16 ;  /* 0x000000ffff0eb224 */ /* 0x002fc600078e0010 */
[----:B------:R-:W-:Y:S01]  /*6070*/  IADD3.X R71, PT, PT, R8, UR14, RZ, P4, !PT ;  /* 0x0000000e08477c10 */ /* 0x000fe2000a7fe4ff */
[----:B------:R-:W-:Y:S01]  /*6080*/  @!P3 IMAD.MOV.U32 R15, RZ, RZ, R33 ;  /* 0x000000ffff0fb224 */ /* 0x000fe200078e0021 */
[----:B------:R-:W-:Y:S01]  /*6090*/  STL [R1+0x2fc], R16 ;  /* 0x0002fc1001007387 */ /* 0x000fe20000100800 */
[----:B------:R-:W-:Y:S01]  /*60a0*/  PRMT R64, RZ, 0x7610, R64 ;  /* 0x00007610ff407816 */ /* 0x000fe20000000040 */
[----:B------:R-:W-:Y:S02]  /*60b0*/  USHF.R.S32.HI UR15, URZ, 0x1f, UR6 ;  /* 0x0000001fff0f7899 */ /* 0x000fe40008011406 */
[----:B------:R0:W2:Y:S04]  /*60c0*/  @!P3 LDG.E.U8 R65, desc[UR24][R14.64] ;  /* 0x000000180e41b981 */ /* 0x0000a8000c1e1100 */
[----:B------:R1:W-:Y:S01]  /*60d0*/  STL [R1+0x2f8], R33 ;  /* 0x0002f82101007387 */ /* 0x0003e20000100800 */
[----:B0-----:R-:W-:-:S02]  /*60e0*/  @!P3 IMAD.MOV.U32 R14, RZ, RZ, R70 ;  /* 0x000000ffff0eb224 */ /* 0x001fc400078e0046 */
[----:B------:R-:W-:Y:S01]  /*60f0*/  @!P3 IMAD.MOV.U32 R15, RZ, RZ, R71 ;  /* 0x000000ffff0fb224 */ /* 0x000fe200078e0047 */
[----:B-1----:R-:W-:-:S04]  /*6100*/  IADD3 R33, P4, PT, R0, UR6, RZ ;  /* 0x0000000600217c10 */ /* 0x002fc8000ff9e0ff */
[----:B------:R0:W2:Y:S04]  /*6110*/  @!P3 LDG.E.U8 R64, desc[UR24][R14.64] ;  /* 0x000000180e40b981 */ /* 0x0000a8000c1e1100 */
[----:B------:R1:W-:Y:S01]  /*6120*/  STL [R1+0x304], R70 ;  /* 0x0003044601007387 */ /* 0x0003e20000100800 */
[----:B0-----:R-:W-:Y:S01]  /*6130*/  IMAD.MOV.U32 R15, RZ, RZ, R33 ;  /* 0x000000ffff0f7224 */ /* 0x001fe200078e0021 */
[----:B------:R-:W-:Y:S02]  /*6140*/  IADD3.X R14, PT, PT, R2, UR15, RZ, P4, !PT ;  /* 0x0000000f020e7c10 */ /* 0x000fe4000a7fe4ff */
[----:B------:R0:W-:Y:S02]  /*6150*/  STL [R1+0x300], R71 ;  /* 0x0003004701007387 */ /* 0x0001e40000100800 */
[----:B------:R-:W-:-:S02]  /*6160*/  @!P5 LOP3.LUT R15, R15, R14, RZ, 0x3c, !PT ;  /* 0x0000000e0f0fd212 */ /* 0x000fc400078e3cff */
[----:B------:R-:W-:Y:S01]  /*6170*/  STL [R1+0x780], R33 ;  /* 0x0007802101007387 */ /* 0x000fe20000100800 */
[----:B-1----:R-:W-:-:S03]  /*6180*/  IADD3 R70, P4, PT, R3, UR6, RZ ;  /* 0x0000000603467c10 */ /* 0x002fc6000ff9e0ff */
[----:B------:R1:W-:Y:S01]  /*6190*/  STL [R1+0x77c], R14 ;  /* 0x00077c0e01007387 */ /* 0x0003e20000100800 */
[----:B------:R-:W-:Y:S02]  /*61a0*/  PRMT R63, RZ, 0x7610, R63 ;  /* 0x00007610ff3f7816 */ /* 0x000fe4000000003f */
[----:B0-----:R-:W-:Y:S02]  /*61b0*/  IADD3.X R71, PT, PT, R4, UR15, RZ, P4, !PT ;  /* 0x0000000f04477c10 */ /* 0x001fe4000a7fe4ff */
[C---:B-1----:R-:W-:Y:S02]  /*61c0*/  @!P5 LOP3.LUT R14, R15.reuse, R14, RZ, 0x3c, !PT ;  /* 0x0000000e0f0ed212 */ /* 0x042fe400078e3cff */
[----:B------:R-:W-:Y:S02]  /*61d0*/  SHF.R.U32.HI R16, RZ, 0xd, R12 ;  /* 0x0000000dff107819 */ /* 0x000fe4000001160c */
[----:B------:R-:W-:Y:S02]  /*61e0*/  @!P5 LOP3.LUT R15, R15, R14, RZ, 0x3c, !PT ;  /* 0x0000000e0f0fd212 */ /* 0x000fe400078e3cff */
[----:B------:R-:W-:-:S02]  /*61f0*/  IADD3 R33, P4, PT, R5, UR6, RZ ;  /* 0x0000000605217c10 */ /* 0x000fc4000ff9e0ff */
[----:B------:R-:W-:Y:S01]  /*6200*/  PRMT R68, RZ, 0x7610, R68 ;  /* 0x00007610ff447816 */ /* 0x000fe20000000044 */
[----:B------:R0:W2:Y:S01]  /*6210*/  @!P5 LDG.E.U8 R63, desc[UR24][R14.64] ;  /* 0x000000180e3fd981 */ /* 0x0000a2000c1e1100 */
[----:B------:R-:W-:Y:S02]  /*6220*/  LOP3.LUT P3, RZ, R16, 0x1, RZ, 0xc0, !PT ;  /* 0x0000000110ff7812 */ /* 0x000fe4000786c0ff */
[----:B------:R-:W-:Y:S01]  /*6230*/  IADD3.X R16, PT, PT, R6, UR15, RZ, P4, !PT ;  /* 0x0000000f06107c10 */ /* 0x000fe2000a7fe4ff */
[----:B------:R1:W-:Y:S01]  /*6240*/  STL [R1+0x788], R70 ;  /* 0x0007884601007387 */ /* 0x0003e20000100800 */
[----:B------:R-:W-:Y:S01]  /*6250*/  PRMT R67, RZ, 0x7610, R67 ;  /* 0x00007610ff437816 */ /* 0x000fe20000000043 */
[----:B0-----:R-:W-:Y:S02]  /*6260*/  @!P5 IMAD.MOV.U32 R14, RZ, RZ, R70 ;  /* 0x000000ffff0ed224 */ /* 0x001fe400078e0046 */
[----:B------:R-:W-:Y:S01]  /*6270*/  @!P5 IMAD.MOV.U32 R15, RZ, RZ, R71 ;  /* 0x000000ffff0fd224 */ /* 0x000fe200078e0047 */
[----:B------:R-:W-:Y:S01]  /*6280*/  UIMAD UR5, UR12, 0x12, URZ ;  /* 0x000000120c0578a4 */ /* 0x000fe2000f8e02ff */
[----:B-1----:R-:W-:-:S03]  /*6290*/  IADD3 R70, P4, PT, R7, UR6, RZ ;  /* 0x0000000607467c10 */ /* 0x002fc6000ff9e0ff */
[----:B------:R0:W2:Y:S01]  /*62a0*/  @!P5 LDG.E.U8 R68, desc[UR24][R14.64] ;  /* 0x000000180e44d981 */ /* 0x0000a2000c1e1100 */
[----:B------:R-:W-:Y:S01]  /*62b0*/  PRMT R66, RZ, 0x7610, R66 ;  /* 0x00007610ff427816 */ /* 0x000fe20000000042 */
[----:B------:R-:W-:Y:S02]  /*62c0*/  USHF.R.S32.HI UR6, URZ, 0x1f, UR5 ;  /* 0x0000001fff067899 */ /* 0x000fe40008011405 */
[----:B------:R1:W-:Y:S01]  /*62d0*/  STL [R1+0x784], R71 ;  /* 0x0007844701007387 */ /* 0x0003e20000100800 */
[----:B0-----:R-:W-:Y:S02]  /*62e0*/  @!P5 IMAD.MOV.U32 R14, RZ, RZ, R33 ;  /* 0x000000ffff0ed224 */ /* 0x001fe400078e0021 */
[----:B------:R-:W-:Y:S01]  /*62f0*/  @!P5 IMAD.MOV.U32 R15, RZ, RZ, R16 ;  /* 0x000000ffff0fd224 */ /* 0x000fe200078e0010 */
[----:B------:R0:W-:Y:S04]  /*6300*/  STL [R1+0x790], R33 ;  /* 0x0007902101007387 */ /* 0x0001e80000100800 */
[----:B------:R0:W2:Y:S04]  /*6310*/  @!P5 LDG.E.U8 R67, desc[UR24][R14.64] ;  /* 0x000000180e43d981 */ /* 0x0000a8000c1e1100 */
[----:B-1----:R-:W2:Y:S01]  /*6320*/  LDL.LU R71, [R1+0x1000] ;  /* 0x0010000001477983 */ /* 0x002ea20000300800 */
[----:B0-----:R-:W-:Y:S01]  /*6330*/  IADD3.X R15, PT, PT, R8, UR15, RZ, P4, !PT ;  /* 0x0000000f080f7c10 */ /* 0x001fe2000a7fe4ff */
[----:B------:R-:W-:Y:S01]  /*6340*/  @!P5 IMAD.MOV.U32 R14, RZ, RZ, R70 ;  /* 0x000000ffff0ed224 */ /* 0x000fe200078e0046 */
[----:B------:R-:W-:Y:S01]  /*6350*/  IADD3 R33, P4, PT, R0, UR5, RZ ;  /* 0x0000000500217c10 */ /* 0x000fe2000ff9e0ff */
[----:B------:R-:W-:Y:S04]  /*6360*/  STL [R1+0x78c], R16 ;  /* 0x00078c1001007387 */ /* 0x000fe80000100800 */
[----:B------:R0:W-:Y:S04]  /*6370*/  STL [R1+0x798], R70 ;  /* 0x0007984601007387 */ /* 0x0001e80000100800 */
[----:B------:R1:W-:Y:S04]  /*6380*/  STL [R1+0x794], R15 ;  /* 0x0007940f01007387 */ /* 0x0003e80000100800 */
[----:B------:R1:W3:Y:S01]  /*6390*/  @!P5 LDG.E.U8 R66, desc[UR24][R14.64] ;  /* 0x000000180e42d981 */ /* 0x0002e2000c1e1100 */
[----:B0-----:R-:W-:-:S03]  /*63a0*/  IADD3 R70, P5, PT, R3, UR5, RZ ;  /* 0x0000000503467c10 */ /* 0x001fc6000ffbe0ff */
[----:B------:R-:W-:Y:S01]  /*63b0*/  STL [R1+0x91c], R33 ;  /* 0x00091c2101007387 */ /* 0x000fe20000100800 */
[----:B-1----:R-:W-:Y:S01]  /*63c0*/  IMAD.MOV.U32 R15, RZ, RZ, R33 ;  /* 0x000000ffff0f7224 */ /* 0x002fe200078e0021 */
[----:B------:R-:W-:Y:S02]  /*63d0*/  IADD3.X R14, PT, PT, R2, UR6, RZ, P4, !PT ;  /* 0x00000006020e7c10 */ /* 0x000fe4000a7fe4ff */
[----:B------:R-:W-:Y:S02]  /*63e0*/  STL [R1+0x924], R70 ;  /* 0x0009244601007387 */ /* 0x000fe40000100800 */
[----:B------:R-:W-:Y:S02]  /*63f0*/  @P3 LOP3.LUT R15, R15, R14, RZ, 0x3c, !PT ;  /* 0x0000000e0f0f3212 */ /* 0x000fe400078e3cff */
[----:B------:R0:W-:Y:S01]  /*6400*/  STL [R1+0x918], R14 ;  /* 0x0009180e01007387 */ /* 0x0001e20000100800 */
[----:B------:R-:W-:Y:S02]  /*6410*/  SHF.R.U32.HI R16, RZ, 0x5, R12 ;  /* 0x00000005ff107819 */ /* 0x000fe4000001160c */
[----:B------:R-:W-:-:S02]  /*6420*/  PRMT R89, RZ, 0x7610, R89 ;  /* 0x00007610ff597816 */ /* 0x000fc40000000059 */
[----:B------:R-:W-:Y:S02]  /*6430*/  LOP3.LUT P4, RZ, R16, 0x1, RZ, 0xc0, !PT ;  /* 0x0000000110ff7812 */ /* 0x000fe4000788c0ff */
[C---:B0-----:R-:W-:Y:S02]  /*6440*/  @P3 LOP3.LUT R14, R15.reuse, R14, RZ, 0x3c, !PT ;  /* 0x0000000e0f0e3212 */ /* 0x041fe400078e3cff */
[----:B------:R-:W-:Y:S02]  /*6450*/  IADD3.X R16, PT, PT, R4, UR6, RZ, P5, !PT ;  /* 0x0000000604107c10 */ /* 0x000fe4000affe4ff */
[----:B------:R-:W-:Y:S02]  /*6460*/  @P3 LOP3.LUT R15, R15, R14, RZ, 0x3c, !PT ;  /* 0x0000000e0f0f3212 */ /* 0x000fe400078e3cff */
[----:B------:R-:W-:-:S03]  /*6470*/  PRMT R88, RZ, 0x7610, R88 ;  /* 0x00007610ff587816 */ /* 0x000fc60000000058 */
[----:B------:R0:W3:Y:S01]  /*6480*/  @P3 LDG.E.U8 R89, desc[UR24][R14.64] ;  /* 0x000000180e593981 */ /* 0x0000e2000c1e1100 */
[----:B------:R-:W-:-:S03]  /*6490*/  IADD3 R33, P5, PT, R5, UR5, RZ ;  /* 0x0000000505217c10 */ /* 0x000fc6000ffbe0ff */
[----:B------:R1:W-:Y:S01]  /*64a0*/  STL [R1+0x920], R16 ;  /* 0x0009201001007387 */ /* 0x0003e20000100800 */
[----:B0-----:R-:W-:Y:S02]  /*64b0*/  @P3 IMAD.MOV.U32 R14, RZ, RZ, R70 ;  /* 0x000000ffff0e3224 */ /* 0x001fe400078e0046 */
[----:B------:R-:W-:Y:S01]  /*64c0*/  @P3 IMAD.MOV.U32 R15, RZ, RZ, R16 ;  /* 0x000000ffff0f3224 */ /* 0x000fe200078e0010 */
[----:B------:R-:W-:-:S04]  /*64d0*/  PRMT R69, RZ, 0x7610, R69 ;  /* 0x00007610ff457816 */ /* 0x000fc80000000045 */
[----:B------:R0:W3:Y:S01]  /*64e0*/  @P3 LDG.E.U8 R88, desc[UR24][R14.64] ;  /* 0x000000180e583981 */ /* 0x0000e2000c1e1100 */
[----:B------:R-:W-:Y:S02]  /*64f0*/  PRMT R91, RZ, 0x7610, R91 ;  /* 0x00007610ff5b7816 */ /* 0x000fe4000000005b */
[----:B0-----:R-:W-:Y:S02]  /*6500*/  IADD3.X R15, PT, PT, R6, UR6, RZ, P5, !PT ;  /* 0x00000006060f7c10 */ /* 0x001fe4000affe4ff */
[----:B-1----:R-:W-:Y:S01]  /*6510*/  IADD3 R16, P5, PT, R7, UR5, RZ ;  /* 0x0000000507107c10 */ /* 0x002fe2000ffbe0ff */
[----:B------:R-:W-:-:S03]  /*6520*/  @P3 IMAD.MOV.U32 R14, RZ, RZ, R33 ;  /* 0x000000ffff0e3224 */ /* 0x000fc600078e0021 */
[----:B------:R-:W-:Y:S01]  /*6530*/  IADD3.X R70, PT, PT, R8, UR6, RZ, P5, !PT ;  /* 0x0000000608467c10 */ /* 0x000fe2000affe4ff */
[----:B------:R0:W-:Y:S01]  /*6540*/  STL [R1+0x92c], R33 ;  /* 0x00092c2101007387 */ /* 0x0001e20000100800 */
[----:B------:R-:W-:-:S03]  /*6550*/  UIMAD UR5, UR12, 0x1a, URZ ;  /* 0x0000001a0c0578a4 */ /* 0x000fc6000f8e02ff */
[----:B------:R1:W-:Y:S04]  /*6560*/  STL [R1+0x928], R15 ;  /* 0x0009280f01007387 */ /* 0x0003e80000100800 */
[----:B------:R1:W3:Y:S01]  /*6570*/  @P3 LDG.E.U8 R69, desc[UR24][R14.64] ;  /* 0x000000180e453981 */ /* 0x0002e2000c1e1100 */
[----:B------:R-:W-:Y:S02]  /*6580*/  USHF.R.S32.HI UR14, URZ, 0x1f, UR5 ;  /* 0x0000001fff0e7899 */ /* 0x000fe40008011405 */
[----:B0-----:R-:W-:Y:S01]  /*6590*/  IADD3 R33, P5, PT, R0, UR5, RZ ;  /* 0x0000000500217c10 */ /* 0x001fe2000ffbe0ff */
[----:B-1----:R-:W-:Y:S02]  /*65a0*/  @P3 IMAD.MOV.U32 R14, RZ, RZ, R16 ;  /* 0x000000ffff0e3224 */ /* 0x002fe400078e0010 */
[----:B------:R-:W-:Y:S01]  /*65b0*/  @P3 IMAD.MOV.U32 R15, RZ, RZ, R70 ;  /* 0x000000ffff0f3224 */ /* 0x000fe200078e0046 */
[----:B------:R0:W-:Y:S04]  /*65c0*/  STL [R1+0x934], R16 ;  /* 0x0009341001007387 */ /* 0x0001e80000100800 */
[----:B------:R1:W3:Y:S01]  /*65d0*/  @P3 LDG.E.U8 R91, desc[UR24][R14.64] ;  /* 0x000000180e5b3981 */ /* 0x0002e2000c1e1100 */
[----:B------:R-:W-:-:S02]  /*65e0*/  PRMT R90, RZ, 0x7610, R90 ;  /* 0x00007610ff5a7816 */ /* 0x000fc4000000005a */
[----:B0-----:R-:W-:Y:S02]  /*65f0*/  IADD3 R16, P3, PT, R3, UR5, RZ ;  /* 0x0000000503107c10 */ /* 0x001fe4000ff7e0ff */
[----:B-1----:R-:W-:Y:S02]  /*6600*/  SHF.R.U64 R14, R9, 0x1d, RZ ;  /* 0x0000001d090e7819 */ /* 0x002fe400000012ff */
[----:B------:R-:W-:Y:S01]  /*6610*/  IADD3.X R15, PT, PT, R2, UR14, RZ, P5, !PT ;  /* 0x0000000e020f7c10 */ /* 0x000fe2000affe4ff */
[----:B------:R0:W-:Y:S01]  /*6620*/  STL [R1+0x930], R70 ;  /* 0x0009304601007387 */ /* 0x0001e20000100800 */
[----:B------:R-:W-:Y:S01]  /*6630*/  LOP3.LUT P5, RZ, R14, 0x1, RZ, 0xc0, !PT ;  /* 0x000000010eff7812 */ /* 0x000fe200078ac0ff */
[----:B------:R-:W-:Y:S02]  /*6640*/  @P4 IMAD.MOV.U32 R14, RZ, RZ, R33 ;  /* 0x000000ffff0e4224 */ /* 0x000fe400078e0021 */
[----:B------:R1:W-:Y:S01]  /*6650*/  STL [R1+0x9dc], R33 ;  /* 0x0009dc2101007387 */ /* 0x0003e20000100800 */
[----:B------:R-:W-:-:S02]  /*6660*/  PRMT R93, RZ, 0x7610, R93 ;  /* 0x00007610ff5d7816 */ /* 0x000fc4000000005d */
[----:B0-----:R-:W-:Y:S01]  /*6670*/  IADD3.X R70, PT, PT, R4, UR14, RZ, P3, !PT ;  /* 0x0000000e04467c10 */ /* 0x001fe20009ffe4ff */
[----:B------:R-:W-:Y:S04]  /*6680*/  STL [R1+0x9e4], R16 ;  /* 0x0009e41001007387 */ /* 0x000fe80000100800 */
[----:B------:R0:W-:Y:S01]  /*6690*/  STL [R1+0x9d8], R15 ;  /* 0x0009d80f01007387 */ /* 0x0001e20000100800 */
[----:B-1----:R-:W-:-:S03]  /*66a0*/  IADD3 R33, P3, PT, R5, UR5, RZ ;  /* 0x0000000505217c10 */ /* 0x002fc6000ff7e0ff */
[----:B------:R1:W3:Y:S01]  /*66b0*/  @P4 LDG.E.U8 R90, desc[UR24][R14.64] ;  /* 0x000000180e5a4981 */ /* 0x0002e2000c1e1100 */
[----:B------:R-:W-:-:S03]  /*66c0*/  PRMT R92, RZ, 0x7610, R92 ;  /* 0x00007610ff5c7816 */ /* 0x000fc6000000005c */
[----:B------:R4:W-:Y:S01]  /*66d0*/  STL [R1+0x9e0], R70 ;  /* 0x0009e04601007387 */ /* 0x0009e20000100800 */
[----:B-1----:R-:W-:Y:S02]  /*66e0*/  @P4 IMAD.MOV.U32 R14, RZ, RZ, R16 ;  /* 0x000000ffff0e4224 */ /* 0x002fe400078e0010 */
[----:B0-----:R-:W-:-:S05]  /*66f0*/  @P4 IMAD.MOV.U32 R15, RZ, RZ, R70 ;  /* 0x000000ffff0f4224 */ /* 0x001fca00078e0046 */
[----:B------:R0:W3:Y:S01]  /*6700*/  @P4 LDG.E.U8 R93, desc[UR24][R14.64] ;  /* 0x000000180e5d4981 */ /* 0x0000e2000c1e1100 */
[----:B------:R-:W-:Y:S02]  /*6710*/  PRMT R34, RZ, 0x7610, R34 ;  /* 0x00007610ff227816 */ /* 0x000fe40000000022 */
[----:B0-----:R-:W-:Y:S02]  /*6720*/  IADD3.X R15, PT, PT, R6, UR14, RZ, P3, !PT ;  /* 0x0000000e060f7c10 */ /* 0x001fe40009ffe4ff */
[----:B----4-:R-:W-:Y:S01]  /*6730*/  IADD3 R70, P3, PT, R7, UR5, RZ ;  /* 0x0000000507467c10 */ /* 0x010fe2000ff7e0ff */
[----:B------:R-:W-:-:S03]  /*6740*/  @P4 IMAD.MOV.U32 R14, RZ, RZ, R33 ;  /* 0x000000ffff0e4224 */ /* 0x000fc600078e0021 */
[----:B------:R-:W-:Y:S01]  /*6750*/  IADD3.X R16, PT, PT, R8, UR14, RZ, P3, !PT ;  /* 0x0000000e08107c10 */ /* 0x000fe20009ffe4ff */
[----:B------:R-:W-:Y:S04]  /*6760*/  STL [R1+0x9ec], R33 ;  /* 0x0009ec2101007387 */ /* 0x000fe80000100800 */
[----:B------:R0:W-:Y:S04]  /*6770*/  STL [R1+0x9e8], R15 ;  /* 0x0009e80f01007387 */ /* 0x0001e80000100800 */
[----:B------:R0:W4:Y:S02]  /*6780*/  @P4 LDG.E.U8 R92, desc[UR24][R14.64] ;  /* 0x000000180e5c4981 */ /* 0x000124000c1e1100 */
[----:B0-----:R-:W-:-:S02]  /*6790*/  IMAD.MOV.U32 R15, RZ, RZ, R16 ;  /* 0x000000ffff0f7224 */ /* 0x001fc400078e0010 */
[----:B------:R-:W-:-:S05]  /*67a0*/  @P4 IMAD.MOV.U32 R14, RZ, RZ, R70 ;  /* 0x000000ffff0e4224 */ /* 0x000fca00078e0046 */
[----:B------:R0:W3:Y:S01]  /*67b0*/  @P4 LDG.E.U8 R34, desc[UR24][R14.64] ;  /* 0x000000180e224981 */ /* 0x0000e2000c1e1100 */
[----:B------:R-:W-:-:S04]  /*67c0*/  UIMAD UR6, UR12, 0x22, URZ ;  /* 0x000000220c0678a4 */ /* 0x000fc8000f8e02ff */
[----:B------:R-:W-:Y:S02]  /*67d0*/  USHF.R.S32.HI UR15, URZ, 0x1f, UR6 ;  /* 0x0000001fff0f7899 */ /* 0x000fe40008011406 */
[----:B------:R-:W-:-:S04]  /*67e0*/  IADD3 R33, P3, PT, R0, UR6, RZ ;  /* 0x0000000600217c10 */ /* 0x000fc8000ff7e0ff */
[----:B0-----:R-:W-:Y:S01]  /*67f0*/  IADD3.X R14, PT, PT, R2, UR15, RZ, P3, !PT ;  /* 0x0000000f020e7c10 */ /* 0x001fe20009ffe4ff */
[----:B------:R-:W-:Y:S01]  /*6800*/  IMAD.MOV.U32 R15, RZ, RZ, R33 ;  /* 0x000000ffff0f7224 */ /* 0x000fe200078e0021 */
[----:B------:R-:W-:Y:S04]  /*6810*/  STL [R1+0x9f4], R70 ;  /* 0x0009f44601007387 */ /* 0x000fe80000100800 */
[-C--:B------:R-:W-:Y:S01]  /*6820*/  @P5 LOP3.LUT R15, R15, R14.reuse, RZ, 0x3c, !PT ;  /* 0x0000000e0f0f5212 */ /* 0x080fe200078e3cff */
[----:B------:R-:W-:Y:S04]  /*6830*/  STL [R1+0x9f0], R16 ;  /* 0x0009f01001007387 */ /* 0x000fe80000100800 */
[----:B------:R-:W-:Y:S04]  /*6840*/  STL [R1+0xa68], R33 ;  /* 0x000a682101007387 */ /* 0x000fe80000100800 */
[----:B------:R0:W-:Y:S02]  /*6850*/  STL [R1+0xa64], R14 ;  /* 0x000a640e01007387 */ /* 0x0001e40000100800 */
[----:B0-----:R-:W-:-:S04]  /*6860*/  @P5 LOP3.LUT R14, R15, R14, RZ, 0x3c, !PT ;  /* 0x0000000e0f0e5212 */ /* 0x001fc800078e3cff */
[----:B------:R-:W-:Y:S02]  /*6870*/  @P5 LOP3.LUT R15, R15, R14, RZ, 0x3c, !PT ;  /* 0x0000000e0f0f5212 */ /* 0x000fe400078e3cff */
[----:B------:R-:W-:-:S05]  /*6880*/  IADD3 R70, P4, PT, R3, UR6, RZ ;  /* 0x0000000603467c10 */ /* 0x000fca000ff9e0ff */
[----:B------:R-:W-:Y:S01]  /*6890*/  STL [R1+0xa70], R70 ;  /* 0x000a704601007387 */ /* 0x000fe20000100800 */
[----:B------:R-:W-:Y:S02]  /*68a0*/  PRMT R72, RZ, 0x7610, R72 ;  /* 0x00007610ff487816 */ /* 0x000fe40000000048 */
[----:B--2---:R-:W-:-:S06]  /*68b0*/  PRMT R71, RZ, 0x7610, R71 ;  /* 0x00007610ff477816 */ /* 0x004fcc0000000047 */
[----:B------:R0:W2:Y:S02]  /*68c0*/  @P5 LDG.E.U8 R71, desc[UR24][R14.64] ;  /* 0x000000180e475981 */ /* 0x0000a4000c1e1100 */
[----:B0-----:R-:W-:Y:S02]  /*68d0*/  @P5 IMAD.MOV.U32 R14, RZ, RZ, R70 ;  /* 0x000000ffff0e5224 */ /* 0x001fe400078e0046 */
[----:B---3--:R0:W-:Y:S02]  /*68e0*/  STL [R1+0x1c0], R34 ;  /* 0x0001c02201007387 */ /* 0x0081e40000100800 */
[----:B0-----:R-:W-:-:S05]  /*68f0*/  IADD3.X R34, PT, PT, R4, UR15, RZ, P4, !PT ;  /* 0x0000000f04227c10 */ /* 0x001fca000a7fe4ff */
[----:B------:R-:W-:-:S05]  /*6900*/  @P5 IMAD.MOV.U32 R15, RZ, RZ, R34 ;  /* 0x000000ffff0f5224 */ /* 0x000fca00078e0022 */
[----:B------:R0:W3:Y:S01]  /*6910*/  @P5 LDG.E.U8 R72, desc[UR24][R14.64] ;  /* 0x000000180e485981 */ /* 0x0000e2000c1e1100 */
[----:B------:R-:W-:-:S03]  /*6920*/  IADD3 R33, P4, PT, R5, UR6, RZ ;  /* 0x0000000605217c10 */ /* 0x000fc6000ff9e0ff */
[----:B------:R1:W-:Y:S01]  /*6930*/  STL [R1+0xa6c], R34 ;  /* 0x000a6c2201007387 */ /* 0x0003e20000100800 */
[----:B------:R-:W-:-:S03]  /*6940*/  SHF.R.U64 R16, R9, 0x15, RZ ;  /* 0x0000001509107819 */ /* 0x000fc600000012ff */
[----:B------:R-:W-:Y:S01]  /*6950*/  STL [R1+0xa78], R33 ;  /* 0x000a782101007387 */ /* 0x000fe20000100800 */
[----:B------:R-:W-:Y:S01]  /*6960*/  LOP3.LUT P3, RZ, R16, 0x1, RZ, 0xc0, !PT ;  /* 0x0000000110ff7812 */ /* 0x000fe2000786c0ff */
[----:B0-----:R-:W-:Y:S01]  /*6970*/  @P5 IMAD.MOV.U32 R14, RZ, RZ, R33 ;  /* 0x000000ffff0e5224 */ /* 0x001fe200078e0021 */
[----:B------:R-:W-:Y:S01]  /*6980*/  PRMT R16, RZ, 0x7610, R16 ;  /* 0x00007610ff107816 */ /* 0x000fe20000000010 */
[----:B--2---:R0:W-:Y:S04]  /*6990*/  STL [R1+0x1ac], R71 ;  /* 0x0001ac4701007387 */ /* 0x0041e80000100800 */
[----:B-1----:R-:W2:Y:S04]  /*69a0*/  LDL.LU R34, [R1+0xffc] ;  /* 0x000ffc0001227983 */ /* 0x002ea80000300800 */
[----:B------:R-:W2:Y:S01]  /*69b0*/  LDL.LU R70, [R1+0xff8] ;  /* 0x000ff80001467983 */ /* 0x000ea20000300800 */
[----:B0-----:R-:W-:-:S05]  /*69c0*/  IADD3.X R71, PT, PT, R6, UR15, RZ, P4, !PT ;  /* 0x0000000f06477c10 */ /* 0x001fca000a7fe4ff */
[----:B------:R-:W-:-:S05]  /*69d0*/  IMAD.MOV.U32 R15, RZ, RZ, R71 ;  /* 0x000000ffff0f7224 */ /* 0x000fca00078e0047 */
[----:B------:R0:W2:Y:S04]  /*69e0*/  @P5 LDG.E.U8 R16, desc[UR24][R14.64] ;  /* 0x000000180e105981 */ /* 0x0000a8000c1e1100 */
[----:B---3--:R1:W-:Y:S04]  /*69f0*/  STL [R1+0x1a8], R72 ;  /* 0x0001a84801007387 */ /* 0x0083e80000100800 */
[----:B-1----:R-:W3:Y:S01]  /*6a00*/  LDL.LU R72, [R1+0xff4] ;  /* 0x000ff40001487983 */ /* 0x002ee20000300800 */
[----:B------:R-:W-:-:S03]  /*6a10*/  UIMAD UR5, UR12, 0x2a, URZ ;  /* 0x0000002a0c0578a4 */ /* 0x000fc6000f8e02ff */
[----:B------:R1:W-:Y:S01]  /*6a20*/  STL [R1+0xa74], R71 ;  /* 0x000a744701007387 */ /* 0x0003e20000100800 */
[----:B------:R-:W-:Y:S02]  /*6a30*/  PRMT R37, RZ, 0x7610, R37 ;  /* 0x00007610ff257816 */ /* 0x000fe40000000025 */
[----:B-1----:R-:W-:Y:S01]  /*6a40*/  IADD3 R71, P4, PT, R7, UR6, RZ ;  /* 0x0000000607477c10 */ /* 0x002fe2000ff9e0ff */
[----:B------:R-:W-:-:S03]  /*6a50*/  USHF.R.S32.HI UR6, URZ, 0x1f, UR5 ;  /* 0x0000001fff067899 */ /* 0x000fc60008011405 */
[----:B0-----:R-:W-:Y:S01]  /*6a60*/  IADD3.X R15, PT, PT, R8, UR15, RZ, P4, !PT ;  /* 0x0000000f080f7c10 */ /* 0x001fe2000a7fe4ff */
[----:B------:R-:W-:Y:S01]  /*6a70*/  @P5 IMAD.MOV.U32 R14, RZ, RZ, R71 ;  /* 0x000000ffff0e5224 */ /* 0x000fe200078e0047 */
[----:B------:R-:W-:Y:S01]  /*6a80*/  IADD3 R33, P4, PT, R0, UR5, RZ ;  /* 0x0000000500217c10 */ /* 0x000fe2000ff9e0ff */
[----:B------:R0:W-:Y:S04]  /*6a90*/  STL [R1+0xa80], R71 ;  /* 0x000a804701007387 */ /* 0x0001e80000100800 */
[----:B------:R1:W4:Y:S01]  /*6aa0*/  @P5 LDG.E.U8 R37, desc[UR24][R14.64] ;  /* 0x000000180e255981 */ /* 0x000322000c1e1100 */
[----:B0-----:R-:W-:Y:S02]  /*6ab0*/  IADD3 R71, P5, PT, R3, UR5, RZ ;  /* 0x0000000503477c10 */ /* 0x001fe4000ffbe0ff */
[----:B-1----:R-:W-:Y:S01]  /*6ac0*/  IADD3.X R14, PT, PT, R2, UR6, RZ, P4, !PT ;  /* 0x00000006020e7c10 */ /* 0x002fe2000a7fe4ff */
[----:B--2---:R-:W-:Y:S04]  /*6ad0*/  STL [R1+0x1a4], R16 ;  /* 0x0001a41001007387 */ /* 0x004fe80000100800 */
[----:B------:R0:W-:Y:S04]  /*6ae0*/  STL [R1+0xa7c], R15 ;  /* 0x000a7c0f01007387 */ /* 0x0001e80000100800 */
[----:B------:R-:W-:Y:S01]  /*6af0*/  STL [R1+0xae8], R33 ;  /* 0x000ae82101007387 */ /* 0x000fe20000100800 */
[----:B0-----:R-:W-:-:S03]  /*6b00*/  IMAD.MOV.U32 R15, RZ, RZ, R33 ;  /* 0x000000ffff0f7224 */ /* 0x001fc600078e0021 */
[----:B------:R-:W-:Y:S02]  /*6b10*/  STL [R1+0xaf0], R71 ;  /* 0x000af04701007387 */ /* 0x000fe40000100800 */
[-C--:B------:R-:W-:Y:S02]  /*6b20*/  @P3 LOP3.LUT R15, R15, R14.reuse, RZ, 0x3c, !PT ;  /* 0x0000000e0f0f3212 */ /* 0x080fe400078e3cff */
[----:B------:R0:W-:Y:S02]  /*6b30*/  STL [R1+0xae4], R14 ;  /* 0x000ae40e01007387 */ /* 0x0001e40000100800 */
[----:B0-----:R-:W-:-:S04]  /*6b40*/  @P3 LOP3.LUT R14, R15, R14, RZ, 0x3c, !PT ;  /* 0x0000000e0f0e3212 */ /* 0x001fc800078e3cff */
[----:B------:R-:W-:Y:S02]  /*6b50*/  @P3 LOP3.LUT R15, R15, R14, RZ, 0x3c, !PT ;  /* 0x0000000e0f0f3212 */ /* 0x000fe400078e3cff */
[----:B---3--:R-:W-:-:S06]  /*6b60*/  PRMT R72, RZ, 0x7610, R72 ;  /* 0x00007610ff487816 */ /* 0x008fcc0000000048 */
[----:B------:R0:W2:Y:S01]  /*6b70*/  @P3 LDG.E.U8 R72, desc[UR24][R14.64] ;  /* 0x000000180e483981 */ /* 0x0000a2000c1e1100 */
[----:B------:R-:W-:Y:S02]  /*6b80*/  IADD3.X R33, PT, PT, R4, UR6, RZ, P5, !PT ;  /* 0x0000000604217c10 */ /* 0x000fe4000affe4ff */
[----:B------:R-:W-:Y:S01]  /*6b90*/  PRMT R70, RZ, 0x7610, R70 ;  /* 0x00007610ff467816 */ /* 0x000fe20000000046 */
[----:B0-----:R-:W-:Y:S02]  /*6ba0*/  @P3 IMAD.MOV.U32 R14, RZ, RZ, R71 ;  /* 0x000000ffff0e3224 */ /* 0x001fe400078e0047 */
[----:B------:R-:W-:-:S05]  /*6bb0*/  @P3 IMAD.MOV.U32 R15, RZ, RZ, R33 ;  /* 0x000000ffff0f3224 */ /* 0x000fca00078e0021 */
[----:B------:R0:W3:Y:S04]  /*6bc0*/  @P3 LDG.E.U8 R70, desc[UR24][R14.64] ;  /* 0x000000180e463981 */ /* 0x0000e8000c1e1100 */
[----:B----4-:R1:W-:Y:S04]  /*6bd0*/  STL [R1+0x1a0], R37 ;  /* 0x0001a02501007387 */ /* 0x0103e80000100800 */
[----:B------:R-:W-:Y:S01]  /*6be0*/  STL [R1+0xaec], R33 ;  /* 0x000aec2101007387 */ /* 0x000fe20000100800 */
[----:B------:R-:W-:Y:S02]  /*6bf0*/  PRMT R34, RZ, 0x7610, R34 ;  /* 0x00007610ff227816 */ /* 0x000fe40000000022 */
[----:B-1----:R-:W-:-:S04]  /*6c00*/  IADD3 R37, P5, PT, R5, UR5, RZ ;  /* 0x0000000505257c10 */ /* 0x002fc8000ffbe0ff */
[----:B0-----:R-:W-:Y:S01]  /*6c10*/  IADD3.X R15, PT, PT, R6, UR6, RZ, P5, !PT ;  /* 0x00000006060f7c10 */ /* 0x001fe2000affe4ff */
[----:B------:R-:W-:-:S05]  /*6c20*/  @P3 IMAD.MOV.U32 R14, RZ, RZ, R37 ;  /* 0x000000ffff0e3224 */ /* 0x000fca00078e0025 */
[----:B------:R0:W4:Y:S04]  /*6c30*/  @P3 LDG.E.U8 R34, desc[UR24][R14.64] ;  /* 0x000000180e223981 */ /* 0x000128000c1e1100 */
[----:B--2---:R1:W-:Y:S04]  /*6c40*/  STL [R1+0x19c], R72 ;  /* 0x00019c4801007387 */ /* 0x0043e80000100800 */
[----:B-1----:R-:W2:Y:S01]  /*6c50*/  LDL.LU R72, [R1+0xff0] ;  /* 0x000ff00001487983 */ /* 0x002ea20000300800 */
[----:B------:R-:W-:-:S03]  /*6c60*/  IADD3 R71, P5, PT, R7, UR5, RZ ;  /* 0x0000000507477c10 */ /* 0x000fc6000ffbe0ff */
[----:B------:R-:W2:Y:S04]  /*6c70*/  LDL.LU R33, [R1+0xfec] ;  /* 0x000fec0001217983 */ /* 0x000ea80000300800 */
[----:B------:R-:W-:Y:S04]  /*6c80*/  STL [R1+0xaf8], R37 ;  /* 0x000af82501007387 */ /* 0x000fe80000100800 */
[----:B------:R0:W-:Y:S04]  /*6c90*/  STL [R1+0xaf4], R15 ;  /* 0x000af40f01007387 */ /* 0x0001e80000100800 */
[----:B------:R-:W-:Y:S04]  /*6ca0*/  STL [R1+0xb00], R71 ;  /* 0x000b004701007387 */ /* 0x000fe80000100800 */
[----:B---3--:R1:W-:Y:S01]  /*6cb0*/  STL [R1+0x198], R70 ;  /* 0x0001984601007387 */ /* 0x0083e20000100800 */
[----:B0-----:R-:W-:-:S03]  /*6cc0*/  IMAD.MOV.U32 R15, RZ, RZ, R71 ;  /* 0x000000ffff0f7224 */ /* 0x001fc600078e0047 */
[----:B------:R-:W3:Y:S01]  /*6cd0*/  LDL.LU R37, [R1+0xfe8] ;  /* 0x000fe80001257983 */ /* 0x000ee20000300800 */
[----:B-1----:R-:W-:-:S05]  /*6ce0*/  IADD3.X R70, PT, PT, R8, UR6, RZ, P5, !PT ;  /* 0x0000000608467c10 */ /* 0x002fca000affe4ff */
[----:B------:R-:W-:-:S05]  /*6cf0*/  IMAD.MOV.U32 R14, RZ, RZ, R70 ;  /* 0x000000ffff0e7224 */ /* 0x000fca00078e0046 */
[----:B------:R-:W-:-:S04]  /*6d00*/  @P3 LOP3.LUT R15, R15, R14, RZ, 0x3c, !PT ;  /* 0x0000000e0f0f3212 */ /* 0x000fc800078e3cff */
[----:B------:R-:W-:-:S04]  /*6d10*/  @P3 LOP3.LUT R14, R15, R14, RZ, 0x3c, !PT ;  /* 0x0000000e0f0e3212 */ /* 0x000fc800078e3cff */
[----:B------:R-:W-:Y:S01]  /*6d20*/  @P3 LOP3.LUT R15, R15, R14, RZ, 0x3c, !PT ;  /* 0x0000000e0f0f3212 */ /* 0x000fe200078e3cff */
[----:B----4-:R0:W-:Y:S04]  /*6d30*/  STL [R1+0x194], R34 ;  /* 0x0001942201007387 */ /* 0x0101e80000100800 */
[----:B0-----:R-:W4:Y:S04]  /*6d40*/  LDL.LU R34, [R1+0xfe4] ;  /* 0x000fe40001227983 */ /* 0x001f280000300800 */
[----:B------:R0:W-:Y:S04]  /*6d50*/  STL [R1+0xafc], R70 ;  /* 0x000afc4601007387 */ /* 0x0001e80000100800 */
[----:B0-----:R-:W3:Y:S01]  /*6d60*/  LDL.LU R70, [R1+0xfe0] ;  /* 0x000fe00001467983 */ /* 0x001ee20000300800 */
[----:B--2---:R-:W-:-:S06]  /*6d70*/  PRMT R72, RZ, 0x7610, R72 ;  /* 0x00007610ff487816 */ /* 0x004fcc0000000048 */
[----:B------:R0:W2:Y:S01]  /*6d80*/  @P3 LDG.E.U8 R72, desc[UR24][R14.64] ;  /* 0x000000180e483981 */ /* 0x0000a2000c1e1100 */
[----:B------:R-:W-:Y:S01]  /*6d90*/  UIMAD UR5, UR12, 0x32, URZ ;  /* 0x000000320c0578a4 */ /* 0x000fe2000f8e02ff */
[----:B------:R-:W-:-:S03]  /*6da0*/  SHF.R.U64 R16, R9, 0xd, RZ ;  /* 0x0000000d09107819 */ /* 0x000fc600000012ff */
[----:B------:R-:W-:Y:S02]  /*6db0*/  USHF.R.S32.HI UR14, URZ, 0x1f, UR5 ;  /* 0x0000001fff0e7899 */ /* 0x000fe40008011405 */
[----:B------:R-:W-:Y:S02]  /*6dc0*/  IADD3 R71, P5, PT, R0, UR5, RZ ;  /* 0x0000000500477c10 */ /* 0x000fe4000ffbe0ff */
[----:B------:R-:W-:-:S03]  /*6dd0*/  LOP3.LUT P4, RZ, R16, 0x1, RZ, 0xc0, !PT ;  /* 0x0000000110ff7812 */ /* 0x000fc6000788c0ff */
[----:B------:R1:W-:Y:S01]  /*6de0*/  STL [R1+0xb84], R71 ;  /* 0x000b844701007387 */ /* 0x0003e20000100800 */
[----:B0-----:R-:W-:Y:S01]  /*6df0*/  SHF.R.U64 R14, R9, 0x5, RZ ;  /* 0x00000005090e7819 */ /* 0x001fe200000012ff */
[----:B------:R-:W-:Y:S01]  /*6e00*/  IMAD.MOV.U32 R15, RZ, RZ, R71 ;  /* 0x000000ffff0f7224 */ /* 0x000fe200078e0047 */
[----:B------:R-:W-:Y:S02]  /*6e10*/  PRMT R16, RZ, 0x7610, R16 ;  /* 0x00007610ff107816 */ /* 0x000fe40000000010 */
[----:B-1----:R-:W-:Y:S02]  /*6e20*/  IADD3 R71, P3, PT, R3, UR5, RZ ;  /* 0x0000000503477c10 */ /* 0x002fe4000ff7e0ff */
[----:B---3--:R-:W-:Y:S01]  /*6e30*/  PRMT R70, RZ, 0x7610, R70 ;  /* 0x00007610ff467816 */ /* 0x008fe20000000046 */
[----:B--2---:R0:W-:Y:S02]  /*6e40*/  STL [R1+0x190], R72 ;  /* 0x0001904801007387 */ /* 0x0041e40000100800 */
[----:B0-----:R-:W-:-:S02]  /*6e50*/  IADD3.X R72, PT, PT, R2, UR14, RZ, P5, !PT ;  /* 0x0000000e02487c10 */ /* 0x001fc4000affe4ff */
[----:B------:R-:W-:-:S03]  /*6e60*/  LOP3.LUT P5, RZ, R14, 0x1, RZ, 0xc0, !PT ;  /* 0x000000010eff7812 */ /* 0x000fc600078ac0ff */
[----:B------:R-:W-:-:S05]  /*6e70*/  IMAD.MOV.U32 R14, RZ, RZ, R72 ;  /* 0x000000ffff0e7224 */ /* 0x000fca00078e0048 */
[----:B------:R-:W-:-:S04]  /*6e80*/  @P4 LOP3.LUT R15, R15, R14, RZ, 0x3c, !PT ;  /* 0x0000000e0f0f4212 */ /* 0x000fc800078e3cff */
[----:B------:R-:W-:-:S04]  /*6e90*/  @P4 LOP3.LUT R14, R15, R14, RZ, 0x3c, !PT ;  /* 0x0000000e0f0e4212 */ /* 0x000fc800078e3cff */
[----:B------:R-:W-:Y:S01]  /*6ea0*/  @P4 LOP3.LUT R15, R15, R14, RZ, 0x3c, !PT ;  /* 0x0000000e0f0f4212 */ /* 0x000fe200078e3cff */
[----:B------:R0:W-:Y:S04]  /*6eb0*/  STL [R1+0xb80], R72 ;  /* 0x000b804801007387 */ /* 0x0001e80000100800 */
[----:B------:R1:W2:Y:S01]  /*6ec0*/  @P4 LDG.E.U8 R16, desc[UR24][R14.64] ;  /* 0x000000180e104981 */ /* 0x0002a2000c1e1100 */
[----:B0-----:R-:W-:Y:S01]  /*6ed0*/  IADD3.X R72, PT, PT, R4, UR14, RZ, P3, !PT ;  /* 0x0000000e04487c10 */ /* 0x001fe20009ffe4ff */
[----:B-1----:R-:W-:-:S04]  /*6ee0*/  @P4 IMAD.MOV.U32 R14, RZ, RZ, R71 ;  /* 0x000000ffff0e4224 */ /* 0x002fc800078e0047 */
[----:B------:R-:W-:-:S05]  /*6ef0*/  @P4 IMAD.MOV.U32 R15, RZ, RZ, R72 ;  /* 0x000000ffff0f4224 */ /* 0x000fca00078e0048 */
[----:B------:R0:W3:Y:S04]  /*6f00*/  @P4 LDG.E.U8 R70, desc[UR24][R14.64] ;  /* 0x000000180e464981 */ /* 0x0000e8000c1e1100 */
[----:B------:R-:W-:Y:S04]  /*6f10*/  STL [R1+0xb8c], R71 ;  /* 0x000b8c4701007387 */ /* 0x000fe80000100800 */
[----:B------:R1:W-:Y:S01]  /*6f20*/  STL [R1+0xb88], R72 ;  /* 0x000b884801007387 */ /* 0x0003e20000100800 */
[----:B------:R-:W-:Y:S02]  /*6f30*/  PRMT R33, RZ, 0x7610, R33 ;  /* 0x00007610ff217816 */ /* 0x000fe40000000021 */
[----:B----4-:R-:W-:Y:S01]  /*6f40*/  PRMT R34, RZ, 0x7610, R34 ;  /* 0x00007610ff227816 */ /* 0x010fe20000000022 */
[----:B--2---:R2:W-:Y:S04]  /*6f50*/  STL [R1+0x18c], R16 ;  /* 0x00018c1001007387 */ /* 0x0045e80000100800 */
[----:B-1----:R-:W4:Y:S04]  /*6f60*/  LDL.LU R72, [R1+0xfdc] ;  /* 0x000fdc0001487983 */ /* 0x002f280000300800 */
[----:B------:R-:W4:Y:S01]  /*6f70*/  LDL.LU R71, [R1+0xfd8] ;  /* 0x000fd80001477983 */ /* 0x000f220000300800 */
[----:B--2---:R-:W-:-:S04]  /*6f80*/  IADD3 R16, P3, PT, R5, UR5, RZ ;  /* 0x0000000505107c10 */ /* 0x004fc8000ff7e0ff */
[----:B0-----:R-:W-:Y:S01]  /*6f90*/  IADD3.X R14, PT, PT, R6, UR14, RZ, P3, !PT ;  /* 0x0000000e060e7c10 */ /* 0x001fe20009ffe4ff */
[----:B------:R-:W-:Y:S01]  /*6fa0*/  IMAD.MOV.U32 R15, RZ, RZ, R16 ;  /* 0x000000ffff0f7224 */ /* 0x000fe200078e0010 */
[----:B------:R-:W-:Y:S04]  /*6fb0*/  STL [R1+0xb94], R16 ;  /* 0x000b941001007387 */ /* 0x000fe80000100800 */
[-C--:B------:R-:W-:Y:S01]  /*6fc0*/  @P4 LOP3.LUT R15, R15, R14.reuse, RZ, 0x3c, !PT ;  /* 0x0000000e0f0f4212 */ /* 0x080fe200078e3cff */
[----:B---3--:R-:W-:Y:S04]  /*6fd0*/  STL [R1+0x188], R70 ;  /* 0x0001884601007387 */ /* 0x008fe80000100800 */
[----:B------:R0:W-:Y:S02]  /*6fe0*/  STL [R1+0xb90], R14 ;  /* 0x000b900e01007387 */ /* 0x0001e40000100800 */
[----:B0-----:R-:W-:-:S04]  /*6ff0*/  @P4 LOP3.LUT R14, R15, R14, RZ, 0x3c, !PT ;  /* 0x0000000e0f0e4212 */ /* 0x001fc800078e3cff */
[----:B------:R-:W-:-:S05]  /*7000*/  @P4 LOP3.LUT R15, R15, R14, RZ, 0x3c, !PT ;  /* 0x0000000e0f0f4212 */ /* 0x000fca00078e3cff */
[----:B------:R0:W2:Y:S01]  /*7010*/  @P4 LDG.E.U8 R33, desc[UR24][R14.64] ;  /* 0x000000180e214981 */ /* 0x0000a2000c1e1100 */
[----:B------:R-:W-:-:S04]  /*7020*/  IADD3 R70, P3, PT, R7, UR5, RZ ;  /* 0x0000000507467c10 */ /* 0x000fc8000ff7e0ff */
[----:B------:R-:W-:-:S05]  /*7030*/  IADD3.X R16, PT, PT, R8, UR14, RZ, P3, !PT ;  /* 0x0000000e08107c10 */ /* 0x000fca0009ffe4ff */
[----:B0-----:R-:W-:Y:S02]  /*7040*/  IMAD.MOV.U32 R15, RZ, RZ, R16 ;  /* 0x000000ffff0f7224 */ /* 0x001fe400078e0010 */
[----:B------:R-:W-:-:S05]  /*7050*/  @P4 IMAD.MOV.U32 R14, RZ, RZ, R70 ;  /* 0x000000ffff0e4224 */ /* 0x000fca00078e0046 */
[----:B------:R0:W3:Y:S01]  /*7060*/  @P4 LDG.E.U8 R34, desc[UR24][R14.64] ;  /* 0x000000180e224981 */ /* 0x0000e2000c1e1100 */
[----:B------:R-:W-:-:S03]  /*7070*/  UIMAD UR6, UR12, 0x3a, URZ ;  /* 0x0000003a0c0678a4 */ /* 0x000fc6000f8e02ff */
[----:B------:R1:W-:Y:S01]  /*7080*/  STL [R1+0xb9c], R70 ;  /* 0x000b9c4601007387 */ /* 0x0003e20000100800 */
[----:B------:R-:W-:-:S03]  /*7090*/  USHF.R.S32.HI UR15, URZ, 0x1f, UR6 ;  /* 0x0000001fff0f7899 */ /* 0x000fc60008011406 */
[----:B------:R-:W-:Y:S01]  /*70a0*/  STL [R1+0xb98], R16 ;  /* 0x000b981001007387 */ /* 0x000fe20000100800 */
[----:B-1----:R-:W-:Y:S02]  /*70b0*/  IADD3 R70, P4, PT, R3, UR6, RZ ;  /* 0x0000000603467c10 */ /* 0x002fe4000ff9e0ff */
[----:B----4-:R-:W-:Y:S01]  /*70c0*/  PRMT R71, RZ, 0x7610, R71 ;  /* 0x00007610ff477816 */ /* 0x010fe20000000047 */
[----:B--2---:R1:W-:Y:S02]  /*70d0*/  STL [R1+0x184], R33 ;  /* 0x0001842101007387 */ /* 0x0043e40000100800 */
[----:B-1----:R-:W-:-:S04]  /*70e0*/  IADD3 R33, P3, PT, R0, UR6, RZ ;  /* 0x0000000600217c10 */ /* 0x002fc8000ff7e0ff */
[----:B0-----:R-:W-:Y:S01]  /*70f0*/  IADD3.X R14, PT, PT, R2, UR15, RZ, P3, !PT ;  /* 0x0000000f020e7c10 */ /* 0x001fe20009ffe4ff */
[----:B------:R-:W-:Y:S01]  /*7100*/  IMAD.MOV.U32 R15, RZ, RZ, R33 ;  /* 0x000000ffff0f7224 */ /* 0x000fe200078e0021 */
[----:B------:R-:W-:Y:S04]  /*7110*/  STL [R1+0xc24], R33 ;  /* 0x000c242101007387 */ /* 0x000fe80000100800 */
[-C--:B------:R-:W-:Y:S01]  /*7120*/  @P5 LOP3.LUT R15, R15, R14.reuse, RZ, 0x3c, !PT ;  /* 0x0000000e0f0f5212 */ /* 0x080fe200078e3cff */
[----:B------:R0:W-:Y:S03]  /*7130*/  STL [R1+0xc20], R14 ;  /* 0x000c200e01007387 */ /* 0x0001e60000100800 */
[----:B0-----:R-:W-:-:S04]  /*7140*/  @P5 LOP3.LUT R14, R15, R14, RZ, 0x3c, !PT ;  /* 0x0000000e0f0e5212 */ /* 0x001fc800078e3cff */
[----:B------:R-:W-:-:S05]  /*7150*/  @P5 LOP3.LUT R15, R15, R14, RZ, 0x3c, !PT ;  /* 0x0000000e0f0f5212 */ /* 0x000fca00078e3cff */
[----:B------:R0:W2:Y:S04]  /*7160*/  @P5 LDG.E.U8 R71, desc[UR24][R14.64] ;  /* 0x000000180e475981 */ /* 0x0000a8000c1e1100 */
[----:B------:R-:W-:Y:S04]  /*7170*/  STL [R1+0xc2c], R70 ;  /* 0x000c2c4601007387 */ /* 0x000fe80000100800 */
[----:B---3--:R1:W-:Y:S01]  /*7180*/  STL [R1+0x180], R34 ;  /* 0x0001802201007387 */ /* 0x0083e20000100800 */
[----:B------:R-:W-:Y:S01]  /*7190*/  PRMT R72, RZ, 0x7610, R72 ;  /* 0x00007610ff487816 */ /* 0x000fe20000000048 */
[----:B0-----:R-:W-:Y:S01]  /*71a0*/  @P5 IMAD.MOV.U32 R14, RZ, RZ, R70 ;  /* 0x000000ffff0e5224 */ /* 0x001fe200078e0046 */
[----:B-1----:R-:W-:-:S05]  /*71b0*/  IADD3.X R34, PT, PT, R4, UR15, RZ, P4, !PT ;  /* 0x0000000f04227c10 */ /* 0x002fca000a7fe4ff */
[----:B------:R-:W-:-:S05]  /*71c0*/  @P5 IMAD.MOV.U32 R15, RZ, RZ, R34 ;  /* 0x000000ffff0f5224 */ /* 0x000fca00078e0022 */
[----:B------:R0:W3:Y:S01]  /*71d0*/  @P5 LDG.E.U8 R72, desc[UR24][R14.64] ;  /* 0x000000180e485981 */ /* 0x0000e2000c1e1100 */
[----:B------:R-:W-:Y:S01]  /*71e0*/  IADD3 R33, P4, PT, R5, UR6, RZ ;  /* 0x0000000605217c10 */ /* 0x000fe2000ff9e0ff */
[----:B------:R-:W-:Y:S02]  /*71f0*/  VIADD R16, R36, 0xfffffff4 ;  /* 0xfffffff424107836 */ /* 0x000fe40000000000 */
[----:B------:R1:W-:Y:S04]  /*7200*/  STL [R1+0xc28], R34 ;  /* 0x000c282201007387 */ /* 0x0003e80000100800 */
[----:B------:R-:W-:Y:S01]  /*7210*/  STL [R1+0xc34], R33 ;  /* 0x000c342101007387 */ /* 0x000fe20000100800 */
[----:B------:R-:W-:Y:S01]  /*7220*/  ISETP.GE.U32.AND P3, PT, R16, 0x7fffffb5, PT ;  /* 0x7fffffb51000780c */ /* 0x000fe20003f66070 */
[----:B0-----:R-:W-:Y:S01]  /*7230*/  @P5 IMAD.MOV.U32 R14, RZ, RZ, R33 ;  /* 0x000000ffff0e5224 */ /* 0x001fe200078e0021 */
[----:B------:R-:W-:Y:S01]  /*7240*/  PRMT R16, RZ, 0x7610, R16 ;  /* 0x00007610ff107816 */ /* 0x000fe20000000010 */
[----:B--2---:R0:W-:Y:S04]  /*7250*/  STL [R1+0x17c], R71 ;  /* 0x00017c4701007387 */ /* 0x0041e80000100800 */
[----:B-1----:R-:W2:Y:S04]  /*7260*/  LDL.LU R34, [R1+0xfd4] ;  /* 0x000fd40001227983 */ /* 0x002ea80000300800 */
[----:B------:R-:W4:Y:S01]  /*7270*/  LDL.LU R70, [R1+0xfd0] ;  /* 0x000fd00001467983 */ /* 0x000f220000300800 */
        /* <DEDUP_REMOVED lines=22> */
[-C--:B------:R-:W-:Y:S02]  /*73e0*/  @!P6 LOP3.LUT R15, R15, R14.reuse, RZ, 0x3c, !PT ;  /* 0x0000000e0f0fe212 */ /* 0x080fe400078e3cff */
[----:B------:R0:W-:Y:S01]  /*73f0*/  STL [R1+0x308], R14 ;  /* 0x0003080e01007387 */ /* 0x0001e20000100800 */
[----:B---3--:R-:W-:Y:S02]  /*7400*/  PRMT R72, RZ, 0x7610, R72 ;  /* 0x00007610ff487816 */ /* 0x008fe40000000048 */
[----:B0-----:R-:W-:-:S04]  /*7410*/  @!P6 LOP3.LUT R14, R15, R14, RZ, 0x3c, !PT ;  /* 0x0000000e0f0ee212 */ /* 0x001fc800078e3cff */
[----:B------:R-:W-:-:S05]  /*7420*/  @!P6 LOP3.LUT R15, R15, R14, RZ, 0x3c, !PT ;  /* 0x0000000e0f0fe212 */ /* 0x000fca00078e3cff */
[----:B------:R0:W2:Y:S01]  /*7430*/  @!P6 LDG.E.U8 R72, desc[UR24][R14.64] ;  /* 0x000000180e48e981 */ /* 0x0000a2000c1e1100 */
[----:B------:R-:W-:Y:S02]  /*7440*/  IADD3.X R33, PT, PT, R4, UR6, RZ, P5, !PT ;  /* 0x0000000604217c10 */ /* 0x000fe4000affe4ff */
[----:B----4-:R-:W-:Y:S01]  /*7450*/  PRMT R70, RZ, 0x7610, R70 ;  /* 0x00007610ff467816 */ /* 0x010fe20000000046 */
[----:B0-----:R-:W-:Y:S02]  /*7460*/  @!P6 IMAD.MOV.U32 R14, RZ, RZ, R71 ;  /* 0x000000ffff0ee224 */ /* 0x001fe400078e0047 */
[----:B------:R-:W-:-:S05]  /*7470*/  @!P6 IMAD.MOV.U32 R15, RZ, RZ, R33 ;  /* 0x000000ffff0fe224 */ /* 0x000fca00078e0021 */
[----:B------:R0:W3:Y:S04]  /*7480*/  @!P6 LDG.E.U8 R70, desc[UR24][R14.64] ;  /* 0x000000180e46e981 */ /* 0x0000e8000c1e1100 */
[----:B------:R1:W-:Y:S04]  /*7490*/  STL [R1+0x170], R37 ;  /* 0x0001702501007387 */ /* 0x0003e80000100800 */
[----:B------:R-:W-:Y:S01]  /*74a0*/  STL [R1+0x310], R33 ;  /* 0x0003102101007387 */ /* 0x000fe20000100800 */
[----:B------:R-:W-:Y:S02]  /*74b0*/  PRMT R34, RZ, 0x7610, R34 ;  /* 0x00007610ff227816 */ /* 0x000fe40000000022 */
[----:B-1----:R-:W-:-:S04]  /*74c0*/  IADD3 R37, P5, PT, R5, UR5, RZ ;  /* 0x0000000505257c10 */ /* 0x002fc8000ffbe0ff */
[----:B0-----:R-:W-:Y:S01]  /*74d0*/  IADD3.X R15, PT, PT, R6, UR6, RZ, P5, !PT ;  /* 0x00000006060f7c10 */ /* 0x001fe2000affe4ff */
[----:B------:R-:W-:-:S05]  /*74e0*/  @!P6 IMAD.MOV.U32 R14, RZ, RZ, R37 ;  /* 0x000000ffff0ee224 */ /* 0x000fca00078e0025 */
[----:B------:R0:W4:Y:S04]  /*74f0*/  @!P6 LDG.E.U8 R34, desc[UR24][R14.64] ;  /* 0x000000180e22e981 */ /* 0x000128000c1e1100 */
        /* <DEDUP_REMOVED lines=12> */
[----:B------:R-:W-:-:S04]  /*75c0*/  @!P6 LOP3.LUT R15, R15, R14, RZ, 0x3c, !PT ;  /* 0x0000000e0f0fe212 */ /* 0x000fc800078e3cff */
[----:B------:R-:W-:-:S04]  /*75d0*/  @!P6 LOP3.LUT R14, R15, R14, RZ, 0x3c, !PT ;  /* 0x0000000e0f0ee212 */ /* 0x000fc800078e3cff */
[----:B------:R-:W-:Y:S01]  /*75e0*/  @!P6 LOP3.LUT R15, R15, R14, RZ, 0x3c, !PT ;  /* 0x0000000e0f0fe212 */ /* 0x000fe200078e3cff */
[----:B----4-:R0:W-:Y:S04]  /*75f0*/  STL [R1+0x164], R34 ;  /* 0x0001642201007387 */ /* 0x0101e80000100800 */
[----:B0-----:R-:W4:Y:S04]  /*7600*/  LDL.LU R34, [R1+0xfbc] ;  /* 0x000fbc0001227983 */ /* 0x001f280000300800 */
[----:B------:R0:W-:Y:S04]  /*7610*/  STL [R1+0x320], R70 ;  /* 0x0003204601007387 */ /* 0x0001e80000100800 */
[----:B0-----:R-:W3:Y:S01]  /*7620*/  LDL.LU R70, [R1+0xfb8] ;  /* 0x000fb80001467983 */ /* 0x001ee20000300800 */
[----:B--2---:R-:W-:-:S06]  /*7630*/  PRMT R72, RZ, 0x7610, R72 ;  /* 0x00007610ff487816 */ /* 0x004fcc0000000048 */
[----:B------:R0:W2:Y:S01]  /*7640*/  @!P6 LDG.E.U8 R72, desc[UR24][R14.64] ;  /* 0x000000180e48e981 */ /* 0x0000a2000c1e1100 */
[----:B------:R-:W-:-:S04]  /*7650*/  UIMAD UR5, UR12, 0xb, URZ ;  /* 0x0000000b0c0578a4 */ /* 0x000fc8000f8e02ff */
[----:B------:R-:W-:Y:S02]  /*7660*/  USHF.R.S32.HI UR14, URZ, 0x1f, UR5 ;  /* 0x0000001fff0e7899 */ /* 0x000fe40008011405 */
[----:B------:R-:W-:Y:S02]  /*7670*/  IADD3 R71, P5, PT, R0, UR5, RZ ;  /* 0x0000000500477c10 */ /* 0x000fe4000ffbe0ff */
[----:B0-----:R-:W-:-:S03]  /*7680*/  SHF.R.U32.HI R14, RZ, 0xc, R12 ;  /* 0x0000000cff0e7819 */ /* 0x001fc6000001160c */
[----:B------:R0:W-:Y:S01]  /*7690*/  STL [R1+0x7a0], R71 ;  /* 0x0007a04701007387 */ /* 0x0001e20000100800 */
[----:B------:R-:W-:Y:S02]  /*76a0*/  IMAD.MOV.U32 R15, RZ, RZ, R71 ;  /* 0x000000ffff0f7224 */ /* 0x000fe400078e0047 */
[----:B------:R-:W-:-:S05]  /*76b0*/  VIADD R16, R36, 0xfffffffb ;  /* 0xfffffffb24107836 */ /* 0x000fca0000000000 */
[----:B------:R-:W-:Y:S02]  /*76c0*/  ISETP.GE.U32.AND P4, PT, R16, 0x7fffffbc, PT ;  /* 0x7fffffbc1000780c */ /* 0x000fe40003f86070 */
[----:B------:R-:W-:Y:S02]  /*76d0*/  PRMT R16, RZ, 0x7610, R16 ;  /* 0x00007610ff107816 */ /* 0x000fe40000000010 */
[----:B0-----:R-:W-:Y:S02]  /*76e0*/  IADD3 R71, P6, PT, R3, UR5, RZ ;  /* 0x0000000503477c10 */ /* 0x001fe4000ffde0ff */
[----:B---3--:R-:W-:Y:S01]  /*76f0*/  PRMT R70, RZ, 0x7610, R70 ;  /* 0x00007610ff467816 */ /* 0x008fe20000000046 */
[----:B--2---:R0:W-:Y:S02]  /*7700*/  STL [R1+0x160], R72 ;  /* 0x0001604801007387 */ /* 0x0041e40000100800 */
[----:B0-----:R-:W-:Y:S02]  /*7710*/  IADD3.X R72, PT, PT, R2, UR14, RZ, P5, !PT ;  /* 0x0000000e02487c10 */ /* 0x001fe4000affe4ff */
[----:B------:R-:W-:-:S03]  /*7720*/  LOP3.LUT P5, RZ, R14, 0x1, RZ, 0xc0, !PT ;  /* 0x000000010eff7812 */ /* 0x000fc600078ac0ff */
[----:B------:R-:W-:-:S05]  /*7730*/  IMAD.MOV.U32 R14, RZ, RZ, R72 ;  /* 0x000000ffff0e7224 */ /* 0x000fca00078e0048 */
[----:B------:R-:W-:-:S04]  /*7740*/  @!P3 LOP3.LUT R15, R15, R14, RZ, 0x3c, !PT ;  /* 0x0000000e0f0fb212 */ /* 0x000fc800078e3cff */
[----:B------:R-:W-:-:S04]  /*7750*/  @!P3 LOP3.LUT R14, R15, R14, RZ, 0x3c, !PT ;  /* 0x0000000e0f0eb212 */ /* 0x000fc800078e3cff */
[----:B------:R-:W-:Y:S01]  /*7760*/  @!P3 LOP3.LUT R15, R15, R14, RZ, 0x3c, !PT ;  /* 0x0000000e0f0fb212 */ /* 0x000fe200078e3cff */
[----:B------:R0:W-:Y:S04]  /*7770*/  STL [R1+0x79c], R72 ;  /* 0x00079c4801007387 */ /* 0x0001e80000100800 */
[----:B------:R1:W2:Y:S01]  /*7780*/  @!P3 LDG.E.U8 R16, desc[UR24][R14.64] ;  /* 0x000000180e10b981 */ /* 0x0002a2000c1e1100 */
[----:B0-----:R-:W-:Y:S01]  /*7790*/  IADD3.X R72, PT, PT, R4, UR14, RZ, P6, !PT ;  /* 0x0000000e04487c10 */ /* 0x001fe2000b7fe4ff */
[----:B-1----:R-:W-:-:S04]  /*77a0*/  @!P3 IMAD.MOV.U32 R14, RZ, RZ, R71 ;  /* 0x000000ffff0eb224 */ /* 0x002fc800078e0047 */
[----:B------:R-:W-:-:S05]  /*77b0*/  @!P3 IMAD.MOV.U32 R15, RZ, RZ, R72 ;  /* 0x000000ffff0fb224 */ /* 0x000fca00078e0048 */
[----:B------:R0:W3:Y:S04]  /*77c0*/  @!P3 LDG.E.U8 R70, desc[UR24][R14.64] ;  /* 0x000000180e46b981 */ /* 0x0000e8000c1e1100 */
        /* <DEDUP_REMOVED lines=11> */
[-C--:B------:R-:W-:Y:S01]  /*7880*/  @!P3 LOP3.LUT R15, R15, R14.reuse, RZ, 0x3c, !PT ;  /* 0x0000000e0f0fb212 */ /* 0x080fe200078e3cff */
[----:B---3--:R-:W-:Y:S04]  /*7890*/  STL [R1+0x158], R70 ;  /* 0x0001584601007387 */ /* 0x008fe80000100800 */
[----:B------:R0:W-:Y:S02]  /*78a0*/  STL [R1+0x7ac], R14 ;  /* 0x0007ac0e01007387 */ /* 0x0001e40000100800 */
[----:B0-----:R-:W-:-:S04]  /*78b0*/  @!P3 LOP3.LUT R14, R15, R14, RZ, 0x3c, !PT ;  /* 0x0000000e0f0eb212 */ /* 0x001fc800078e3cff */
[----:B------:R-:W-:-:S05]  /*78c0*/  @!P3 LOP3.LUT R15, R15, R14, RZ, 0x3c, !PT ;  /* 0x0000000e0f0fb212 */ /* 0x000fca00078e3cff */
[----:B------:R0:W2:Y:S01]  /*78d0*/  @!P3 LDG.E.U8 R33, desc[UR24][R14.64] ;  /* 0x000000180e21b981 */ /* 0x0000a2000c1e1100 */
[----:B------:R-:W-:-:S04]  /*78e0*/  IADD3 R70, P6, PT, R7, UR5, RZ ;  /* 0x0000000507467c10 */ /* 0x000fc8000ffde0ff */
[----:B------:R-:W-:-:S05]  /*78f0*/  IADD3.X R16, PT, PT, R8, UR14, RZ, P6, !PT ;  /* 0x0000000e08107c10 */ /* 0x000fca000b7fe4ff */
[----:B0-----:R-:W-:Y:S02]  /*7900*/  IMAD.MOV.U32 R15, RZ, RZ, R16 ;  /* 0x000000ffff0f7224 */ /* 0x001fe400078e0010 */
[----:B------:R-:W-:-:S05]  /*7910*/  @!P3 IMAD.MOV.U32 R14, RZ, RZ, R70 ;  /* 0x000000ffff0eb224 */ /* 0x000fca00078e0046 */
[----:B------:R0:W3:Y:S01]  /*7920*/  @!P3 LDG.E.U8 R34, desc[UR24][R14.64] ;  /* 0x000000180e22b981 */ /* 0x0000e2000c1e1100 */
[----:B------:R-:W-:-:S03]  /*7930*/  UIMAD UR6, UR12, 0x13, URZ ;  /* 0x000000130c0678a4 */ /* 0x000fc6000f8e02ff */
[----:B------:R-:W-:Y:S01]  /*7940*/  STL [R1+0x7b8], R70 ;  /* 0x0007b84601007387 */ /* 0x000fe20000100800 */
[----:B------:R-:W-:-:S03]  /*7950*/  USHF.R.S32.HI UR15, URZ, 0x1f, UR6 ;  /* 0x0000001fff0f7899 */ /* 0x000fc60008011406 */
[----:B------:R-:W-:Y:S01]  /*7960*/  STL [R1+0x7b4], R16 ;  /* 0x0007b41001007387 */ /* 0x000fe20000100800 */
[----:B----4-:R-:W-:-:S03]  /*7970*/  PRMT R71, RZ, 0x7610, R71 ;  /* 0x00007610ff477816 */ /* 0x010fc60000000047 */
        /* <DEDUP_REMOVED lines=9> */
[----:B------:R0:W2:Y:S01]  /*7a10*/  @P5 LDG.E.U8 R71, desc[UR24][R14.64] ;  /* 0x000000180e475981 */ /* 0x0000a2000c1e1100 */
[----:B------:R-:W-:-:S05]  /*7a20*/  IADD3 R70, P6, PT, R3, UR6, RZ ;  /* 0x0000000603467c10 */ /* 0x000fca000ffde0ff */
[----:B------:R-:W-:Y:S04]  /*7a30*/  STL [R1+0x944], R70 ;  /* 0x0009444601007387 */ /* 0x000fe80000100800 */
[----:B---3--:R1:W-:Y:S01]  /*7a40*/  STL [R1+0x150], R34 ;  /* 0x0001502201007387 */ /* 0x0083e20000100800 */
[----:B------:R-:W-:Y:S01]  /*7a50*/  PRMT R72, RZ, 0x7610, R72 ;  /* 0x00007610ff487816 */ /* 0x000fe20000000048 */
[----:B0-----:R-:W-:Y:S01]  /*7a60*/  @P5 IMAD.MOV.U32 R14, RZ, RZ, R70 ;  /* 0x000000ffff0e5224 */ /* 0x001fe200078e0046 */
[----:B-1----:R-:W-:-:S05]  /*7a70*/  IADD3.X R34, PT, PT, R4, UR15, RZ, P6, !PT ;  /* 0x0000000f04227c10 */ /* 0x002fca000b7fe4ff */
[----:B------:R-:W-:-:S05]  /*7a80*/  @P5 IMAD.MOV.U32 R15, RZ, RZ, R34 ;  /* 0x000000ffff0f5224 */ /* 0x000fca00078e0022 */
[----:B------:R0:W3:Y:S01]  /*7a90*/  @P5 LDG.E.U8 R72, desc[UR24][R14.64] ;  /* 0x000000180e485981 */ /* 0x0000e2000c1e1100 */
[----:B------:R-:W-:-:S03]  /*7aa0*/  IADD3 R33, P6, PT, R5, UR6, RZ ;  /* 0x0000000605217c10 */ /* 0x000fc6000ffde0ff */
[----:B------:R1:W-:Y:S01]  /*7ab0*/  STL [R1+0x940], R34 ;  /* 0x0009402201007387 */ /* 0x0003e20000100800 */
[----:B------:R-:W-:-:S03]  /*7ac0*/  SHF.R.U32.HI R16, RZ, 0x4, R12 ;  /* 0x00000004ff107819 */ /* 0x000fc6000001160c */
[----:B------:R-:W-:Y:S01]  /*7ad0*/  STL [R1+0x94c], R33 ;  /* 0x00094c2101007387 */ /* 0x000fe20000100800 */
[----:B------:R-:W-:Y:S01]  /*7ae0*/  LOP3.LUT P3, RZ, R16, 0x1, RZ, 0xc0, !PT ;  /* 0x0000000110ff7812 */ /* 0x000fe2000786c0ff */
        /* <DEDUP_REMOVED lines=28> */
[----:B------:R0:W-:Y:S01]  /*7cb0*/  STL [R1+0x9f8], R14 ;  /* 0x0009f80e01007387 */ /* 0x0001e20000100800 */
[----:B---3--:R-:W-:Y:S02]  /*7cc0*/  PRMT R72, RZ, 0x7610, R72 ;  /* 0x00007610ff487816 */ /* 0x008fe40000000048 */
[----:B0-----:R-:W-:-:S04]  /*7cd0*/  @P3 LOP3.LUT R14, R15, R14, RZ, 0x3c, !PT ;  /* 0x0000000e0f0e3212 */ /* 0x001fc800078e3cff */
[----:B------:R-:W-:-:S05]  /*7ce0*/  @P3 LOP3.LUT R15, R15, R14, RZ, 0x3c, !PT ;  /* 0x0000000e0f0f3212 */ /* 0x000fca00078e3cff */
[----:B------:R0:W2:Y:S01]  /*7cf0*/  @P3 LDG.E.U8 R72, desc[UR24][R14.64] ;  /* 0x000000180e483981 */ /* 0x0000a2000c1e1100 */
[----:B------:R-:W-:Y:S02]  /*7d00*/  IADD3.X R33, PT, PT, R4, UR6, RZ, P5, !PT ;  /* 0x0000000604217c10 */ /* 0x000fe4000affe4ff */
[----:B----4-:R-:W-:Y:S01]  /*7d10*/  PRMT R70, RZ, 0x7610, R70 ;  /* 0x00007610ff467816 */ /* 0x010fe20000000046 */
[----:B0-----:R-:W-:Y:S02]  /*7d20*/  @P3 IMAD.MOV.U32 R14, RZ, RZ, R71 ;  /* 0x000000ffff0e3224 */ /* 0x001fe400078e0047 */
[----:B------:R-:W-:-:S05]  /*7d30*/  @P3 IMAD.MOV.U32 R15, RZ, RZ, R33 ;  /* 0x000000ffff0f3224 */ /* 0x000fca00078e0021 */
[----:B------:R0:W3:Y:S04]  /*7d40*/  @P3 LDG.E.U8 R70, desc[UR24][R14.64] ;  /* 0x000000180e463981 */ /* 0x0000e8000c1e1100 */
[----:B------:R1:W-:Y:S04]  /*7d50*/  STL [R1+0x140], R37 ;  /* 0x0001402501007387 */ /* 0x0003e80000100800 */
        /* <DEDUP_REMOVED lines=53> */
[----:B------:R-:W-:-:S03]  /*80b0*/  PRMT R33, RZ, 0x7610, R33 ;  /* 0x00007610ff217816 */ /* 0x000fc60000000021 */
        /* <DEDUP_REMOVED lines=13> */
[----:B------:R-:W-:Y:S01]  /*8190*/  IADD3 R70, P3, PT, R7, UR5, RZ ;  /* 0x0000000507467c10 */ /* 0x000fe2000ff7e0ff */
[----:B------:R-:W-:-:S03]  /*81a0*/  UIMAD UR6, UR12, 0x2b, URZ ;  /* 0x0000002b0c0678a4 */ /* 0x000fc6000f8e02ff */
[----:B------:R-:W-:Y:S01]  /*81b0*/  IADD3.X R16, PT, PT, R8, UR14, RZ, P3, !PT ;  /* 0x0000000e08107c10 */ /* 0x000fe20009ffe4ff */
[----:B------:R-:W-:Y:S01]  /*81c0*/  STL [R1+0xaa0], R70 ;  /* 0x000aa04601007387 */ /* 0x000fe20000100800 */
[----:B----4-:R-:W-:Y:S01]  /*81d0*/  PRMT R34, RZ, 0x7610, R34 ;  /* 0x00007610ff227816 */ /* 0x010fe20000000022 */
[----:B------:R-:W-:Y:S02]  /*81e0*/  USHF.R.S32.HI UR15, URZ, 0x1f, UR6 ;  /* 0x0000001fff0f7899 */ /* 0x000fe40008011406 */
[----:B------:R-:W-:Y:S01]  /*81f0*/  STL [R1+0xa9c], R16 ;  /* 0x000a9c1001007387 */ /* 0x000fe20000100800 */
[----:B0-----:R-:W-:Y:S02]  /*8200*/  IMAD.MOV.U32 R15, RZ, RZ, R16 ;  /* 0x000000ffff0f7224 */ /* 0x001fe400078e0010 */
[----:B------:R-:W-:-:S05]  /*8210*/  @P6 IMAD.MOV.U32 R14, RZ, RZ, R70 ;  /* 0x000000ffff0e6224 */ /* 0x000fca00078e0046 */
[----:B------:R0:W3:Y:S01]  /*8220*/  @P6 LDG.E.U8 R34, desc[UR24][R14.64] ;  /* 0x000000180e226981 */ /* 0x0000e2000c1e1100 */
[----:B------:R-:W-:-:S03]  /*8230*/  PRMT R71, RZ, 0x7610, R71 ;  /* 0x00007610ff477816 */ /* 0x000fc60000000047 */
        /* <DEDUP_REMOVED lines=16> */
[----:B------:R-:W-:Y:S01]  /*8340*/  @P5 IMAD.MOV.U32 R15, RZ, RZ, R34 ;  /* 0x000000ffff0f5224 */ /* 0x000fe200078e0022 */
[----:B------:R-:W-:Y:S01]  /*8350*/  IADD3 R33, P6, PT, R5, UR6, RZ ;  /* 0x0000000605217c10 */ /* 0x000fe2000ffde0ff */
[----:B------:R0:W-:Y:S04]  /*8360*/  STL [R1+0xb0c], R34 ;  /* 0x000b0c2201007387 */ /* 0x0001e80000100800 */
[----:B------:R1:W3:Y:S04]  /*8370*/  @P5 LDG.E.U8 R72, desc[UR24][R14.64] ;  /* 0x000000180e485981 */ /* 0x0002e8000c1e1100 */
[----:B------:R-:W-:Y:S04]  /*8380*/  STL [R1+0xb18], R33 ;  /* 0x000b182101007387 */ /* 0x000fe80000100800 */
[----:B--2---:R2:W-:Y:S04]  /*8390*/  STL [R1+0x114], R71 ;  /* 0x0001144701007387 */ /* 0x0045e80000100800 */
[----:B0-----:R-:W4:Y:S04]  /*83a0*/  LDL.LU R34, [R1+0xf84] ;  /* 0x000f840001227983 */ /* 0x001f280000300800 */
[----:B------:R-:W4:Y:S01]  /*83b0*/  LDL.LU R70, [R1+0xf80] ;  /* 0x000f800001467983 */ /* 0x000f220000300800 */
[----:B------:R-:W-:-:S02]  /*83c0*/  SHF.R.U64 R16, R9, 0xc, RZ ;  /* 0x0000000c09107819 */ /* 0x000fc400000012ff */
[----:B--2---:R-:W-:Y:S02]  /*83d0*/  IADD3.X R71, PT, PT, R6, UR15, RZ, P6, !PT ;  /* 0x0000000f06477c10 */ /* 0x004fe4000b7fe4ff */
[----:B------:R-:W-:Y:S01]  /*83e0*/  LOP3.LUT P3, RZ, R16, 0x1, RZ, 0xc0, !PT ;  /* 0x0000000110ff7812 */ /* 0x000fe2000786c0ff */
[----:B-1----:R-:W-:Y:S01]  /*83f0*/  @P5 IMAD.MOV.U32 R14, RZ, RZ, R33 ;  /* 0x000000ffff0e5224 */ /* 0x002fe200078e0021 */
[----:B------:R-:W-:Y:S01]  /*8400*/  PRMT R16, RZ, 0x7610, R16 ;  /* 0x00007610ff107816 */ /* 0x000fe20000000010 */
[----:B------:R-:W-:-:S05]  /*8410*/  IMAD.MOV.U32 R15, RZ, RZ, R71 ;  /* 0x000000ffff0f7224 */ /* 0x000fca00078e0047 */
[----:B------:R0:W2:Y:S04]  /*8420*/  @P5 LDG.E.U8 R16, desc[UR24][R14.64] ;  /* 0x000000180e105981 */ /* 0x0000a8000c1e1100 */
[----:B---3--:R1:W-:Y:S04]  /*8430*/  STL [R1+0x110], R72 ;  /* 0x0001104801007387 */ /* 0x0083e80000100800 */
[----:B-1----:R-:W3:Y:S04]  /*8440*/  LDL.LU R72, [R1+0xf7c] ;  /* 0x000f7c0001487983 */ /* 0x002ee80000300800 */
[----:B------:R1:W-:Y:S02]  /*8450*/  STL [R1+0xb14], R71 ;  /* 0x000b144701007387 */ /* 0x0003e40000100800 */
[----:B-1----:R-:W-:-:S04]  /*8460*/  IADD3 R71, P6, PT, R7, UR6, RZ ;  /* 0x0000000607477c10 */ /* 0x002fc8000ffde0ff */
[----:B0-----:R-:W-:Y:S01]  /*8470*/  IADD3.X R15, PT, PT, R8, UR15, RZ, P6, !PT ;  /* 0x0000000f080f7c10 */ /* 0x001fe2000b7fe4ff */
[----:B------:R-:W-:Y:S01]  /*8480*/  @P5 IMAD.MOV.U32 R14, RZ, RZ, R71 ;  /* 0x000000ffff0e5224 */ /* 0x000fe200078e0047 */
[----:B----4-:R-:W-:-:S06]  /*8490*/  PRMT R70, RZ, 0x7610, R70 ;  /* 0x00007610ff467816 */ /* 0x010fcc0000000046 */
[----:B------:R0:W4:Y:S01]  /*84a0*/  @P5 LDG.E.U8 R70, desc[UR24][R14.64] ;  /* 0x000000180e465981 */ /* 0x000122000c1e1100 */
[----:B------:R-:W-:-:S04]  /*84b0*/  UIMAD UR5, UR12, 0x33, URZ ;  /* 0x000000330c0578a4 */ /* 0x000fc8000f8e02ff */
[----:B------:R-:W-:Y:S02]  /*84c0*/  USHF.R.S32.HI UR14, URZ, 0x1f, UR5 ;  /* 0x0000001fff0e7899 */ /* 0x000fe40008011405 */
[----:B------:R-:W-:Y:S01]  /*84d0*/  IADD3 R33, P6, PT, R0, UR5, RZ ;  /* 0x0000000500217c10 */ /* 0x000fe2000ffde0ff */
[----:B------:R-:W-:Y:S04]  /*84e0*/  STL [R1+0xb20], R71 ;  /* 0x000b204701007387 */ /* 0x000fe80000100800 */
[----:B--2---:R-:W-:Y:S01]  /*84f0*/  STL [R1+0x10c], R16 ;  /* 0x00010c1001007387 */ /* 0x004fe20000100800 */
[----:B0-----:R-:W-:-:S03]  /*8500*/  IADD3.X R14, PT, PT, R2, UR14, RZ, P6, !PT ;  /* 0x0000000e020e7c10 */ /* 0x001fc6000b7fe4ff */
[----:B------:R0:W-:Y:S04]  /*8510*/  STL [R1+0xb1c], R15 ;  /* 0x000b1c0f01007387 */ /* 0x0001e80000100800 */
[----:B------:R-:W-:Y:S01]  /*8520*/  STL [R1+0xba4], R33 ;  /* 0x000ba42101007387 */ /* 0x000fe20000100800 */
[----:B0-----:R-:W-:-:S05]  /*8530*/  IMAD.MOV.U32 R15, RZ, RZ, R33 ;  /* 0x000000ffff0f7224 */ /* 0x001fca00078e0021 */
[----:B------:R-:W-:Y:S02]  /*8540*/  @P3 LOP3.LUT R15, R15, R14, RZ, 0x3c, !PT ;  /* 0x0000000e0f0f3212 */ /* 0x000fe400078e3cff */
[----:B---3--:R-:W-:Y:S01]  /*8550*/  PRMT R72, RZ, 0x7610, R72 ;  /* 0x00007610ff487816 */ /* 0x008fe20000000048 */
[----:B----4-:R0:W-:Y:S02]  /*8560*/  STL [R1+0x108], R70 ;  /* 0x0001084601007387 */ /* 0x0101e40000100800 */
[----:B0-----:R-:W-:-:S05]  /*8570*/  IADD3 R70, P5, PT, R3, UR5, RZ ;  /* 0x0000000503467c10 */ /* 0x001fca000ffbe0ff */
[----:B------:R-:W-:Y:S04]  /*8580*/  STL [R1+0xbac], R70 ;  /* 0x000bac4601007387 */ /* 0x000fe80000100800 */
[----:B------:R0:W-:Y:S02]  /*8590*/  STL [R1+0xba0], R14 ;  /* 0x000ba00e01007387 */ /* 0x0001e40000100800 */
[----:B0-----:R-:W-:-:S04]  /*85a0*/  @P3 LOP3.LUT R14, R15, R14, RZ, 0x3c, !PT ;  /* 0x0000000e0f0e3212 */ /* 0x001fc800078e3cff */
[----:B------:R-:W-:-:S05]  /*85b0*/  @P3 LOP3.LUT R15, R15, R14, RZ, 0x3c, !PT ;  /* 0x0000000e0f0f3212 */ /* 0x000fca00078e3cff */
[----:B------:R0:W2:Y:S01]  /*85c0*/  @P3 LDG.E.U8 R72, desc[UR24][R14.64] ;  /* 0x000000180e483981 */ /* 0x0000a2000c1e1100 */
[----:B------:R-:W-:Y:S02]  /*85d0*/  IADD3.X R33, PT, PT, R4, UR14, RZ, P5, !PT ;  /* 0x0000000e04217c10 */ /* 0x000fe4000affe4ff */
[----:B------:R-:W-:-:S03]  /*85e0*/  PRMT R34, RZ, 0x7610, R34 ;  /* 0x00007610ff227816 */ /* 0x000fc60000000022 */
[----:B------:R-:W-:Y:S01]  /*85f0*/  STL [R1+0xba8], R33 ;  /* 0x000ba82101007387 */ /* 0x000fe20000100800 */
[----:B0-----:R-:W-:Y:S02]  /*8600*/  @P3 IMAD.MOV.U32 R14, RZ, RZ, R70 ;  /* 0x000000ffff0e3224 */ /* 0x001fe400078e0046 */
[----:B------:R-:W-:-:S05]  /*8610*/  @P3 IMAD.MOV.U32 R15, RZ, RZ, R33 ;  /* 0x000000ffff0f3224 */ /* 0x000fca00078e0021 */
[----:B------:R0:W3:Y:S04]  /*8620*/  @P3 LDG.E.U8 R34, desc[UR24][R14.64] ;  /* 0x000000180e223981 */ /* 0x0000e8000c1e1100 */
[----:B--2---:R1:W-:Y:S04]  /*8630*/  STL [R1+0x104], R72 ;  /* 0x0001044801007387 */ /* 0x0043e80000100800 */
[----:B-1----:R-:W2:Y:S01]  /*8640*/  LDL.LU R72, [R1+0xf78] ;  /* 0x000f780001487983 */ /* 0x002ea20000300800 */
[----:B------:R-:W-:-:S03]  /*8650*/  IADD3 R71, P5, PT, R5, UR5, RZ ;  /* 0x0000000505477c10 */ /* 0x000fc6000ffbe0ff */
[----:B------:R-:W4:Y:S01]  /*8660*/  LDL.LU R33, [R1+0xf74] ;  /* 0x000f740001217983 */ /* 0x000f220000300800 */
[----:B0-----:R-:W-:Y:S01]  /*8670*/  IADD3.X R15, PT, PT, R6, UR14, RZ, P5, !PT ;  /* 0x0000000e060f7c10 */ /* 0x001fe2000affe4ff */
[----:B------:R-:W-:Y:S02]  /*8680*/  @P3 IMAD.MOV.U32 R14, RZ, RZ, R71 ;  /* 0x000000ffff0e3224 */ /* 0x000fe400078e0047 */
[----:B------:R-:W-:Y:S04]  /*8690*/  STL [R1+0xbb4], R71 ;  /* 0x000bb44701007387 */ /* 0x000fe80000100800 */
[----:B---3--:R0:W-:Y:S02]  /*86a0*/  STL [R1+0x100], R34 ;  /* 0x0001002201007387 */ /* 0x0081e40000100800 */
[----:B0-----:R-:W-:-:S04]  /*86b0*/  IADD3 R34, P5, PT, R7, UR5, RZ ;  /* 0x0000000507227c10 */ /* 0x001fc8000ffbe0ff */
[----:B------:R-:W-:Y:S01]  /*86c0*/  IADD3.X R70, PT, PT, R8, UR14, RZ, P5, !PT ;  /* 0x0000000e08467c10 */ /* 0x000fe2000affe4ff */
[----:B------:R0:W-:Y:S01]  /*86d0*/  STL [R1+0xbb0], R15 ;  /* 0x000bb00f01007387 */ /* 0x0001e20000100800 */
[----:B------:R-:W-:Y:S02]  /*86e0*/  PRMT R37, RZ, 0x7610, R37 ;  /* 0x00007610ff257816 */ /* 0x000fe40000000025 */
[----:B--2---:R-:W-:-:S06]  /*86f0*/  PRMT R72, RZ, 0x7610, R72 ;  /* 0x00007610ff487816 */ /* 0x004fcc0000000048 */
[----:B------:R1:W2:Y:S02]  /*8700*/  @P3 LDG.E.U8 R72, desc[UR24][R14.64] ;  /* 0x000000180e483981 */ /* 0x0002a4000c1e1100 */
[----:B-1----:R-:W-:Y:S02]  /*8710*/  IMAD.MOV.U32 R14, RZ, RZ, R70 ;  /* 0x000000ffff0e7224 */ /* 0x002fe400078e0046 */
[----:B0-----:R-:W-:-:S05]  /*8720*/  IMAD.MOV.U32 R15, RZ, RZ, R34 ;  /* 0x000000ffff0f7224 */ /* 0x001fca00078e0022 */
        /* <DEDUP_REMOVED lines=9> */
[----:B------:R-:W-:Y:S02]  /*87c0*/  LOP3.LUT P6, RZ, R16, 0x1, RZ, 0xc0, !PT ;  /* 0x0000000110ff7812 */ /* 0x000fe400078cc0ff */
[----:B-1----:R-:W-:Y:S01]  /*87d0*/  IADD3 R34, P5, PT, R0, UR6, RZ ;  /* 0x0000000600227c10 */ /* 0x002fe2000ffbe0ff */
[----:B0-----:R-:W-:-:S04]  /*87e0*/  VIADD R14, R36, 0xfffffff3 ;  /* 0xfffffff3240e7836 */ /* 0x001fc80000000000 */
[----:B------:R-:W-:Y:S01]  /*87f0*/  IMAD.MOV.U32 R15, RZ, RZ, R34 ;  /* 0x000000ffff0f7224 */ /* 0x000fe200078e0022 */
[----:B------:R-:W-:Y:S02]  /*8800*/  PRMT R16, RZ, 0x7610, R16 ;  /* 0x00007610ff107816 */ /* 0x000fe40000000010 */
[----:B----4-:R-:W-:Y:S01]  /*8810*/  PRMT R33, RZ, 0x7610, R33 ;  /* 0x00007610ff217816 */ /* 0x010fe20000000021 */
[----:B--2---:R0:W-:Y:S04]  /*8820*/  STL [R1+0xfc], R72 ;  /* 0x0000fc4801007387 */ /* 0x0041e80000100800 */
[----:B0-----:R-:W2:Y:S04]  /*8830*/  LDL.LU R72, [R1+0xf6c] ;  /* 0x000f6c0001487983 */ /* 0x001ea80000300800 */
[----:B------:R0:W-:Y:S04]  /*8840*/  STL [R1+0xbb8], R70 ;  /* 0x000bb84601007387 */ /* 0x0001e80000100800 */
[----:B0-----:R-:W4:Y:S04]  /*8850*/  LDL.LU R70, [R1+0xf68] ;  /* 0x000f680001467983 */ /* 0x001f280000300800 */
[----:B------:R0:W-:Y:S02]  /*8860*/  STL [R1+0xc44], R34 ;  /* 0x000c442201007387 */ /* 0x0001e40000100800 */
[----:B0-----:R-:W-:-:S02]  /*8870*/  IADD3.X R34, PT, PT, R2, UR14, RZ, P5, !PT ;  /* 0x0000000e02227c10 */ /* 0x001fc4000affe4ff */
[----:B------:R-:W-:-:S03]  /*8880*/  ISETP.GE.U32.AND P5, PT, R14, 0x7fffffb4, PT ;  /* 0x7fffffb40e00780c */ /* 0x000fc60003fa6070 */
[----:B------:R-:W-:-:S05]  /*8890*/  IMAD.MOV.U32 R14, RZ, RZ, R34 ;  /* 0x000000ffff0e7224 */ /* 0x000fca00078e0022 */
[----:B------:R-:W-:-:S04]  /*88a0*/  @P6 LOP3.LUT R15, R15, R14, RZ, 0x3c, !PT ;  /* 0x0000000e0f0f6212 */ /* 0x000fc800078e3cff */
[C---:B------:R-:W-:Y:S01]  /*88b0*/  @P6 LOP3.LUT R14, R15.reuse, R14, RZ, 0x3c, !PT ;  /* 0x0000000e0f0e6212 */ /* 0x040fe200078e3cff */
[----:B---3--:R0:W-:Y:S03]  /*88c0*/  STL [R1+0xf8], R37 ;  /* 0x0000f82501007387 */ /* 0x0081e60000100800 */
[----:B------:R-:W-:Y:S01]  /*88d0*/  @P6 LOP3.LUT R15, R15, R14, RZ, 0x3c, !PT ;  /* 0x0000000e0f0f6212 */ /* 0x000fe200078e3cff */
[----:B------:R1:W-:Y:S04]  /*88e0*/  STL [R1+0xc40], R34 ;  /* 0x000c402201007387 */ /* 0x0003e80000100800 */
[----:B------:R3:W2:Y:S01]  /*88f0*/  @P6 LDG.E.U8 R16, desc[UR24][R14.64] ;  /* 0x000000180e106981 */ /* 0x0006a2000c1e1100 */
[----:B0-----:R-:W-:-:S04]  /*8900*/  IADD3 R37, P3, PT, R3, UR6, RZ ;  /* 0x0000000603257c10 */ /* 0x001fc8000ff7e0ff */
[----:B-1----:R-:W-:Y:S01]  /*8910*/  IADD3.X R34, PT, PT, R4, UR14, RZ, P3, !PT ;  /* 0x0000000e04227c10 */ /* 0x002fe20009ffe4ff */
[----:B---3--:R-:W-:-:S04]  /*8920*/  @P6 IMAD.MOV.U32 R14, RZ, RZ, R37 ;  /* 0x000000ffff0e6224 */ /* 0x008fc800078e0025 */
[----:B------:R-:W-:-:S05]  /*8930*/  @P6 IMAD.MOV.U32 R15, RZ, RZ, R34 ;  /* 0x000000ffff0f6224 */ /* 0x000fca00078e0022 */
[----:B------:R0:W3:Y:S04]  /*8940*/  @P6 LDG.E.U8 R33, desc[UR24][R14.64] ;  /* 0x000000180e216981 */ /* 0x0000e8000c1e1100 */
[----:B------:R-:W-:Y:S04]  /*8950*/  STL [R1+0xc4c], R37 ;  /* 0x000c4c2501007387 */ /* 0x000fe80000100800 */
[----:B------:R1:W-:Y:S01]  /*8960*/  STL [R1+0xc48], R34 ;  /* 0x000c482201007387 */ /* 0x0003e20000100800 */
[----:B------:R-:W-:Y:S02]  /*8970*/  PRMT R27, RZ, 0x7610, R27 ;  /* 0x00007610ff1b7816 */ /* 0x000fe4000000001b */
[----:B------:R-:W-:Y:S01]  /*8980*/  PRMT R30, RZ, 0x7610, R30 ;  /* 0x00007610ff1e7816 */ /* 0x000fe2000000001e */
        /* <DEDUP_REMOVED lines=11> */
[----:B------:R-:W-:Y:S02]  /*8a40*/  @P6 LOP3.LUT R15, R15, R14, RZ, 0x3c, !PT ;  /* 0x0000000e0f0f6212 */ /* 0x000fe400078e3cff */
[----:B------:R-:W-:-:S03]  /*8a50*/  IADD3 R33, P3, PT, R7, UR6, RZ ;  /* 0x0000000607217c10 */ /* 0x000fc6000ff7e0ff */
[----:B------:R0:W2:Y:S01]  /*8a60*/  @P6 LDG.E.U8 R27, desc[UR24][R14.64] ;  /* 0x000000180e1b6981 */ /* 0x0000a2000c1e1100 */
[----:B------:R-:W-:-:S05]  /*8a70*/  IADD3.X R16, PT, PT, R8, UR14, RZ, P3, !PT ;  /* 0x0000000e08107c10 */ /* 0x000fca0009ffe4ff */
[----:B0-----:R-:W-:Y:S02]  /*8a80*/  IMAD.MOV.U32 R15, RZ, RZ, R16 ;  /* 0x000000ffff0f7224 */ /* 0x001fe400078e0010 */
[----:B------:R-:W-:-:S05]  /*8a90*/  @P6 IMAD.MOV.U32 R14, RZ, RZ, R33 ;  /* 0x000000ffff0e6224 */ /* 0x000fca00078e0021 */
[----:B------:R0:W3:Y:S01]  /*8aa0*/  @P6 LDG.E.U8 R30, desc[UR24][R14.64] ;  /* 0x000000180e1e6981 */ /* 0x0000e2000c1e1100 */
[----:B------:R-:W-:-:S03]  /*8ab0*/  USHF.L.U32 UR5, UR12, 0x2, URZ ;  /* 0x000000020c057899 */ /* 0x000fc600080006ff */
[----:B------:R-:W-:Y:S01]  /*8ac0*/  STL [R1+0xc5c], R33 ;  /* 0x000c5c2101007387 */ /* 0x000fe20000100800 */
[----:B------:R-:W-:-:S03]  /*8ad0*/  USHF.R.S32.HI UR6, URZ, 0x1f, UR5 ;  /* 0x0000001fff067899 */ /* 0x000fc60008011405 */
[----:B------:R-:W-:Y:S01]  /*8ae0*/  STL [R1+0xc58], R16 ;  /* 0x000c581001007387 */ /* 0x000fe20000100800 */
[----:B------:R-:W-:-:S03]  /*8af0*/  PRMT R32, RZ, 0x7610, R32 ;  /* 0x00007610ff207816 */ /* 0x000fc60000000020 */
[----:B--2---:R1:W-:Y:S02]  /*8b00*/  STL [R1+0xec], R27 ;  /* 0x0000ec1b01007387 */ /* 0x0043e40000100800 */
[----:B-1----:R-:W-:-:S04]  /*8b10*/  IADD3 R27, P3, PT, R0, UR5, RZ ;  /* 0x00000005001b7c10 */ /* 0x002fc8000ff7e0ff */
        /* <DEDUP_REMOVED lines=10> */
[----:B------:R-:W-:Y:S02]  /*8bc0*/  IADD3.X R33, PT, PT, R4, UR6, RZ, P6, !PT ;  /* 0x0000000604217c10 */ /* 0x000fe4000b7fe4ff */
[----:B------:R-:W-:Y:S02]  /*8bd0*/  PRMT R35, RZ, 0x7610, R35 ;  /* 0x00007610ff237816 */ /* 0x000fe40000000023 */
[----:B------:R-:W-:Y:S01]  /*8be0*/  IADD3 R27, P6, PT, R5, UR5, RZ ;  /* 0x00000005051b7c10 */ /* 0x000fe2000ffde0ff */
[----:B0-----:R-:W-:Y:S02]  /*8bf0*/  @!P4 IMAD.MOV.U32 R14, RZ, RZ, R30 ;  /* 0x000000ffff0ec224 */ /* 0x001fe400078e001e */
[----:B------:R-:W-:Y:S01]  /*8c00*/  @!P4 IMAD.MOV.U32 R15, RZ, RZ, R33 ;  /* 0x000000ffff0fc224 */ /* 0x000fe200078e0021 */
[----:B------:R-:W-:Y:S01]  /*8c10*/  STL [R1+0x334], R30 ;  /* 0x0003341e01007387 */ /* 0x000fe20000100800 */
[----:B------:R-:W-:-:S03]  /*8c20*/  VIADD R16, R36, 0xfffffffa ;  /* 0xfffffffa24107836 */ /* 0x000fc60000000000 */
[----:B------:R0:W-:Y:S04]  /*8c30*/  STL [R1+0x330], R33 ;  /* 0x0003302101007387 */ /* 0x0001e80000100800 */
[----:B------:R1:W3:Y:S04]  /*8c40*/  @!P4 LDG.E.U8 R35, desc[UR24][R14.64] ;  /* 0x000000180e23c981 */ /* 0x0002e8000c1e1100 */
[----:B------:R-:W-:Y:S01]  /*8c50*/  STL [R1+0x33c], R27 ;  /* 0x00033c1b01007387 */ /* 0x000fe20000100800 */
[----:B------:R-:W-:Y:S02]  /*8c60*/  ISETP.GE.U32.AND P3, PT, R16, 0x7fffffbb, PT ;  /* 0x7fffffbb1000780c */ /* 0x000fe40003f66070 */
[----:B------:R-:W-:Y:S01]  /*8c70*/  PRMT R16, RZ, 0x7610, R16 ;  /* 0x00007610ff107816 */ /* 0x000fe20000000010 */
[----:B-1----:R-:W-:Y:S01]  /*8c80*/  @!P4 IMAD.MOV.U32 R14, RZ, RZ, R27 ;  /* 0x000000ffff0ec224 */ /* 0x002fe200078e001b */
[----:B--2---:R1:W-:Y:S04]  /*8c90*/  STL [R1+0xe4], R32 ;  /* 0x0000e42001007387 */ /* 0x0043e80000100800 */
[----:B0-----:R-:W2:Y:S04]  /*8ca0*/  LDL.LU R33, [R1+0xf5c] ;  /* 0x000f5c0001217983 */ /* 0x001ea80000300800 */
[----:B------:R-:W2:Y:S01]  /*8cb0*/  LDL.LU R30, [R1+0xf58] ;  /* 0x000f5800011e7983 */ /* 0x000ea20000300800 */
[----:B-1----:R-:W-:-:S05]  /*8cc0*/  IADD3.X R32, PT, PT, R6, UR6, RZ, P6, !PT ;  /* 0x0000000606207c10 */ /* 0x002fca000b7fe4ff */
[----:B------:R-:W-:-:S05]  /*8cd0*/  IMAD.MOV.U32 R15, RZ, RZ, R32 ;  /* 0x000000ffff0f7224 */ /* 0x000fca00078e0020 */
[----:B------:R0:W2:Y:S04]  /*8ce0*/  @!P4 LDG.E.U8 R16, desc[UR24][R14.64] ;  /* 0x000000180e10c981 */ /* 0x0000a8000c1e1100 */
[----:B---3--:R1:W-:Y:S01]  /*8cf0*/  STL [R1+0xe0], R35 ;  /* 0x0000e02301007387 */ /* 0x0083e20000100800 */
[----:B------:R-:W-:-:S03]  /*8d00*/  PRMT R28, RZ, 0x7610, R28 ;  /* 0x00007610ff1c7816 */ /* 0x000fc6000000001c */
[----:B-1----:R-:W3:Y:S04]  /*8d10*/  LDL.LU R35, [R1+0xf54] ;  /* 0x000f540001237983 */ /* 0x002ee80000300800 */
[----:B------:R1:W-:Y:S02]  /*8d20*/  STL [R1+0x338], R32 ;  /* 0x0003382001007387 */ /* 0x0003e40000100800 */
[----:B-1----:R-:W-:Y:S01]  /*8d30*/  IADD3 R32, P6, PT, R7, UR5, RZ ;  /* 0x0000000507207c10 */ /* 0x002fe2000ffde0ff */
[----:B------:R-:W-:-:S03]  /*8d40*/  UIMAD UR5, UR12, 0xc, URZ ;  /* 0x0000000c0c0578a4 */ /* 0x000fc6000f8e02ff */
[----:B0-----:R-:W-:Y:S01]  /*8d50*/  IADD3.X R15, PT, PT, R8, UR6, RZ, P6, !PT ;  /* 0x00000006080f7c10 */ /* 0x001fe2000b7fe4ff */
[----:B------:R-:W-:Y:S01]  /*8d60*/  @!P4 IMAD.MOV.U32 R14, RZ, RZ, R32 ;  /* 0x000000ffff0ec224 */ /* 0x000fe200078e0020 */
[----:B------:R-:W-:Y:S02]  /*8d70*/  USHF.R.S32.HI UR6, URZ, 0x1f, UR5 ;  /* 0x0000001fff067899 */ /* 0x000fe40008011405 */
[----:B------:R-:W-:Y:S01]  /*8d80*/  IADD3 R27, P6, PT, R0, UR5, RZ ;  /* 0x00000005001b7c10 */ /* 0x000fe2000ffde0ff */
[----:B------:R-:W-:Y:S04]  /*8d90*/  STL [R1+0x344], R32 ;  /* 0x0003442001007387 */ /* 0x000fe80000100800 */
[----:B------:R0:W3:Y:S02]  /*8da0*/  @!P4 LDG.E.U8 R28, desc[UR24][R14.64] ;  /* 0x000000180e1cc981 */ /* 0x0000e4000c1e1100 */
[----:B0-----:R-:W-:-:S02]  /*8db0*/  IADD3.X R14, PT, PT, R2, UR6, RZ, P6, !PT ;  /* 0x00000006020e7c10 */ /* 0x001fc4000b7fe4ff */
[----:B------:R-:W-:Y:S02]  /*8dc0*/  PRMT R29, RZ, 0x7610, R29 ;  /* 0x00007610ff1d7816 */ /* 0x000fe4000000001d */
[----:B------:R-:W-:Y:S01]  /*8dd0*/  PRMT R23, RZ, 0x7610, R23 ;  /* 0x00007610ff177816 */ /* 0x000fe20000000017 */
[----:B--2---:R-:W-:Y:S04]  /*8de0*/  STL [R1+0xdc], R16 ;  /* 0x0000dc1001007387 */ /* 0x004fe80000100800 */
[----:B------:R0:W-:Y:S04]  /*8df0*/  STL [R1+0x340], R15 ;  /* 0x0003400f01007387 */ /* 0x0001e80000100800 */
[----:B------:R1:W-:Y:S01]  /*8e00*/  STL [R1+0x7c0], R27 ;  /* 0x0007c01b01007387 */ /* 0x0003e20000100800 */
[----:B0-----:R-:W-:Y:S01]  /*8e10*/  IMAD.MOV.U32 R15, RZ, RZ, R27 ;  /* 0x000000ffff0f7224 */ /* 0x001fe200078e001b */
[----:B-1----:R-:W-:-:S04]  /*8e20*/  IADD3 R27, P4, PT, R3, UR5, RZ ;  /* 0x00000005031b7c10 */ /* 0x002fc8000ff9e0ff */
[-C--:B------:R-:W-:Y:S01]  /*8e30*/  @!P5 LOP3.LUT R15, R15, R14.reuse, RZ, 0x3c, !PT ;  /* 0x0000000e0f0fd212 */ /* 0x080fe200078e3cff */
[----:B------:R-:W-:Y:S04]  /*8e40*/  STL [R1+0x8a4], R27 ;  /* 0x0008a41b01007387 */ /* 0x000fe80000100800 */
[----:B------:R0:W-:Y:S01]  /*8e50*/  STL [R1+0x7bc], R14 ;  /* 0x0007bc0e01007387 */ /* 0x0001e20000100800 */
[----:B------:R-:W-:Y:S02]  /*8e60*/  IADD3.X R32, PT, PT, R4, UR6, RZ, P4, !PT ;  /* 0x0000000604207c10 */ /* 0x000fe4000a7fe4ff */
[----:B0-----:R-:W-:-:S04]  /*8e70*/  @!P5 LOP3.LUT R14, R15, R14, RZ, 0x3c, !PT ;  /* 0x0000000e0f0ed212 */ /* 0x001fc800078e3cff */
[----:B------:R-:W-:-:S05]  /*8e80*/  @!P5 LOP3.LUT R15, R15, R14, RZ, 0x3c, !PT ;  /* 0x0000000e0f0fd212 */ /* 0x000fca00078e3cff */
[----:B------:R0:W2:Y:S02]  /*8e90*/  @!P5 LDG.E.U8 R29, desc[UR24][R14.64] ;  /* 0x000000180e1dd981 */ /* 0x0000a4000c1e1100 */
[----:B0-----:R-:W-:Y:S02]  /*8ea0*/  @!P5 IMAD.MOV.U32 R14, RZ, RZ, R27 ;  /* 0x000000ffff0ed224 */ /* 0x001fe400078e001b */
[----:B------:R-:W-:-:S05]  /*8eb0*/  @!P5 IMAD.MOV.U32 R15, RZ, RZ, R32 ;  /* 0x000000ffff0fd224 */ /* 0x000fca00078e0020 */
[----:B------:R0:W4:Y:S04]  /*8ec0*/  @!P5 LDG.E.U8 R23, desc[UR24][R14.64] ;  /* 0x000000180e17d981 */ /* 0x000128000c1e1100 */
[----:B---3--:R1:W-:Y:S01]  /*8ed0*/  STL [R1+0xd8], R28 ;  /* 0x0000d81c01007387 */ /* 0x0083e20000100800 */
[----:B------:R-:W-:Y:S02]  /*8ee0*/  PRMT R31, RZ, 0x7610, R31 ;  /* 0x00007610ff1f7816 */ /* 0x000fe4000000001f */
[----:B-1----:R-:W-:-:S04]  /*8ef0*/  IADD3 R28, P4, PT, R5, UR5, RZ ;  /* 0x00000005051c7c10 */ /* 0x002fc8000ff9e0ff */
[----:B0-----:R-:W-:Y:S01]  /*8f00*/  IADD3.X R15, PT, PT, R6, UR6, RZ, P4, !PT ;  /* 0x00000006060f7c10 */ /* 0x001fe2000a7fe4ff */
[----:B------:R-:W-:Y:S01]  /*8f10*/  @!P5 IMAD.MOV.U32 R14, RZ, RZ, R28 ;  /* 0x000000ffff0ed224 */ /* 0x000fe200078e001c */
[----:B------:R-:W-:Y:S04]  /*8f20*/  STL [R1+0x8a0], R32 ;  /* 0x0008a02001007387 */ /* 0x000fe80000100800 */
[----:B------:R0:W3:Y:S01]  /*8f30*/  @!P5 LDG.E.U8 R31, desc[UR24][R14.64] ;  /* 0x000000180e1fd981 */ /* 0x0000e2000c1e1100 */
[----:B------:R-:W-:-:S03]  /*8f40*/  PRMT R25, RZ, 0x7610, R25 ;  /* 0x00007610ff197816 */ /* 0x000fc60000000019 */
[----:B--2---:R1:W-:Y:S04]  /*8f50*/  STL [R1+0xd4], R29 ;  /* 0x0000d41d01007387 */ /* 0x0043e80000100800 */
[----:B-1----:R-:W2:Y:S04]  /*8f60*/  LDL.LU R29, [R1+0xf50] ;  /* 0x000f5000011d7983 */ /* 0x002ea80000300800 */
[----:B------:R-:W2:Y:S04]  /*8f70*/  LDL.LU R32, [R1+0xf4c] ;  /* 0x000f4c0001207983 */ /* 0x000ea80000300800 */
[----:B------:R-:W-:Y:S04]  /*8f80*/  STL [R1+0x8ac], R28 ;  /* 0x0008ac1c01007387 */ /* 0x000fe80000100800 */
[----:B----4-:R1:W-:Y:S02]  /*8f90*/  STL [R1+0xd0], R23 ;  /* 0x0000d01701007387 */ /* 0x0103e40000100800 */
[----:B-1----:R-:W-:-:S04]  /*8fa0*/  IADD3 R23, P4, PT, R7, UR5, RZ ;  /* 0x0000000507177c10 */ /* 0x002fc8000ff9e0ff */
[----:B------:R-:W-:Y:S01]  /*8fb0*/  IADD3.X R27, PT, PT, R8, UR6, RZ, P4, !PT ;  /* 0x00000006081b7c10 */ /* 0x000fe2000a7fe4ff */
[----:B------:R1:W-:Y:S04]  /*8fc0*/  STL [R1+0x8a8], R15 ;  /* 0x0008a80f01007387 */ /* 0x0003e80000100800 */
[----:B0-----:R-:W-:Y:S02]  /*8fd0*/  IMAD.MOV.U32 R14, RZ, RZ, R27 ;  /* 0x000000ffff0e7224 */ /* 0x001fe400078e001b */
[----:B-1----:R-:W-:-:S05]  /*8fe0*/  IMAD.MOV.U32 R15, RZ, RZ, R23 ;  /* 0x000000ffff0f7224 */ /* 0x002fca00078e0017 */
[----:B------:R-:W-:-:S04]  /*8ff0*/  @!P5 LOP3.LUT R15, R15, R14, RZ, 0x3c, !PT ;  /* 0x0000000e0f0fd212 */ /* 0x000fc800078e3cff */
[----:B------:R-:W-:-:S04]  /*9000*/  @!P5 LOP3.LUT R14, R15, R14, RZ, 0x3c, !PT ;  /* 0x0000000e0f0ed212 */ /* 0x000fc800078e3cff */
[----:B------:R-:W-:-:S05]  /*9010*/  @!P5 LOP3.LUT R15, R15, R14, RZ, 0x3c, !PT ;  /* 0x0000000e0f0fd212 */ /* 0x000fca00078e3cff */
[----:B------:R0:W4:Y:S01]  /*9020*/  @!P5 LDG.E.U8 R25, desc[UR24][R14.64] ;  /* 0x000000180e19d981 */ /* 0x000122000c1e1100 */
[----:B------:R-:W-:Y:S01]  /*9030*/  UIMAD UR5, UR12, 0x14, URZ ;  /* 0x000000140c0578a4 */ /* 0x000fe2000f8e02ff */
[----:B------:R-:W-:Y:S02]  /*9040*/  SHF.R.U32.HI R16, RZ, 0xb, R12 ;  /* 0x0000000bff107819 */ /* 0x000fe4000001160c */
[----:B------:R1:W-:Y:S01]  /*9050*/  STL [R1+0x8b4], R23 ;  /* 0x0008b41701007387 */ /* 0x0003e20000100800 */
[----:B------:R-:W-:-:S03]  /*9060*/  USHF.R.S32.HI UR14, URZ, 0x1f, UR5 ;  /* 0x0000001fff0e7899 */ /* 0x000fc60008011405 */
[----:B------:R-:W2:Y:S01]  /*9070*/  LDL.LU R28, [R1+0xf48] ;  /* 0x000f4800011c7983 */ /* 0x000ea20000300800 */
[----:B------:R-:W-:-:S03]  /*9080*/  LOP3.LUT P6, RZ, R16, 0x1, RZ, 0xc0, !PT ;  /* 0x0000000110ff7812 */ /* 0x000fc600078cc0ff */
[----:B---3--:R3:W-:Y:S01]  /*9090*/  STL [R1+0xcc], R31 ;  /* 0x0000cc1f01007387 */ /* 0x0087e20000100800 */
[----:B-1----:R-:W-:Y:S02]  /*90a0*/  IADD3 R23, P4, PT, R0, UR5, RZ ;  /* 0x0000000500177c10 */ /* 0x002fe4000ff9e0ff */
[----:B0-----:R-:W-:-:S03]  /*90b0*/  SHF.R.U32.HI R14, RZ, 0x3, R12 ;  /* 0x00000003ff0e7819 */ /* 0x001fc6000001160c */
[----:B------:R-:W-:Y:S01]  /*90c0*/  IMAD.MOV.U32 R15, RZ, RZ, R23 ;  /* 0x000000ffff0f7224 */ /* 0x000fe200078e0017 */
[----:B---3--:R-:W3:Y:S04]  /*90d0*/  LDL.LU R31, [R1+0xf44] ;  /* 0x000f4400011f7983 */ /* 0x008ee80000300800 */
        /* <DEDUP_REMOVED lines=8> */
[----:B------:R-:W-:Y:S02]  /*9160*/  PRMT R16, RZ, 0x7610, R16 ;  /* 0x00007610ff107816 */ /* 0x000fe40000000010 */
[----:B------:R-:W-:-:S05]  /*9170*/  @P6 LOP3.LUT R15, R15, R14, RZ, 0x3c, !PT ;  /* 0x0000000e0f0f6212 */ /* 0x000fca00078e3cff */
[----:B------:R0:W2:Y:S01]  /*9180*/  @P6 LDG.E.U8 R16, desc[UR24][R14.64] ;  /* 0x000000180e106981 */ /* 0x0000a2000c1e1100 */
[----:B------:R-:W-:-:S03]  /*9190*/  PRMT R19, RZ, 0x7610, R19 ;  /* 0x00007610ff137816 */ /* 0x000fc60000000013 */
[----:B----4-:R1:W-:Y:S04]  /*91a0*/  STL [R1+0xc8], R25 ;  /* 0x0000c81901007387 */ /* 0x0103e80000100800 */
[----:B------:R4:W-:Y:S01]  /*91b0*/  STL [R1+0x958], R23 ;  /* 0x0009581701007387 */ /* 0x0009e20000100800 */
[----:B-1----:R-:W-:-:S04]  /*91c0*/  IADD3 R25, P5, PT, R3, UR5, RZ ;  /* 0x0000000503197c10 */ /* 0x002fc8000ffbe0ff */
[----:B----4-:R-:W-:Y:S01]  /*91d0*/  IADD3.X R23, PT, PT, R4, UR14, RZ, P5, !PT ;  /* 0x0000000e04177c10 */ /* 0x010fe2000affe4ff */
[----:B0-----:R-:W-:-:S04]  /*91e0*/  @P6 IMAD.MOV.U32 R14, RZ, RZ, R25 ;  /* 0x000000ffff0e6224 */ /* 0x001fc800078e0019 */
[----:B------:R-:W-:-:S05]  /*91f0*/  @P6 IMAD.MOV.U32 R15, RZ, RZ, R23 ;  /* 0x000000ffff0f6224 */ /* 0x000fca00078e0017 */
[----:B------:R0:W4:Y:S04]  /*9200*/  @P6 LDG.E.U8 R19, desc[UR24][R14.64] ;  /* 0x000000180e136981 */ /* 0x000128000c1e1100 */
[----:B------:R-:W-:Y:S04]  /*9210*/  STL [R1+0x964], R25 ;  /* 0x0009641901007387 */ /* 0x000fe80000100800 */
[----:B------:R1:W-:Y:S01]  /*9220*/  STL [R1+0x960], R23 ;  /* 0x0009601701007387 */ /* 0x0003e20000100800 */
[----:B------:R-:W-:Y:S02]  /*9230*/  PRMT R26, RZ, 0x7610, R26 ;  /* 0x00007610ff1a7816 */ /* 0x000fe4000000001a */
[----:B------:R-:W-:Y:S01]  /*9240*/  PRMT R21, RZ, 0x7610, R21 ;  /* 0x00007610ff157816 */ /* 0x000fe20000000015 */
[----:B--2---:R2:W-:Y:S04]  /*9250*/  STL [R1+0xc4], R16 ;  /* 0x0000c41001007387 */ /* 0x0045e80000100800 */
[----:B-1----:R-:W3:Y:S04]  /*9260*/  LDL.LU R23, [R1+0xf3c] ;  /* 0x000f3c0001177983 */ /* 0x002ee80000300800 */
[----:B------:R-:W3:Y:S01]  /*9270*/  LDL.LU R25, [R1+0xf38] ;  /* 0x000f380001197983 */ /* 0x000ee20000300800 */
[----:B--2---:R-:W-:-:S04]  /*9280*/  IADD3 R16, P5, PT, R5, UR5, RZ ;  /* 0x0000000505107c10 */ /* 0x004fc8000ffbe0ff */
[----:B0-----:R-:W-:Y:S01]  /*9290*/  IADD3.X R14, PT, PT, R6, UR14, RZ, P5, !PT ;  /* 0x0000000e060e7c10 */ /* 0x001fe2000affe4ff */
[----:B------:R-:W-:Y:S01]  /*92a0*/  IMAD.MOV.U32 R15, RZ, RZ, R16 ;  /* 0x000000ffff0f7224 */ /* 0x000fe200078e0010 */
[----:B------:R0:W-:Y:S04]  /*92b0*/  STL [R1+0x96c], R16 ;  /* 0x00096c1001007387 */ /* 0x0001e80000100800 */
[-C--:B------:R-:W-:Y:S01]  /*92c0*/  @P6 LOP3.LUT R15, R15, R14.reuse, RZ, 0x3c, !PT ;  /* 0x0000000e0f0f6212 */ /* 0x080fe200078e3cff */
[----:B------:R1:W-:Y:S01]  /*92d0*/  STL [R1+0x968], R14 ;  /* 0x0009680e01007387 */ /* 0x0003e20000100800 */
[----:B0-----:R-:W-:Y:S02]  /*92e0*/  IADD3 R16, P5, PT, R7, UR5, RZ ;  /* 0x0000000507107c10 */ /* 0x001fe4000ffbe0ff */
[----:B-1----:R-:W-:-:S03]  /*92f0*/  @P6 LOP3.LUT R14, R15, R14, RZ, 0x3c, !PT ;  /* 0x0000000e0f0e6212 */ /* 0x002fc600078e3cff */
[----:B------:R-:W-:Y:S01]  /*9300*/  STL [R1+0x974], R16 ;  /* 0x0009741001007387 */ /* 0x000fe20000100800 */
[----:B------:R-:W-:-:S05]  /*9310*/  @P6 LOP3.LUT R15, R15, R14, RZ, 0x3c, !PT ;  /* 0x0000000e0f0f6212 */ /* 0x000fca00078e3cff */
[----:B------:R0:W2:Y:S02]  /*9320*/  @P6 LDG.E.U8 R26, desc[UR24][R14.64] ;  /* 0x000000180e1a6981 */ /* 0x0000a4000c1e1100 */
[----:B0-----:R-:W-:Y:S02]  /*9330*/  IMAD.MOV.U32 R15, RZ, RZ, R16 ;  /* 0x000000ffff0f7224 */ /* 0x001fe400078e0010 */
[----:B----4-:R0:W-:Y:S02]  /*9340*/  STL [R1+0xc0], R19 ;  /* 0x0000c01301007387 */ /* 0x0101e40000100800 */
[----:B0-----:R-:W-:-:S05]  /*9350*/  IADD3.X R19, PT, PT, R8, UR14, RZ, P5, !PT ;  /* 0x0000000e08137c10 */ /* 0x001fca000affe4ff */
[----:B------:R-:W-:-:S05]  /*9360*/  IMAD.MOV.U32 R14, RZ, RZ, R19 ;  /* 0x000000ffff0e7224 */ /* 0x000fca00078e0013 */
[----:B------:R-:W-:-:S04]  /*9370*/  @P6 LOP3.LUT R15, R15, R14, RZ, 0x3c, !PT ;  /* 0x0000000e0f0f6212 */ /* 0x000fc800078e3cff */
[----:B------:R-:W-:-:S04]  /*9380*/  @P6 LOP3.LUT R14, R15, R14, RZ, 0x3c, !PT ;  /* 0x0000000e0f0e6212 */ /* 0x000fc800078e3cff */
[----:B------:R-:W-:-:S05]  /*9390*/  @P6 LOP3.LUT R15, R15, R14, RZ, 0x3c, !PT ;  /* 0x0000000e0f0f6212 */ /* 0x000fca00078e3cff */
[----:B------:R0:W4:Y:S01]  /*93a0*/  @P6 LDG.E.U8 R21, desc[UR24][R14.64] ;  /* 0x000000180e156981 */ /* 0x000122000c1e1100 */
[----:B------:R-:W-:-:S04]  /*93b0*/  UIMAD UR6, UR12, 0x1c, URZ ;  /* 0x0000001c0c0678a4 */ /* 0x000fc8000f8e02ff */
[----:B------:R-:W-:Y:S01]  /*93c0*/  USHF.R.S32.HI UR15, URZ, 0x1f, UR6 ;  /* 0x0000001fff0f7899 */ /* 0x000fe20008011406 */
[----:B------:R-:W-:Y:S01]  /*93d0*/  PRMT R71, RZ, 0x7610, R71 ;  /* 0x00007610ff477816 */ /* 0x000fe20000000047 */
[----:B--2---:R1:W-:Y:S04]  /*93e0*/  STL [R1+0xbc], R26 ;  /* 0x0000bc1a01007387 */ /* 0x0043e80000100800 */
[----:B-1----:R-:W2:Y:S04]  /*93f0*/  LDL.LU R26, [R1+0xf34] ;  /* 0x000f3400011a7983 */ /* 0x002ea80000300800 */
[----:B------:R1:W-:Y:S02]  /*9400*/  STL [R1+0x970], R19 ;  /* 0x0009701301007387 */ /* 0x0003e40000100800 */
[----:B-1----:R-:W-:-:S04]  /*9410*/  IADD3 R19, P5, PT, R0, UR6, RZ ;  /* 0x0000000600137c10 */ /* 0x002fc8000ffbe0ff */
[----:B0-----:R-:W-:Y:S01]  /*9420*/  IADD3.X R14, PT, PT, R2, UR15, RZ, P5, !PT ;  /* 0x0000000f020e7c10 */ /* 0x001fe2000affe4ff */
[----:B------:R-:W-:Y:S01]  /*9430*/  IMAD.MOV.U32 R15, RZ, RZ, R19 ;  /* 0x000000ffff0f7224 */ /* 0x000fe200078e0013 */
[----:B------:R-:W-:Y:S04]  /*9440*/  STL [R1+0xa1c], R19 ;  /* 0x000a1c1301007387 */ /* 0x000fe80000100800 */
[-C--:B------:R-:W-:Y:S01]  /*9450*/  @P4 LOP3.LUT R15, R15, R14.reuse, RZ, 0x3c, !PT ;  /* 0x0000000e0f0f4212 */ /* 0x080fe200078e3cff */
[----:B----4-:R-:W-:Y:S04]  /*9460*/  STL [R1+0xb8], R21 ;  /* 0x0000b81501007387 */ /* 0x010fe80000100800 */
[----:B------:R0:W-:Y:S02]  /*9470*/  STL [R1+0xa18], R14 ;  /* 0x000a180e01007387 */ /* 0x0001e40000100800 */
[----:B0-----:R-:W-:-:S04]  /*9480*/  @P4 LOP3.LUT R14, R15, R14, RZ, 0x3c, !PT ;  /* 0x0000000e0f0e4212 */ /* 0x001fc800078e3cff */
[----:B------:R-:W-:-:S05]  /*9490*/  @P4 LOP3.LUT R15, R15, R14, RZ, 0x3c, !PT ;  /* 0x0000000e0f0f4212 */ /* 0x000fca00078e3cff */
[----:B------:R0:W4:Y:S01]  /*94a0*/  @P4 LDG.E.U8 R71, desc[UR24][R14.64] ;  /* 0x000000180e474981 */ /* 0x000122000c1e1100 */
[----:B------:R-:W-:Y:S02]  /*94b0*/  IADD3 R21, P6, PT, R3, UR6, RZ ;  /* 0x0000000603157c10 */ /* 0x000fe4000ffde0ff */
[----:B------:R-:W-:Y:S02]  /*94c0*/  SHF.R.U64 R16, R9, 0x1b, RZ ;  /* 0x0000001b09107819 */ /* 0x000fe400000012ff */
[----:B------:R-:W-:Y:S02]  /*94d0*/  IADD3.X R19, PT, PT, R4, UR15, RZ, P6, !PT ;  /* 0x0000000f04137c10 */ /* 0x000fe4000b7fe4ff */
[----:B------:R-:W-:Y:S02]  /*94e0*/  PRMT R22, RZ, 0x7610, R22 ;  /* 0x00007610ff167816 */ /* 0x000fe40000000016 */
[----:B------:R-:W-:Y:S01]  /*94f0*/  LOP3.LUT P5, RZ, R16, 0x1, RZ, 0xc0, !PT ;  /* 0x0000000110ff7812 */ /* 0x000fe200078ac0ff */
[----:B0-----:R-:W-:Y:S01]  /*9500*/  @P4 IMAD.MOV.U32 R14, RZ, RZ, R21 ;  /* 0x000000ffff0e4224 */ /* 0x001fe200078e0015 */
[----:B------:R-:W-:Y:S01]  /*9510*/  IADD3 R16, P6, PT, R5, UR6, RZ ;  /* 0x0000000605107c10 */ /* 0x000fe2000ffde0ff */
[----:B------:R-:W-:Y:S01]  /*9520*/  @P4 IMAD.MOV.U32 R15, RZ, RZ, R19 ;  /* 0x000000ffff0f4224 */ /* 0x000fe200078e0013 */
[----:B------:R-:W-:Y:S04]  /*9530*/  STL [R1+0xa24], R21 ;  /* 0x000a241501007387 */ /* 0x000fe80000100800 */
[----:B------:R0:W-:Y:S04]  /*9540*/  STL [R1+0xa20], R19 ;  /* 0x000a201301007387 */ /* 0x0001e80000100800 */
[----:B------:R1:W2:Y:S04]  /*9550*/  @P4 LDG.E.U8 R22, desc[UR24][R14.64] ;  /* 0x000000180e164981 */ /* 0x0002a8000c1e1100 */
[----:B------:R-:W-:Y:S01]  /*9560*/  STL [R1+0xa2c], R16 ;  /* 0x000a2c1001007387 */ /* 0x000fe20000100800 */
[----:B------:R-:W-:Y:S01]  /*9570*/  PRMT R10, RZ, 0x7610, R10 ;  /* 0x00007610ff0a7816 */ /* 0x000fe2000000000a */
[----:B-1----:R-:W-:-:S02]  /*9580*/  @P4 IMAD.MOV.U32 R14, RZ, RZ, R16 ;  /* 0x000000ffff0e4224 */ /* 0x002fc400078e0010 */
[----:B----4-:R1:W-:Y:S04]  /*9590*/  STL [R1+0xb4], R71 ;  /* 0x0000b44701007387 */ /* 0x0103e80000100800 */
[----:B0-----:R-:W4:Y:S04]  /*95a0*/  LDL.LU R19, [R1+0xf30] ;  /* 0x000f300001137983 */ /* 0x001f280000300800 */
[----:B------:R-:W3:Y:S01]  /*95b0*/  LDL.LU R21, [R1+0xf2c] ;  /* 0x000f2c0001157983 */ /* 0x000ee20000300800 */
[----:B-1----:R-:W-:-:S05]  /*95c0*/  IADD3.X R71, PT, PT, R6, UR15, RZ, P6, !PT ;  /* 0x0000000f06477c10 */ /* 0x002fca000b7fe4ff */
[----:B------:R-:W-:-:S05]  /*95d0*/  IMAD.MOV.U32 R15, RZ, RZ, R71 ;  /* 0x000000ffff0f7224 */ /* 0x000fca00078e0047 */
[----:B------:R0:W3:Y:S04]  /*95e0*/  @P4 LDG.E.U8 R10, desc[UR24][R14.64] ;  /* 0x000000180e0a4981 */ /* 0x0000e8000c1e1100 */
[----:B--2---:R1:W-:Y:S01]  /*95f0*/  STL [R1+0xb0], R22 ;  /* 0x0000b01601007387 */ /* 0x0043e20000100800 */
[----:B------:R-:W-:-:S03]  /*9600*/  UIMAD UR5, UR12, 0x24, URZ ;  /* 0x000000240c0578a4 */ /* 0x000fc6000f8e02ff */
[----:B-1----:R-:W2:Y:S04]  /*9610*/  LDL.LU R22, [R1+0xf28] ;  /* 0x000f280001167983 */ /* 0x002ea80000300800 */
[----:B------:R1:W-:Y:S01]  /*9620*/  STL [R1+0xa28], R71 ;  /* 0x000a284701007387 */ /* 0x0003e20000100800 */
[----:B------:R-:W-:Y:S02]  /*9630*/  PRMT R24, RZ, 0x7610, R24 ;  /* 0x00007610ff187816 */ /* 0x000fe40000000018 */
[----:B-1----:R-:W-:-:S04]  /*9640*/  IADD3 R71, P6, PT, R7, UR6, RZ ;  /* 0x0000000607477c10 */ /* 0x002fc8000ffde0ff */
[----:B0-----:R-:W-:Y:S01]  /*9650*/  IADD3.X R15, PT, PT, R8, UR15, RZ, P6, !PT ;  /* 0x0000000f080f7c10 */ /* 0x001fe2000b7fe4ff */
[----:B------:R0:W-:Y:S01]  /*9660*/  STL [R1+0xa34], R71 ;  /* 0x000a344701007387 */ /* 0x0001e20000100800 */
[----:B------:R-:W-:Y:S01]  /*9670*/  @P4 IMAD.MOV.U32 R14, RZ, RZ, R71 ;  /* 0x000000ffff0e4224 */ /* 0x000fe200078e0047 */
[----:B------:R-:W-:Y:S02]  /*9680*/  USHF.R.S32.HI UR6, URZ, 0x1f, UR5 ;  /* 0x0000001fff067899 */ /* 0x000fe40008011405 */
[----:B------:R-:W-:Y:S04]  /*9690*/  STL [R1+0xa30], R15 ;  /* 0x000a300f01007387 */ /* 0x000fe80000100800 */
[----:B------:R1:W2:Y:S01]  /*96a0*/  @P4 LDG.E.U8 R24, desc[UR24][R14.64] ;  /* 0x000000180e184981 */ /* 0x0002a2000c1e1100 */
[----:B0-----:R-:W-:-:S02]  /*96b0*/  IADD3 R71, P4, PT, R3, UR5, RZ ;  /* 0x0000000503477c10 */ /* 0x001fc4000ff9e0ff */
[----:B------:R-:W-:Y:S02]  /*96c0*/  PRMT R20, RZ, 0x7610, R20 ;  /* 0x00007610ff147816 */ /* 0x000fe40000000014 */
[----:B------:R-:W-:Y:S01]  /*96d0*/  PRMT R11, RZ, 0x7610, R11 ;  /* 0x00007610ff0b7816 */ /* 0x000fe2000000000b */
[----:B---3--:R0:W-:Y:S02]  /*96e0*/  STL [R1+0xac], R10 ;  /* 0x0000ac0a01007387 */ /* 0x0081e40000100800 */
[----:B0-----:R-:W-:-:S04]  /*96f0*/  IADD3 R10, P6, PT, R0, UR5, RZ ;  /* 0x00000005000a7c10 */ /* 0x001fc8000ffde0ff */
[----:B-1----:R-:W-:Y:S01]  /*9700*/  IADD3.X R14, PT, PT, R2, UR6, RZ, P6, !PT ;  /* 0x00000006020e7c10 */ /* 0x002fe2000b7fe4ff */
[----:B------:R-:W-:Y:S01]  /*9710*/  IMAD.MOV.U32 R15, RZ, RZ, R10 ;  /* 0x000000ffff0f7224 */ /* 0x000fe200078e000a */
[----:B------:R0:W-:Y:S04]  /*9720*/  STL [R1+0xaa8], R10 ;  /* 0x000aa80a01007387 */ /* 0x0001e80000100800 */
[----:B------:R-:W-:Y:S01]  /*9730*/  @P5 LOP3.LUT R15, R15, R14, RZ, 0x3c, !PT ;  /* 0x0000000e0f0f5212 */ /* 0x000fe200078e3cff */
[----:B------:R-:W-:Y:S04]  /*9740*/  STL [R1+0xab0], R71 ;  /* 0x000ab04701007387 */ /* 0x000fe80000100800 */
[----:B------:R1:W-:Y:S01]  /*9750*/  STL [R1+0xaa4], R14 ;  /* 0x000aa40e01007387 */ /* 0x0003e20000100800 */
[----:B0-----:R-:W-:-:S02]  /*9760*/  IADD3.X R10, PT, PT, R4, UR6, RZ, P4, !PT ;  /* 0x00000006040a7c10 */ /* 0x001fc4000a7fe4ff */
[----:B-1----:R-:W-:-:S04]  /*9770*/  @P5 LOP3.LUT R14, R15, R14, RZ, 0x3c, !PT ;  /* 0x0000000e0f0e5212 */ /* 0x002fc800078e3cff */
[----:B------:R-:W-:-:S05]  /*9780*/  @P5 LOP3.LUT R15, R15, R14, RZ, 0x3c, !PT ;  /* 0x0000000e0f0f5212 */ /* 0x000fca00078e3cff */
[----:B------:R0:W3:Y:S02]  /*9790*/  @P5 LDG.E.U8 R20, desc[UR24][R14.64] ;  /* 0x000000180e145981 */ /* 0x0000e4000c1e1100 */
[----:B0-----:R-:W-:Y:S02]  /*97a0*/  @P5 IMAD.MOV.U32 R14, RZ, RZ, R71 ;  /* 0x000000ffff0e5224 */ /* 0x001fe400078e0047 */
[----:B------:R-:W-:-:S05]  /*97b0*/  @P5 IMAD.MOV.U32 R15, RZ, RZ, R10 ;  /* 0x000000ffff0f5224 */ /* 0x000fca00078e000a */
[----:B------:R0:W4:Y:S04]  /*97c0*/  @P5 LDG.E.U8 R11, desc[UR24][R14.64] ;  /* 0x000000180e0b5981 */ /* 0x000128000c1e1100 */
[----:B--2---:R1:W-:Y:S04]  /*97d0*/  STL [R1+0xa8], R24 ;  /* 0x0000a81801007387 */ /* 0x0043e80000100800 */
[----:B------:R-:W-:Y:S01]  /*97e0*/  STL [R1+0xaac], R10 ;  /* 0x000aac0a01007387 */ /* 0x000fe20000100800 */
[----:B-1----:R-:W-:-:S04]  /*97f0*/  IADD3 R24, P4, PT, R5, UR5, RZ ;  /* 0x0000000505187c10 */ /* 0x002fc8000ff9e0ff */
[----:B0-----:R-:W-:Y:S02]  /*9800*/  IADD3.X R15, PT, PT, R6, UR6, RZ, P4, !PT ;  /* 0x00000006060f7c10 */ /* 0x001fe4000a7fe4ff */
[----:B------:R-:W-:Y:S01]  /*9810*/  IADD3 R71, P4, PT, R7, UR5, RZ ;  /* 0x0000000507477c10 */ /* 0x000fe2000ff9e0ff */
[----:B------:R-:W-:Y:S01]  /*9820*/  @P5 IMAD.MOV.U32 R14, RZ, RZ, R24 ;  /* 0x000000ffff0e5224 */ /* 0x000fe200078e0018 */
[----:B------:R-:W-:-:S06]  /*9830*/  PRMT R13, RZ, 0x7610, R13 ;  /* 0x00007610ff0d7816 */ /* 0x000fcc000000000d */
[----:B------:R0:W2:Y:S01]  /*9840*/  @P5 LDG.E.U8 R13, desc[UR24][R14.64] ;  /* 0x000000180e0d5981 */ /* 0x0000a2000c1e1100 */
[----:B------:R-:W-:-:S03]  /*9850*/  PRMT R72, RZ, 0x7610, R72 ;  /* 0x00007610ff487816 */ /* 0x000fc60000000048 */
[----:B---3--:R1:W-:Y:S04]  /*9860*/  STL [R1+0xa4], R20 ;  /* 0x0000a41401007387 */ /* 0x0083e80000100800 */
[----:B-1----:R-:W3:Y:S04]  /*9870*/  LDL.LU R20, [R1+0xf24] ;  /* 0x000f240001147983 */ /* 0x002ee80000300800 */
[----:B------:R-:W3:Y:S04]  /*9880*/  LDL.LU R10, [R1+0xf20] ;  /* 0x000f2000010a7983 */ /* 0x000ee80000300800 */
[----:B------:R-:W-:Y:S04]  /*9890*/  STL [R1+0xab8], R24 ;  /* 0x000ab81801007387 */ /* 0x000fe80000100800 */
[----:B------:R0:W-:Y:S04]  /*98a0*/  STL [R1+0xab4], R15 ;  /* 0x000ab40f01007387 */ /* 0x0001e80000100800 */
[----:B------:R-:W-:Y:S04]  /*98b0*/  STL [R1+0xac0], R71 ;  /* 0x000ac04701007387 */ /* 0x000fe80000100800 */
[----:B----4-:R1:W-:Y:S01]  /*98c0*/  STL [R1+0xa0], R11 ;  /* 0x0000a00b01007387 */ /* 0x0103e20000100800 */
[----:B0-----:R-:W-:Y:S01]  /*98d0*/  IMAD.MOV.U32 R15, RZ, RZ, R71 ;  /* 0x000000ffff0f7224 */ /* 0x001fe200078e0047 */
[----:B------:R-:W-:Y:S01]  /*98e0*/  UIMAD UR5, UR12, 0x2c, URZ ;  /* 0x0000002c0c0578a4 */ /* 0x000fe2000f8e02ff */
[----:B------:R-:W-:Y:S01]  /*98f0*/  SHF.R.U64 R16, R9, 0x13, RZ ;  /* 0x0000001309107819 */ /* 0x000fe200000012ff */
[----:B------:R-:W4:Y:S01]  /*9900*/  LDL.LU R24, [R1+0xf1c] ;  /* 0x000f1c0001187983 */ /* 0x000f220000300800 */
[----:B-1----:R-:W-:-:S05]  /*9910*/  IADD3.X R11, PT, PT, R8, UR6, RZ, P4, !PT ;  /* 0x00000006080b7c10 */ /* 0x002fca000a7fe4ff */
[----:B------:R-:W-:-:S05]  /*9920*/  IMAD.MOV.U32 R14, RZ, RZ, R11 ;  /* 0x000000ffff0e7224 */ /* 0x000fca00078e000b */
[----:B------:R-:W-:-:S04]  /*9930*/  @P5 LOP3.LUT R15, R15, R14, RZ, 0x3c, !PT ;  /* 0x0000000e0f0f5212 */ /* 0x000fc800078e3cff */
[----:B------:R-:W-:-:S04]  /*9940*/  @P5 LOP3.LUT R14, R15, R14, RZ, 0x3c, !PT ;  /* 0x0000000e0f0e5212 */ /* 0x000fc800078e3cff */
[----:B------:R-:W-:-:S05]  /*9950*/  @P5 LOP3.LUT R15, R15, R14, RZ, 0x3c, !PT ;  /* 0x0000000e0f0f5212 */ /* 0x000fca00078e3cff */
[----:B------:R0:W3:Y:S01]  /*9960*/  @P5 LDG.E.U8 R72, desc[UR24][R14.64] ;  /* 0x000000180e485981 */ /* 0x0000e2000c1e1100 */
[----:B------:R-:W-:Y:S01]  /*9970*/  IADD3 R71, P4, PT, R0, UR5, RZ ;  /* 0x0000000500477c10 */ /* 0x000fe2000ff9e0ff */
[----:B------:R-:W-:Y:S02]  /*9980*/  USHF.R.S32.HI UR14, URZ, 0x1f, UR5 ;  /* 0x0000001fff0e7899 */ /* 0x000fe40008011405 */
[----:B--2---:R1:W-:Y:S01]  /*9990*/  STL [R1+0x9c], R13 ;  /* 0x00009c0d01007387 */ /* 0x0043e20000100800 */
[----:B------:R-:W-:-:S03]  /*99a0*/  LOP3.LUT P6, RZ, R16, 0x1, RZ, 0xc0, !PT ;  /* 0x0000000110ff7812 */ /* 0x000fc600078cc0ff */
[----:B-1----:R-:W2:Y:S04]  /*99b0*/  LDL.LU R13, [R1+0xf18] ;  /* 0x000f1800010d7983 */ /* 0x002ea80000300800 */
[----:B------:R1:W-:Y:S01]  /*99c0*/  STL [R1+0xabc], R11 ;  /* 0x000abc0b01007387 */ /* 0x0003e20000100800 */
[----:B0-----:R-:W-:Y:S01]  /*99d0*/  SHF.R.U64 R14, R9, 0xb, RZ ;  /* 0x0000000b090e7819 */ /* 0x001fe200000012ff */
[----:B------:R-:W-:Y:S02]  /*99e0*/  IMAD.MOV.U32 R15, RZ, RZ, R71 ;  /* 0x000000ffff0f7224 */ /* 0x000fe400078e0047 */
[----:B-1----:R-:W2:Y:S04]  /*99f0*/  LDL.LU R11, [R1+0xf14] ;  /* 0x000f1400010b7983 */ /* 0x002ea80000300800 */
[----:B------:R-:W-:Y:S01]  /*9a00*/  STL [R1+0xb28], R71 ;  /* 0x000b284701007387 */ /* 0x000fe20000100800 */
[----:B------:R-:W-:-:S03]  /*9a10*/  PRMT R18, RZ, 0x7610, R18 ;  /* 0x00007610ff127816 */ /* 0x000fc60000000012 */
[----:B---3--:R0:W-:Y:S02]  /*9a20*/  STL [R1+0x98], R72 ;  /* 0x0000984801007387 */ /* 0x0081e40000100800 */
[----:B0-----:R-:W-:Y:S02]  /*9a30*/  IADD3.X R72, PT, PT, R2, UR14, RZ, P4, !PT ;  /* 0x0000000e02487c10 */ /* 0x001fe4000a7fe4ff */
[----:B------:R-:W-:-:S03]  /*9a40*/  LOP3.LUT P4, RZ, R14, 0x1, RZ, 0xc0, !PT ;  /* 0x000000010eff7812 */ /* 0x000fc6000788c0ff */
[----:B------:R-:W-:-:S05]  /*9a50*/  IMAD.MOV.U32 R14, RZ, RZ, R72 ;  /* 0x000000ffff0e7224 */ /* 0x000fca00078e0048 */
[----:B------:R-:W-:-:S04]  /*9a60*/  @P6 LOP3.LUT R15, R15, R14, RZ, 0x3c, !PT ;  /* 0x0000000e0f0f6212 */ /* 0x000fc800078e3cff */
[----:B------:R-:W-:-:S04]  /*9a70*/  @P6 LOP3.LUT R14, R15, R14, RZ, 0x3c, !PT ;  /* 0x0000000e0f0e6212 */ /* 0x000fc800078e3cff */
[----:B------:R-:W-:-:S05]  /*9a80*/  @P6 LOP3.LUT R15, R15, R14, RZ, 0x3c, !PT ;  /* 0x0000000e0f0f6212 */ /* 0x000fca00078e3cff */
[----:B------:R0:W3:Y:S01]  /*9a90*/  @P6 LDG.E.U8 R18, desc[UR24][R14.64] ;  /* 0x000000180e126981 */ /* 0x0000e2000c1e1100 */
[----:B------:R-:W-:-:S03]  /*9aa0*/  IADD3 R71, P5, PT, R3, UR5, RZ ;  /* 0x0000000503477c10 */ /* 0x000fc6000ffbe0ff */
[----:B------:R1:W-:Y:S01]  /*9ab0*/  STL [R1+0xb24], R72 ;  /* 0x000b244801007387 */ /* 0x0003e20000100800 */
[----:B------:R-:W-:Y:S02]  /*9ac0*/  PRMT R70, RZ, 0x7610, R70 ;  /* 0x00007610ff467816 */ /* 0x000fe40000000046 */
[----:B-1----:R-:W-:Y:S01]  /*9ad0*/  IADD3.X R72, PT, PT, R4, UR14, RZ, P5, !PT ;  /* 0x0000000e04487c10 */ /* 0x002fe2000affe4ff */
[----:B0-----:R-:W-:-:S04]  /*9ae0*/  @P6 IMAD.MOV.U32 R14, RZ, RZ, R71 ;  /* 0x000000ffff0e6224 */ /* 0x001fc800078e0047 */
[----:B------:R-:W-:-:S05]  /*9af0*/  IMAD.MOV.U32 R15, RZ, RZ, R72 ;  /* 0x000000ffff0f7224 */ /* 0x000fca00078e0048 */
[----:B------:R0:W2:Y:S04]  /*9b00*/  @P6 LDG.E.U8 R70, desc[UR24][R14.64] ;  /* 0x000000180e466981 */ /* 0x0000a8000c1e1100 */
[----:B------:R-:W-:Y:S01]  /*9b10*/  STL [R1+0xb30], R71 ;  /* 0x000b304701007387 */ /* 0x000fe20000100800 */
[----:B------:R-:W-:-:S03]  /*9b20*/  PRMT R16, RZ, 0x7610, R16 ;  /* 0x00007610ff107816 */ /* 0x000fc60000000010 */
[----:B---3--:R1:W-:Y:S04]  /*9b30*/  STL [R1+0x94], R18 ;  /* 0x0000941201007387 */ /* 0x0083e80000100800 */
[----:B-1----:R-:W3:Y:S04]  /*9b40*/  LDL.LU R18, [R1+0xf10] ;  /* 0x000f100001127983 */ /* 0x002ee80000300800 */
[----:B------:R1:W-:Y:S02]  /*9b50*/  STL [R1+0xb2c], R72 ;  /* 0x000b2c4801007387 */ /* 0x0003e40000100800 */
[----:B-1----:R-:W-:-:S04]  /*9b60*/  IADD3 R72, P5, PT, R5, UR5, RZ ;  /* 0x0000000505487c10 */ /* 0x002fc8000ffbe0ff */
[----:B0-----:R-:W-:Y:S01]  /*9b70*/  IADD3.X R15, PT, PT, R6, UR14, RZ, P5, !PT ;  /* 0x0000000e060f7c10 */ /* 0x001fe2000affe4ff */
[----:B------:R-:W-:-:S05]  /*9b80*/  @P6 IMAD.MOV.U32 R14, RZ, RZ, R72 ;  /* 0x000000ffff0e6224 */ /* 0x000fca00078e0048 */
[----:B------:R0:W3:Y:S04]  /*9b90*/  @P6 LDG.E.U8 R16, desc[UR24][R14.64] ;  /* 0x000000180e106981 */ /* 0x0000e8000c1e1100 */
[----:B------:R-:W-:Y:S04]  /*9ba0*/  STL [R1+0xb38], R72 ;  /* 0x000b384801007387 */ /* 0x000fe80000100800 */
[----:B--2---:R1:W-:Y:S01]  /*9bb0*/  STL [R1+0x90], R70 ;  /* 0x0000904601007387 */ /* 0x0043e20000100800 */
[----:B------:R-:W-:Y:S01]  /*9bc0*/  UIMAD UR6, UR12, 0x34, URZ ;  /* 0x000000340c0678a4 */ /* 0x000fe2000f8e02ff */
[----:B------:R-:W-:-:S02]  /*9bd0*/  PRMT R34, RZ, 0x7610, R34 ;  /* 0x00007610ff227816 */ /* 0x000fc40000000022 */
[----:B-1----:R-:W-:-:S04]  /*9be0*/  IADD3 R70, P5, PT, R7, UR5, RZ ;  /* 0x0000000507467c10 */ /* 0x002fc8000ffbe0ff */
[----:B------:R-:W-:Y:S01]  /*9bf0*/  IADD3.X R71, PT, PT, R8, UR14, RZ, P5, !PT ;  /* 0x0000000e08477c10 */ /* 0x000fe2000affe4ff */
[----:B------:R1:W-:Y:S01]  /*9c00*/  STL [R1+0xb34], R15 ;  /* 0x000b340f01007387 */ /* 0x0003e20000100800 */
[----:B0-----:R-:W-:Y:S01]  /*9c10*/  @P6 IMAD.MOV.U32 R14, RZ, RZ, R70 ;  /* 0x000000ffff0e6224 */ /* 0x001fe200078e0046 */
[----:B------:R-:W-:Y:S02]  /*9c20*/  USHF.R.S32.HI UR15, URZ, 0x1f, UR6 ;  /* 0x0000001fff0f7899 */ /* 0x000fe40008011406 */
[----:B------:R-:W-:Y:S01]  /*9c30*/  IADD3 R72, P5, PT, R0, UR6, RZ ;  /* 0x0000000600487c10 */ /* 0x000fe2000ffbe0ff */
[----:B------:R0:W-:Y:S01]  /*9c40*/  STL [R1+0xb40], R70 ;  /* 0x000b404601007387 */ /* 0x0001e20000100800 */
[----:B-1----:R-:W-:Y:S01]  /*9c50*/  @P6 IMAD.MOV.U32 R15, RZ, RZ, R71 ;  /* 0x000000ffff0f6224 */ /* 0x002fe200078e0047 */
[----:B------:R-:W-:-:S04]  /*9c60*/  PRMT R37, RZ, 0x7610, R37 ;  /* 0x00007610ff257816 */ /* 0x000fc80000000025 */
[----:B------:R1:W2:Y:S01]  /*9c70*/  @P6 LDG.E.U8 R34, desc[UR24][R14.64] ;  /* 0x000000180e226981 */ /* 0x0002a2000c1e1100 */
[----:B0-----:R-:W-:-:S03]  /*9c80*/  IADD3 R70, P6, PT, R3, UR6, RZ ;  /* 0x0000000603467c10 */ /* 0x001fc6000ffde0ff */
[----:B------:R0:W-:Y:S01]  /*9c90*/  STL [R1+0xb3c], R71 ;  /* 0x000b3c4701007387 */ /* 0x0001e20000100800 */
[----:B------:R-:W-:Y:S02]  /*9ca0*/  PRMT R33, RZ, 0x7610, R33 ;  /* 0x00007610ff217816 */ /* 0x000fe40000000021 */
[----:B-1----:R-:W-:Y:S01]  /*9cb0*/  IADD3.X R15, PT, PT, R2, UR15, RZ, P5, !PT ;  /* 0x0000000f020f7c10 */ /* 0x002fe2000affe4ff */
[----:B------:R-:W-:Y:S01]  /*9cc0*/  @P4 IMAD.MOV.U32 R14, RZ, RZ, R72 ;  /* 0x000000ffff0e4224 */ /* 0x000fe200078e0048 */
[----:B0-----:R-:W-:-:S04]  /*9cd0*/  IADD3.X R71, PT, PT, R4, UR15, RZ, P6, !PT ;  /* 0x0000000f04477c10 */ /* 0x001fc8000b7fe4ff */
[----:B------:R0:W4:Y:S02]  /*9ce0*/  @P4 LDG.E.U8 R37, desc[UR24][R14.64] ;  /* 0x000000180e254981 */ /* 0x000124000c1e1100 */
[----:B0-----:R-:W-:Y:S02]  /*9cf0*/  @P4 IMAD.MOV.U32 R14, RZ, RZ, R70 ;  /* 0x000000ffff0e4224 */ /* 0x001fe400078e0046 */
[----:B---3--:R-:W-:Y:S04]  /*9d00*/  STL [R1+0x8c], R16 ;  /* 0x00008c1001007387 */ /* 0x008fe80000100800 */
[----:B------:R-:W-:Y:S04]  /*9d10*/  STL [R1+0xbc4], R72 ;  /* 0x000bc44801007387 */ /* 0x000fe80000100800 */
[----:B------:R0:W-:Y:S02]  /*9d20*/  STL [R1+0xbc0], R15 ;  /* 0x000bc00f01007387 */ /* 0x0001e40000100800 */
[----:B0-----:R-:W-:-:S05]  /*9d30*/  @P4 IMAD.MOV.U32 R15, RZ, RZ, R71 ;  /* 0x000000ffff0f4224 */ /* 0x001fca00078e0047 */
[----:B------:R0:W3:Y:S04]  /*9d40*/  @P4 LDG.E.U8 R33, desc[UR24][R14.64] ;  /* 0x000000180e214981 */ /* 0x0000e8000c1e1100 */
[----:B------:R-:W-:Y:S01]  /*9d50*/  STL [R1+0xbcc], R70 ;  /* 0x000bcc4601007387 */ /* 0x000fe20000100800 */
[----:B------:R-:W-:-:S03]  /*9d60*/  SHF.R.U64 R16, R9, 0x3, RZ ;  /* 0x0000000309107819 */ /* 0x000fc600000012ff */
[----:B--2---:R1:W-:Y:S04]  /*9d70*/  STL [R1+0x88], R34 ;  /* 0x0000882201007387 */ /* 0x0043e80000100800 */
[----:B------:R-:W-:Y:S01]  /*9d80*/  STL [R1+0xbc8], R71 ;  /* 0x000bc84701007387 */ /* 0x000fe20000100800 */
[----:B-1----:R-:W-:-:S05]  /*9d90*/  IADD3 R34, P6, PT, R5, UR6, RZ ;  /* 0x0000000605227c10 */ /* 0x002fca000ffde0ff */
[----:B------:R-:W-:Y:S04]  /*9da0*/  STL [R1+0xbd4], R34 ;  /* 0x000bd42201007387 */ /* 0x000fe80000100800 */
[----:B----4-:R1:W-:Y:S01]  /*9db0*/  STL [R1+0x84], R37 ;  /* 0x0000842501007387 */ /* 0x0103e20000100800 */
[----:B------:R-:W-:Y:S01]  /*9dc0*/  LOP3.LUT P5, RZ, R16, 0x1, RZ, 0xc0, !PT ;  /* 0x0000000110ff7812 */ /* 0x000fe200078ac0ff */
[----:B0-----:R-:W-:Y:S01]  /*9dd0*/  @P4 IMAD.MOV.U32 R14, RZ, RZ, R34 ;  /* 0x000000ffff0e4224 */ /* 0x001fe200078e0022 */
[----:B------:R-:W-:Y:S02]  /*9de0*/  PRMT R16, RZ, 0x7610, R16 ;  /* 0x00007610ff107816 */ /* 0x000fe40000000010 */
[----:B-1----:R-:W-:-:S05]  /*9df0*/  IADD3.X R37, PT, PT, R6, UR15, RZ, P6, !PT ;  /* 0x0000000f06257c10 */ /* 0x002fca000b7fe4ff */
[----:B------:R-:W-:Y:S01]  /*9e00*/  @P4 IMAD.MOV.U32 R15, RZ, RZ, R37 ;  /* 0x000000ffff0f4224 */ /* 0x000fe200078e0025 */
[----:B------:R-:W-:-:S04]  /*9e10*/  PRMT R30, RZ, 0x7610, R30 ;  /* 0x00007610ff1e7816 */ /* 0x000fc8000000001e */
[----:B------:R0:W2:Y:S04]  /*9e20*/  @P4 LDG.E.U8 R16, desc[UR24][R14.64] ;  /* 0x000000180e104981 */ /* 0x0000a8000c1e1100 */
[----:B---3--:R1:W-:Y:S02]  /*9e30*/  STL [R1+0x80], R33 ;  /* 0x0000802101007387 */ /* 0x0083e40000100800 */
[----:B-1----:R-:W-:-:S04]  /*9e40*/  IADD3 R33, P6, PT, R7, UR6, RZ ;  /* 0x0000000607217c10 */ /* 0x002fc8000ffde0ff */
[----:B------:R-:W-:Y:S01]  /*9e50*/  IADD3.X R34, PT, PT, R8, UR15, RZ, P6, !PT ;  /* 0x0000000f08227c10 */ /* 0x000fe2000b7fe4ff */
[----:B0-----:R-:W-:-:S04]  /*9e60*/  @P4 IMAD.MOV.U32 R14, RZ, RZ, R33 ;  /* 0x000000ffff0e4224 */ /* 0x001fc800078e0021 */
[----:B------:R-:W-:-:S05]  /*9e70*/  @P4 IMAD.MOV.U32 R15, RZ, RZ, R34 ;  /* 0x000000ffff0f4224 */ /* 0x000fca00078e0022 */
[----:B------:R0:W3:Y:S01]  /*9e80*/  @P4 LDG.E.U8 R30, desc[UR24][R14.64] ;  /* 0x000000180e1e4981 */ /* 0x0000e2000c1e1100 */
[----:B------:R-:W-:-:S03]  /*9e90*/  UIMAD UR5, UR12, 0x3c, URZ ;  /* 0x0000003c0c0578a4 */ /* 0x000fc6000f8e02ff */
[----:B------:R-:W-:Y:S01]  /*9ea0*/  STL [R1+0xbd0], R37 ;  /* 0x000bd02501007387 */ /* 0x000fe20000100800 */
[----:B------:R-:W-:-:S03]  /*9eb0*/  USHF.R.S32.HI UR6, URZ, 0x1f, UR5 ;  /* 0x0000001fff067899 */ /* 0x000fc60008011405 */
[----:B------:R-:W-:Y:S01]  /*9ec0*/  STL [R1+0xbdc], R33 ;  /* 0x000bdc2101007387 */ /* 0x000fe20000100800 */
[----:B------:R-:W-:Y:S02]  /*9ed0*/  PRMT R35, RZ, 0x7610, R35 ;  /* 0x00007610ff237816 */ /* 0x000fe40000000023 */
[----:B------:R-:W-:Y:S01]  /*9ee0*/  PRMT R29, RZ, 0x7610, R29 ;  /* 0x00007610ff1d7816 */ /* 0x000fe2000000001d */
[----:B--2---:R1:W-:Y:S04]  /*9ef0*/  STL [R1+0x7c], R16 ;  /* 0x00007c1001007387 */ /* 0x0043e80000100800 */
[----:B------:R-:W-:Y:S01]  /*9f00*/  STL [R1+0xbd8], R34 ;  /* 0x000bd82201007387 */ /* 0x000fe20000100800 */
[----:B-1----:R-:W-:Y:S01]  /*9f10*/  VIADD R16, R36, 0xfffffff2 ;  /* 0xfffffff224107836 */ /* 0x002fe20000000000 */
[----:B------:R-:W-:-:S04]  /*9f20*/  IADD3 R36, P6, PT, R0, UR5, RZ ;  /* 0x0000000500247c10 */ /* 0x000fc8000ffde0ff */
[----:B------:R-:W-:Y:S01]  /*9f30*/  IADD3.X R37, PT, PT, R2, UR6, RZ, P6, !PT ;  /* 0x0000000602257c10 */ /* 0x000fe2000b7fe4ff */
[----:B0-----:R-:W-:-:S04]  /*9f40*/  @P5 IMAD.MOV.U32 R14, RZ, RZ, R36 ;  /* 0x000000ffff0e5224 */ /* 0x001fc800078e0024 */
[----:B------:R-:W-:-:S05]  /*9f50*/  @P5 IMAD.MOV.U32 R15, RZ, RZ, R37 ;  /* 0x000000ffff0f5224 */ /* 0x000fca00078e0025 */
[----:B------:R0:W2:Y:S01]  /*9f60*/  @P5 LDG.E.U8 R35, desc[UR24][R14.64] ;  /* 0x000000180e235981 */ /* 0x0000a2000c1e1100 */
[----:B------:R-:W-:-:S03]  /*9f70*/  PRMT R32, RZ, 0x7610, R32 ;  /* 0x00007610ff207816 */ /* 0x000fc60000000020 */
[----:B---3--:R1:W-:Y:S02]  /*9f80*/  STL [R1+0x38], R30 ;  /* 0x0000381e01007387 */ /* 0x0083e40000100800 */
[----:B-1----:R-:W-:-:S04]  /*9f90*/  IADD3 R30, P4, PT, R3, UR5, RZ ;  /* 0x00000005031e7c10 */ /* 0x002fc8000ff9e0ff */
[----:B------:R-:W-:Y:S01]  /*9fa0*/  IADD3.X R34, PT, PT, R4, UR6, RZ, P4, !PT ;  /* 0x0000000604227c10 */ /* 0x000fe2000a7fe4ff */
[----:B0-----:R-:W-:-:S04]  /*9fb0*/  @P5 IMAD.MOV.U32 R14, RZ, RZ, R30 ;  /* 0x000000ffff0e5224 */ /* 0x001fc800078e001e */
[----:B------:R-:W-:-:S05]  /*9fc0*/  @P5 IMAD.MOV.U32 R15, RZ, RZ, R34 ;  /* 0x000000ffff0f5224 */ /* 0x000fca00078e0022 */
[----:B------:R0:W3:Y:S01]  /*9fd0*/  @P5 LDG.E.U8 R29, desc[UR24][R14.64] ;  /* 0x000000180e1d5981 */ /* 0x0000e2000c1e1100 */
[----:B------:R-:W-:-:S03]  /*9fe0*/  IADD3 R33, P4, PT, R5, UR5, RZ ;  /* 0x0000000505217c10 */ /* 0x000fc6000ff9e0ff */
[----:B------:R-:W-:Y:S04]  /*9ff0*/  STL [R1+0xc64], R36 ;  /* 0x000c642401007387 */ /* 0x000fe80000100800 */
[----:B------:R-:W-:Y:S04]  /*a000*/  STL [R1+0xc6c], R30 ;  /* 0x000c6c1e01007387 */ /* 0x000fe80000100800 */
[----:B------:R-:W-:Y:S04]  /*a010*/  STL [R1+0xc60], R37 ;  /* 0x000c602501007387 */ /* 0x000fe80000100800 */
[----:B------:R1:W-:Y:S01]  /*a020*/  STL [R1+0xc68], R34 ;  /* 0x000c682201007387 */ /* 0x0003e20000100800 */
[----:B0-----:R-:W-:Y:S01]  /*a030*/  @P5 IMAD.MOV.U32 R14, RZ, RZ, R33 ;  /* 0x000000ffff0e5224 */ /* 0x001fe200078e0021 */
[----:B-1----:R-:W-:-:S05]  /*a040*/  IADD3.X R34, PT, PT, R6, UR6, RZ, P4, !PT ;  /* 0x0000000606227c10 */ /* 0x002fca000a7fe4ff */
[----:B------:R-:W-:-:S05]  /*a050*/  @P5 IMAD.MOV.U32 R15, RZ, RZ, R34 ;  /* 0x000000ffff0f5224 */ /* 0x000fca00078e0022 */
[----:B------:R0:W4:Y:S04]  /*a060*/  @P5 LDG.E.U8 R32, desc[UR24][R14.64] ;  /* 0x000000180e205981 */ /* 0x000128000c1e1100 */
[----:B------:R-:W-:Y:S01]  /*a070*/  STL [R1+0xc74], R33 ;  /* 0x000c742101007387 */ /* 0x000fe20000100800 */
[----:B------:R-:W-:Y:S02]  /*a080*/  PRMT R28, RZ, 0x7610, R28 ;  /* 0x00007610ff1c7816 */ /* 0x000fe4000000001c */
[----:B------:R-:W-:Y:S02]  /*a090*/  ISETP.GE.U32.AND P6, PT, R16, 0x7fffffb3, PT ;  /* 0x7fffffb31000780c */ /* 0x000fe40003fc6070 */
[----:B------:R-:W-:Y:S02]  /*a0a0*/  PRMT R31, RZ, 0x7610, R31 ;  /* 0x00007610ff1f7816 */ /* 0x000fe4000000001f */
[----:B------:R-:W-:Y:S01]  /*a0b0*/  PRMT R27, RZ, 0x7610, R27 ;  /* 0x00007610ff1b7816 */ /* 0x000fe2000000001b */
[----:B---3--:R1:W-:Y:S02]  /*a0c0*/  STL [R1+0x44], R29 ;  /* 0x0000441d01007387 */ /* 0x0083e40000100800 */
[----:B-1----:R-:W-:-:S04]  /*a0d0*/  IADD3 R29, P4, PT, R7, UR5, RZ ;  /* 0x00000005071d7c10 */ /* 0x002fc8000ff9e0ff */
[----:B------:R-:W-:Y:S01]  /*a0e0*/  IADD3.X R30, PT, PT, R8, UR6, RZ, P4, !PT ;  /* 0x00000006081e7c10 */ /* 0x000fe2000a7fe4ff */
[----:B------:R-:W-:Y:S01]  /*a0f0*/  UIMAD UR5, UR12, 0x5, URZ ;  /* 0x000000050c0578a4 */ /* 0x000fe2000f8e02ff */
[----:B0-----:R-:W-:-:S03]  /*a100*/  @P5 IMAD.MOV.U32 R14, RZ, RZ, R29 ;  /* 0x000000ffff0e5224 */ /* 0x001fc600078e001d */
[----:B------:R-:W-:Y:S01]  /*a110*/  @P5 IMAD.MOV.U32 R15, RZ, RZ, R30 ;  /* 0x000000ffff0f5224 */ /* 0x000fe200078e001e */
[----:B------:R0:W-:Y:S01]  /*a120*/  STL [R1+0xc70], R34 ;  /* 0x000c702201007387 */ /* 0x0001e20000100800 */
[----:B------:R-:W-:-:S03]  /*a130*/  USHF.R.S32.HI UR15, URZ, 0x1f, UR5 ;  /* 0x0000001fff0f7899 */ /* 0x000fc60008011405 */
[----:B------:R1:W3:Y:S01]  /*a140*/  @P5 LDG.E.U8 R28, desc[UR24][R14.64] ;  /* 0x000000180e1c5981 */ /* 0x0002e2000c1e1100 */
[----:B0-----:R-:W-:-:S03]  /*a150*/  IADD3 R34, P5, PT, R0, UR5, RZ ;  /* 0x0000000500227c10 */ /* 0x001fc6000ffbe0ff */
[----:B------:R0:W-:Y:S01]  /*a160*/  STL [R1+0xc7c], R29 ;  /* 0x000c7c1d01007387 */ /* 0x0001e20000100800 */
[----:B------:R-:W-:-:S03]  /*a170*/  UIMAD UR6, UR12, 0xd, URZ ;  /* 0x0000000d0c0678a4 */ /* 0x000fc6000f8e02ff */
[----:B------:R4:W-:Y:S01]  /*a180*/  STL [R1+0xc78], R30 ;  /* 0x000c781e01007387 */ /* 0x0009e20000100800 */
[----:B-1----:R-:W-:-:S03]  /*a190*/  SHF.R.U32.HI R14, RZ, 0xa, R12 ;  /* 0x0000000aff0e7819 */ /* 0x002fc6000001160c */
[----:B------:R-:W-:Y:S01]  /*a1a0*/  STL [R1+0x34c], R34 ;  /* 0x00034c2201007387 */ /* 0x000fe20000100800 */
[----:B0-----:R-:W-:-:S03]  /*a1b0*/  IADD3 R29, P4, PT, R3, UR5, RZ ;  /* 0x00000005031d7c10 */ /* 0x001fc6000ff9e0ff */
[----:B--2---:R0:W-:Y:S01]  /*a1c0*/  STL [R1+0x48], R35 ;  /* 0x0000482301007387 */ /* 0x0041e20000100800 */
[----:B------:R-:W-:Y:S01]  /*a1d0*/  USHF.R.S32.HI UR16, URZ, 0x1f, UR6 ;  /* 0x0000001fff107899 */ /* 0x000fe20008011406 */
[----:B----4-:R-:W-:Y:S02]  /*a1e0*/  IADD3.X R30, PT, PT, R4, UR15, RZ, P4, !PT ;  /* 0x0000000f041e7c10 */ /* 0x010fe4000a7fe4ff */
[----:B------:R-:W-:Y:S01]  /*a1f0*/  LOP3.LUT P4, RZ, R14, 0x1, RZ, 0xc0, !PT ;  /* 0x000000010eff7812 */ /* 0x000fe2000788c0ff */
[----:B------:R1:W-:Y:S01]  /*a200*/  STL [R1+0x40], R32 ;  /* 0x0000402001007387 */ /* 0x0003e20000100800 */
[----:B0-----:R-:W-:Y:S01]  /*a210*/  IADD3.X R35, PT, PT, R2, UR15, RZ, P5, !PT ;  /* 0x0000000f02237c10 */ /* 0x001fe2000affe4ff */
[----:B------:R-:W-:-:S04]  /*a220*/  @!P3 IMAD.MOV.U32 R14, RZ, RZ, R34 ;  /* 0x000000ffff0eb224 */ /* 0x000fc800078e0022 */
[----:B------:R-:W-:Y:S01]  /*a230*/  @!P3 IMAD.MOV.U32 R15, RZ, RZ, R35 ;  /* 0x000000ffff0fb224 */ /* 0x000fe200078e0023 */
[----:B-1----:R-:W-:-:S04]  /*a240*/  IADD3 R32, P5, PT, R0, UR6, RZ ;  /* 0x0000000600207c10 */ /* 0x002fc8000ffbe0ff */
[----:B------:R-:W-:Y:S01]  /*a250*/  IADD3.X R33, PT, PT, R2, UR16, RZ, P5, !PT ;  /* 0x0000001002217c10 */ /* 0x000fe2000affe4ff */
[----:B------:R0:W2:Y:S02]  /*a260*/  @!P3 LDG.E.U8 R31, desc[UR24][R14.64] ;  /* 0x000000180e1fb981 */ /* 0x0000a4000c1e1100 */
[----:B0-----:R-:W-:Y:S02]  /*a270*/  @!P6 IMAD.MOV.U32 R14, RZ, RZ, R32 ;  /* 0x000000ffff0ee224 */ /* 0x001fe400078e0020 */
[----:B------:R-:W-:-:S05]  /*a280*/  @!P6 IMAD.MOV.U32 R15, RZ, RZ, R33 ;  /* 0x000000ffff0fe224 */ /* 0x000fca00078e0021 */
[----:B------:R0:W4:Y:S01]  /*a290*/  @!P6 LDG.E.U8 R27, desc[UR24][R14.64] ;  /* 0x000000180e1be981 */ /* 0x000122000c1e1100 */
[----:B------:R-:W-:-:S03]  /*a2a0*/  UIMAD UR14, UR12, 0x15, URZ ;  /* 0x000000150c0e78a4 */ /* 0x000fc6000f8e02ff */
[----:B------:R-:W-:Y:S04]  /*a2b0*/  STL [R1+0x354], R29 ;  /* 0x0003541d01007387 */ /* 0x000fe80000100800 */
[----:B------:R-:W-:Y:S04]  /*a2c0*/  STL [R1+0x348], R35 ;  /* 0x0003482301007387 */ /* 0x000fe80000100800 */
[----:B------:R-:W-:Y:S01]  /*a2d0*/  STL [R1+0x8bc], R32 ;  /* 0x0008bc2001007387 */ /* 0x000fe20000100800 */
[----:B------:R-:W-:-:S03]  /*a2e0*/  USHF.R.S32.HI UR17, URZ, 0x1f, UR14 ;  /* 0x0000001fff117899 */ /* 0x000fc6000801140e */
[----:B------:R-:W-:Y:S01]  /*a2f0*/  STL [R1+0x350], R30 ;  /* 0x0003501e01007387 */ /* 0x000fe20000100800 */
[----:B------:R-:W-:Y:S02]  /*a300*/  PRMT R23, RZ, 0x7610, R23 ;  /* 0x00007610ff177816 */ /* 0x000fe40000000017 */
[----:B------:R-:W-:Y:S02]  /*a310*/  PRMT R25, RZ, 0x7610, R25 ;  /* 0x00007610ff197816 */ /* 0x000fe40000000019 */
[----:B------:R-:W-:Y:S01]  /*a320*/  PRMT R26, RZ, 0x7610, R26 ;  /* 0x00007610ff1a7816 */ /* 0x000fe2000000001a */
[----:B---3--:R1:W-:Y:S04]  /*a330*/  STL [R1+0x3c], R28 ;  /* 0x00003c1c01007387 */ /* 0x0083e80000100800 */
[----:B------:R-:W-:Y:S01]  /*a340*/  STL [R1+0x8b8], R33 ;  /* 0x0008b82101007387 */ /* 0x000fe20000100800 */
[----:B-1----:R-:W-:-:S05]  /*a350*/  IADD3 R28, P5, PT, R0, UR14, RZ ;  /* 0x0000000e001c7c10 */ /* 0x002fca000ffbe0ff */
[----:B------:R-:W-:Y:S01]  /*a360*/  STL [R1+0x97c], R28 ;  /* 0x00097c1c01007387 */ /* 0x000fe20000100800 */
[----:B0-----:R-:W-:-:S03]  /*a370*/  @P4 IMAD.MOV.U32 R14, RZ, RZ, R28 ;  /* 0x000000ffff0e4224 */ /* 0x001fc600078e001c */
[----:B--2---:R0:W-:Y:S02]  /*a380*/  STL [R1+0x78], R31 ;  /* 0x0000781f01007387 */ /* 0x0041e40000100800 */
[----:B0-----:R-:W-:-:S05]  /*a390*/  IADD3.X R31, PT, PT, R2, UR17, RZ, P5, !PT ;  /* 0x00000011021f7c10 */ /* 0x001fca000affe4ff */
[----:B------:R-:W-:Y:S01]  /*a3a0*/  @P4 IMAD.MOV.U32 R15, RZ, RZ, R31 ;  /* 0x000000ffff0f4224 */ /* 0x000fe200078e001f */
[----:B------:R-:W-:Y:S04]  /*a3b0*/  STL [R1+0x978], R31 ;  /* 0x0009781f01007387 */ /* 0x000fe80000100800 */
[----:B----4-:R0:W-:Y:S04]  /*a3c0*/  STL [R1+0x68], R27 ;  /* 0x0000681b01007387 */ /* 0x0101e80000100800 */
[----:B------:R1:W2:Y:S01]  /*a3d0*/  @P4 LDG.E.U8 R23, desc[UR24][R14.64] ;  /* 0x000000180e174981 */ /* 0x0002a2000c1e1100 */
[----:B0-----:R-:W-:Y:S01]  /*a3e0*/  IADD3 R27, P5, PT, R5, UR5, RZ ;  /* 0x00000005051b7c10 */ /* 0x001fe2000ffbe0ff */
[----:B-1----:R-:W-:-:S02]  /*a3f0*/  @!P3 IMAD.MOV.U32 R14, RZ, RZ, R29 ;  /* 0x000000ffff0eb224 */ /* 0x002fc400078e001d */
[----:B------:R-:W-:Y:S01]  /*a400*/  @!P3 IMAD.MOV.U32 R15, RZ, RZ, R30 ;  /* 0x000000ffff0fb224 */ /* 0x000fe200078e001e */
[----:B------:R-:W-:-:S04]  /*a410*/  IADD3.X R28, PT, PT, R6, UR15, RZ, P5, !PT ;  /* 0x0000000f061c7c10 */ /* 0x000fc8000affe4ff */
[----:B------:R0:W3:Y:S02]  /*a420*/  @!P3 LDG.E.U8 R25, desc[UR24][R14.64] ;  /* 0x000000180e19b981 */ /* 0x0000e4000c1e1100 */
[----:B0-----:R-:W-:Y:S02]  /*a430*/  @!P3 IMAD.MOV.U32 R14, RZ, RZ, R27 ;  /* 0x000000ffff0eb224 */ /* 0x001fe400078e001b */
[----:B------:R-:W-:-:S05]  /*a440*/  @!P3 IMAD.MOV.U32 R15, RZ, RZ, R28 ;  /* 0x000000ffff0fb224 */ /* 0x000fca00078e001c */
[----:B------:R0:W4:Y:S04]  /*a450*/  @!P3 LDG.E.U8 R26, desc[UR24][R14.64] ;  /* 0x000000180e1ab981 */ /* 0x000128000c1e1100 */
[----:B------:R-:W-:Y:S01]  /*a460*/  STL [R1+0x35c], R27 ;  /* 0x00035c1b01007387 */ /* 0x000fe20000100800 */
[----:B------:R-:W-:Y:S02]  /*a470*/  PRMT R19, RZ, 0x7610, R19 ;  /* 0x00007610ff137816 */ /* 0x000fe40000000013 */
[----:B------:R-:W-:Y:S02]  /*a480*/  PRMT R21, RZ, 0x7610, R21 ;  /* 0x00007610ff157816 */ /* 0x000fe40000000015 */
[----:B------:R-:W-:Y:S01]  /*a490*/  PRMT R22, RZ, 0x7610, R22 ;  /* 0x00007610ff167816 */ /* 0x000fe20000000016 */
[----:B--2---:R1:W-:Y:S04]  /*a4a0*/  STL [R1+0x58], R23 ;  /* 0x0000581701007387 */ /* 0x0043e80000100800 */
[----:B------:R-:W-:Y:S01]  /*a4b0*/  STL [R1+0x358], R28 ;  /* 0x0003581c01007387 */ /* 0x000fe20000100800 */
[----:B-1----:R-:W-:-:S05]  /*a4c0*/  IADD3 R23, P5, PT, R7, UR5, RZ ;  /* 0x0000000507177c10 */ /* 0x002fca000ffbe0ff */
[----:B------:R-:W-:Y:S04]  /*a4d0*/  STL [R1+0x364], R23 ;  /* 0x0003641701007387 */ /* 0x000fe80000100800 */
[----:B---3--:R1:W-:Y:S01]  /*a4e0*/  STL [R1+0x74], R25 ;  /* 0x0000741901007387 */ /* 0x0083e20000100800 */
[----:B0-----:R-:W-:Y:S01]  /*a4f0*/  @!P3 IMAD.MOV.U32 R14, RZ, RZ, R23 ;  /* 0x000000ffff0eb224 */ /* 0x001fe200078e0017 */
[----:B-1----:R-:W-:Y:S02]  /*a500*/  IADD3.X R25, PT, PT, R8, UR15, RZ, P5, !PT ;  /* 0x0000000f08197c10 */ /* 0x002fe4000affe4ff */
[----:B------:R-:W-:Y:S02]  /*a510*/  PRMT R20, RZ, 0x7610, R20 ;  /* 0x00007610ff147816 */ /* 0x000fe40000000014 */
[----:B------:R-:W-:Y:S01]  /*a520*/  PRMT R17, RZ, 0x7610, R17 ;  /* 0x00007610ff117816 */ /* 0x000fe20000000011 */
[----:B------:R-:W-:Y:S01]  /*a530*/  STL [R1+0x360], R25 ;  /* 0x0003601901007387 */ /* 0x000fe20000100800 */
[----:B------:R-:W-:Y:S01]  /*a540*/  @!P3 IMAD.MOV.U32 R15, RZ, RZ, R25 ;  /* 0x000000ffff0fb224 */ /* 0x000fe200078e0019 */
[----:B------:R-:W-:-:S02]  /*a550*/  PRMT R16, RZ, 0x7610, R16 ;  /* 0x00007610ff107816 */ /* 0x000fc40000000010 */
[----:B------:R-:W-:Y:S01]  /*a560*/  PRMT R24, RZ, 0x7610, R24 ;  /* 0x00007610ff187816 */ /* 0x000fe20000000018 */
[----:B----4-:R0:W-:Y:S01]  /*a570*/  STL [R1+0x70], R26 ;  /* 0x0000701a01007387 */ /* 0x0101e20000100800 */
[----:B------:R-:W-:Y:S01]  /*a580*/  LOP3.LUT R71, R10, 0x7a, RZ, 0xfc, !PT ;  /* 0x0000007a0a477812 */ /* 0x000fe200078efcff */
[----:B------:R-:W-:Y:S01]  /*a590*/  VIADD R70, R18, 0x6e ;  /* 0x0000006e12467836 */ /* 0x000fe20000000000 */
[----:B------:R-:W-:-:S04]  /*a5a0*/  @!UP1 UIADD3 UR4, UPT, UPT, -UR4, 0x100000, URZ ;  /* 0x0010000004049890 */ /* 0x000fc8000fffe1ff */
[----:B------:R-:W-:Y:S02]  /*a5b0*/  @!UP1 USHF.L.U32 UR5, UR4, 0xb, URZ ;  /* 0x0000000b04059899 */ /* 0x000fe400080006ff */
[----:B------:R-:W-:Y:S01]  /*a5c0*/  @!UP1 USHF.L.U32 UR4, UR4, 0x1, URZ ;  /* 0x0000000104049899 */ /* 0x000fe200080006ff */
[----:B------:R1:W2:Y:S01]  /*a5d0*/  @!P3 LDG.E.U8 R19, desc[UR24][R14.64] ;  /* 0x000000180e13b981 */ /* 0x0002a2000c1e1100 */
[----:B------:R-:W3:Y:S01]  /*a5e0*/  LDCU UR15, c[0x0][0x3b0] ;  /* 0x00007600ff0f77ac */ /* 0x000ee20008000800 */
[----:B0-----:R-:W-:-:S04]  /*a5f0*/  IADD3 R26, P5, PT, R3, UR6, RZ ;  /* 0x00000006031a7c10 */ /* 0x001fc8000ffbe0ff */
[----:B------:R-:W-:Y:S02]  /*a600*/  IADD3.X R27, PT, PT, R4, UR16, RZ, P5, !PT ;  /* 0x00000010041b7c10 */ /* 0x000fe4000affe4ff */
[----:B------:R-:W-:Y:S01]  /*a610*/  IADD3 R23, P3, PT, R5, UR6, RZ ;  /* 0x0000000605177c10 */ /* 0x000fe2000ff7e0ff */
[----:B-1----:R-:W-:Y:S02]  /*a620*/  @!P6 IMAD.MOV.U32 R14, RZ, RZ, R26 ;  /* 0x000000ffff0ee224 */ /* 0x002fe400078e001a */
[----:B------:R-:W-:Y:S01]  /*a630*/  @!P6 IMAD.MOV.U32 R15, RZ, RZ, R27 ;  /* 0x000000ffff0fe224 */ /* 0x000fe200078e001b */
[----:B------:R-:W-:-:S04]  /*a640*/  IADD3.X R25, PT, PT, R6, UR16, RZ, P3, !PT ;  /* 0x0000001006197c10 */ /* 0x000fc80009ffe4ff */
[----:B------:R0:W4:Y:S02]  /*a650*/  @!P6 LDG.E.U8 R21, desc[UR24][R14.64] ;  /* 0x000000180e15e981 */ /* 0x000124000c1e1100 */
[----:B0-----:R-:W-:Y:S02]  /*a660*/  @!P6 IMAD.MOV.U32 R14, RZ, RZ, R23 ;  /* 0x000000ffff0ee224 */ /* 0x001fe400078e0017 */
[----:B------:R-:W-:-:S05]  /*a670*/  @!P6 IMAD.MOV.U32 R15, RZ, RZ, R25 ;  /* 0x000000ffff0fe224 */ /* 0x000fca00078e0019 */
[----:B------:R0:W3:Y:S04]  /*a680*/  @!P6 LDG.E.U8 R22, desc[UR24][R14.64] ;  /* 0x000000180e16e981 */ /* 0x0000e8000c1e1100 */
[----:B------:R-:W-:Y:S04]  /*a690*/  STL [R1+0x8c4], R26 ;  /* 0x0008c41a01007387 */ /* 0x000fe80000100800 */
[----:B------:R-:W-:Y:S04]  /*a6a0*/  STL [R1+0x8cc], R23 ;  /* 0x0008cc1701007387 */ /* 0x000fe80000100800 */
[----:B------:R-:W-:Y:S04]  /*a6b0*/  STL [R1+0x8c0], R27 ;  /* 0x0008c01b01007387 */ /* 0x000fe80000100800 */
[----:B--2---:R1:W-:Y:S02]  /*a6c0*/  STL [R1+0x6c], R19 ;  /* 0x00006c1301007387 */ /* 0x0043e40000100800 */
[----:B-1----:R-:W-:-:S05]  /*a6d0*/  IADD3 R19, P5, PT, R7, UR6, RZ ;  /* 0x0000000607137c10 */ /* 0x002fca000ffbe0ff */
[----:B------:R-:W-:Y:S04]  /*a6e0*/  STL [R1+0x8d4], R19 ;  /* 0x0008d41301007387 */ /* 0x000fe80000100800 */
[----:B------:R-:W-:Y:S04]  /*a6f0*/  STL [R1+0x8c8], R25 ;  /* 0x0008c81901007387 */ /* 0x000fe80000100800 */
[----:B----4-:R1:W-:Y:S01]  /*a700*/  STL [R1+0x64], R21 ;  /* 0x0000641501007387 */ /* 0x0103e20000100800 */
[----:B0-----:R-:W-:Y:S01]  /*a710*/  @!P6 IMAD.MOV.U32 R14, RZ, RZ, R19 ;  /* 0x000000ffff0ee224 */ /* 0x001fe200078e0013 */
[----:B-1----:R-:W-:-:S02]  /*a720*/  IADD3.X R21, PT, PT, R8, UR16, RZ, P5, !PT ;  /* 0x0000001008157c10 */ /* 0x002fc4000affe4ff */
[C---:B------:R-:W-:Y:S01]  /*a730*/  LOP3.LUT R26, R10.reuse, 0x60, RZ, 0xfc, !PT ;  /* 0x000000600a1a7812 */ /* 0x040fe200078efcff */
[----:B------:R-:W-:Y:S02]  /*a740*/  UIMAD UR6, UR12, 0x1d, URZ ;  /* 0x0000001d0c0678a4 */ /* 0x000fe4000f8e02ff */
[----:B------:R-:W-:Y:S01]  /*a750*/  STL [R1+0x8d0], R21 ;  /* 0x0008d01501007387 */ /* 0x000fe20000100800 */
[----:B------:R-:W-:Y:S01]  /*a760*/  @!P6 IMAD.MOV.U32 R15, RZ, RZ, R21 ;  /* 0x000000ffff0fe224 */ /* 0x000fe200078e0015 */
[----:B------:R-:W-:Y:S01]  /*a770*/  LOP3.LUT R25, R10, 0x62, RZ, 0xfc, !PT ;  /* 0x000000620a197812 */ /* 0x000fe200078efcff */
[----:B------:R-:W-:Y:S01]  /*a780*/  VOTEU.ALL UP1, P2 ;  /* 0x0000000000ff7886 */ /* 0x000fe20001020000 */
[----:B---3--:R0:W-:Y:S01]  /*a790*/  STL [R1+0x60], R22 ;  /* 0x0000601601007387 */ /* 0x0081e20000100800 */
[----:B------:R-:W1:Y:S03]  /*a7a0*/  LDCU UR16, c[0x0][0x3b0] ;  /* 0x00007600ff1077ac */ /* 0x000e660008000800 */
[----:B------:R2:W3:Y:S01]  /*a7b0*/  @!P6 LDG.E.U8 R16, desc[UR24][R14.64] ;  /* 0x000000180e10e981 */ /* 0x0004e2000c1e1100 */
[----:B------:R-:W-:Y:S01]  /*a7c0*/  IADD3 R19, P5, PT, R5, UR14, RZ ;  /* 0x0000000e05137c10 */ /* 0x000fe2000ffbe0ff */
[----:B------:R4:W1:Y:S01]  /*a7d0*/  @!UP1 SYNCS.EXCH.64 URZ, [UR9+0x14008], UR4 ;  /* 0x0140080409ff95b2 */ /* 0x0008620008000100 */
[----:B0-----:R-:W-:-:S04]  /*a7e0*/  IADD3 R22, P3, PT, R3, UR14, RZ ;  /* 0x0000000e03167c10 */ /* 0x001fc8000ff7e0ff */
[----:B------:R-:W-:Y:S01]  /*a7f0*/  IADD3.X R23, PT, PT, R4, UR17, RZ, P3, !PT ;  /* 0x0000001104177c10 */ /* 0x000fe20009ffe4ff */
[----:B--2---:R-:W-:-:S04]  /*a800*/  @P4 IMAD.MOV.U32 R14, RZ, RZ, R22 ;  /* 0x000000ffff0e4224 */ /* 0x004fc800078e0016 */
[----:B------:R-:W-:-:S05]  /*a810*/  @P4 IMAD.MOV.U32 R15, RZ, RZ, R23 ;  /* 0x000000ffff0f4224 */ /* 0x000fca00078e0017 */
[----:B------:R0:W2:Y:S01]  /*a820*/  @P4 LDG.E.U8 R20, desc[UR24][R14.64] ;  /* 0x000000180e144981 */ /* 0x0000a2000c1e1100 */
[----:B------:R-:W-:-:S03]  /*a830*/  IADD3.X R21, PT, PT, R6, UR17, RZ, P5, !PT ;  /* 0x0000001106157c10 */ /* 0x000fc6000affe4ff */
[----:B------:R-:W-:Y:S04]  /*a840*/  STL [R1+0x984], R22 ;  /* 0x0009841601007387 */ /* 0x000fe80000100800 */
[----:B------:R-:W-:Y:S01]  /*a850*/  STL [R1+0x98c], R19 ;  /* 0x00098c1301007387 */ /* 0x000fe20000100800 */
[----:B0-----:R-:W-:-:S03]  /*a860*/  @P4 IMAD.MOV.U32 R14, RZ, RZ, R19 ;  /* 0x000000ffff0e4224 */ /* 0x001fc600078e0013 */
[----:B------:R-:W-:Y:S01]  /*a870*/  STL [R1+0x980], R23 ;  /* 0x0009801701007387 */ /* 0x000fe20000100800 */
[----:B------:R-:W-:-:S05]  /*a880*/  @P4 IMAD.MOV.U32 R15, RZ, RZ, R21 ;  /* 0x000000ffff0f4224 */ /* 0x000fca00078e0015 */
[----:B------:R-:W4:Y:S04]  /*a890*/  @P4 LDG.E.U8 R17, desc[UR24][R14.64] ;  /* 0x000000180e114981 */ /* 0x000f28000c1e1100 */
[----:B---3--:R0:W-:Y:S02]  /*a8a0*/  STL [R1+0x5c], R16 ;  /* 0x00005c1001007387 */ /* 0x0081e40000100800 */
[----:B0-----:R-:W-:-:S05]  /*a8b0*/  LOP3.LUT R16, R10, 0x52, RZ, 0xfc, !PT ;  /* 0x000000520a107812 */ /* 0x001fca00078efcff */
[----:B------:R-:W-:Y:S04]  /*a8c0*/  STL [R1+0x424], R16 ;  /* 0x0004241001007387 */ /* 0x000fe80000100800 */
[----:B------:R-:W-:Y:S04]  /*a8d0*/  STL [R1+0x988], R21 ;  /* 0x0009881501007387 */ /* 0x000fe80000100800 */
[----:B--2---:R0:W-:Y:S02]  /*a8e0*/  STL [R1+0x54], R20 ;  /* 0x0000541401007387 */ /* 0x0041e40000100800 */
[----:B0-----:R-:W-:-:S04]  /*a8f0*/  IADD3 R20, P3, PT, R7, UR14, RZ ;  /* 0x0000000e07147c10 */ /* 0x001fc8000ff7e0ff */
[----:B------:R-:W-:Y:S02]  /*a900*/  IADD3.X R21, PT, PT, R8, UR17, RZ, P3, !PT ;  /* 0x0000001108157c10 */ /* 0x000fe40009ffe4ff */
[C---:B------:R-:W-:Y:S01]  /*a910*/  LOP3.LUT R19, R10.reuse, 0x54, RZ, 0xfc, !PT ;  /* 0x000000540a137812 */ /* 0x040fe200078efcff */
[----:B------:R-:W-:Y:S01]  /*a920*/  STL [R1+0x994], R20 ;  /* 0x0009941401007387 */ /* 0x000fe20000100800 */
[----:B------:R-:W-:Y:S02]  /*a930*/  IABS R16, R16 ;  /* 0x0000001000107213 */ /* 0x000fe40000000000 */
[----:B------:R-:W-:Y:S01]  /*a940*/  LOP3.LUT R23, R10, 0x56, RZ, 0xfc, !PT ;  /* 0x000000560a177812 */ /* 0x000fe200078efcff */
[----:B------:R0:W2:Y:S01]  /*a950*/  @P4 LDG.E.U8 R24, desc[UR24][R20.64] ;  /* 0x0000001814184981 */ /* 0x0000a2000c1e1100 */
[----:B------:R-:W-:Y:S02]  /*a960*/  IABS R35, R25 ;  /* 0x0000001900237213 */ /* 0x000fe40000000000 */
[----:B------:R-:W-:Y:S01]  /*a970*/  IABS R36, R26 ;  /* 0x0000001a00247213 */ /* 0x000fe20000000000 */
[----:B----4-:R3:W-:Y:S01]  /*a980*/  STL [R1+0x50], R17 ;  /* 0x0000501101007387 */ /* 0x0107e20000100800 */
[----:B------:R-:W-:-:S02]  /*a990*/  USHF.R.S32.HI UR14, URZ, 0x1f, UR6 ;  /* 0x0000001fff0e7899 */ /* 0x000fc40008011406 */
[----:B------:R-:W-:Y:S01]  /*a9a0*/  UIMAD UR4, UR12, 0x25, URZ ;  /* 0x000000250c0478a4 */ /* 0x000fe2000f8e02ff */
[----:B------:R-:W-:Y:S01]  /*a9b0*/  STL [R1+0x990], R21 ;  /* 0x0009901501007387 */ /* 0x000fe20000100800 */
[----:B------:R-:W-:Y:S01]  /*a9c0*/  IMAD.MOV.U32 R14, RZ, RZ, R16 ;  /* 0x000000ffff0e7224 */ /* 0x000fe200078e0010 */
[----:B------:R-:W4:Y:S02]  /*a9d0*/  LDCU UR17, c[0x0][0x3b0] ;  /* 0x00007600ff1177ac */ /* 0x000f240008000800 */
[----:B------:R0:W-:Y:S01]  /*a9e0*/  STL [R1+0x3f8], R19 ;  /* 0x0003f81301007387 */ /* 0x0001e20000100800 */
[----:B------:R-:W-:Y:S02]  /*a9f0*/  IABS R16, R23 ;  /* 0x0000001700107213 */ /* 0x000fe40000000000 */
[----:B---3--:R-:W-:Y:S01]  /*aa00*/  LOP3.LUT R17, R10, 0x58, RZ, 0xfc, !PT ;  /* 0x000000580a117812 */ /* 0x008fe200078efcff */
[----:B------:R3:W-:Y:S01]  /*aa10*/  STL [R1+0x42c], R23 ;  /* 0x00042c1701007387 */ /* 0x0007e20000100800 */
[----:B0-----:R-:W-:-:S03]  /*aa20*/  IABS R19, R19 ;  /* 0x0000001300137213 */ /* 0x001fc60000000000 */
[----:B------:R0:W-:Y:S01]  /*aa30*/  STL [R1+0x430], R17 ;  /* 0x0004301101007387 */ /* 0x0001e20000100800 */
[----:B------:R-:W-:Y:S01]  /*aa40*/  IABS R15, R17 ;  /* 0x00000011000f7213 */ /* 0x000fe20000000000 */
[----:B------:R-:W-:Y:S01]  /*aa50*/  IMAD.HI.U32 R20, R13, R19, RZ ;  /* 0x000000130d147227 */ /* 0x000fe200078e00ff */
[----:B---3--:R-:W-:-:S03]  /*aa60*/  LOP3.LUT R23, R10, 0x5c, RZ, 0xfc, !PT ;  /* 0x0000005c0a177812 */ /* 0x008fc600078efcff */
[----:B------:R-:W-:-:S04]  /*aa70*/  IMAD.HI.U32 R21, R13, R16, RZ ;  /* 0x000000100d157227 */ /* 0x000fc800078e00ff */
[----:B0-----:R-:W-:Y:S02]  /*aa80*/  VIADD R17, R18, 0x5e ;  /* 0x0000005e12117836 */ /* 0x001fe40000000000 */
[----:B------:R-:W-:Y:S02]  /*aa90*/  IMAD.MOV R20, RZ, RZ, -R20 ;  /* 0x000000ffff147224 */ /* 0x000fe400078e0a14 */
[----:B------:R-:W-:Y:S01]  /*aaa0*/  IMAD.MOV R21, RZ, RZ, -R21 ;  /* 0x000000ffff157224 */ /* 0x000fe200078e0a15 */
[----:B------:R-:W-:Y:S01]  /*aab0*/  IABS R37, R17 ;  /* 0x0000001100257213 */ /* 0x000fe20000000000 */
[----:B------:R-:W-:-:S04]  /*aac0*/  IMAD.HI.U32 R22, R13, R14, RZ ;  /* 0x0000000e0d167227 */ /* 0x000fc800078e00ff */
[C---:B------:R-:W-:Y:S01]  /*aad0*/  IMAD R19, R11.reuse, R20, R19 ;  /* 0x000000140b137224 */ /* 0x040fe200078e0213 */
[----:B------:R-:W-:Y:S01]  /*aae0*/  IABS R20, R23 ;  /* 0x0000001700147213 */ /* 0x000fe20000000000 */
[----:B------:R-:W-:Y:S02]  /*aaf0*/  IMAD R16, R11, R21, R16 ;  /* 0x000000150b107224 */ /* 0x000fe400078e0210 */
[----:B------:R-:W-:-:S04]  /*ab00*/  IMAD.MOV R22, RZ, RZ, -R22 ;  /* 0x000000ffff167224 */ /* 0x000fc800078e0a16 */
[----:B------:R-:W-:Y:S02]  /*ab10*/  IMAD R14, R11, R22, R14 ;  /* 0x000000160b0e7224 */ /* 0x000fe400078e020e */
[----:B------:R-:W-:-:S04]  /*ab20*/  IMAD.HI.U32 R22, R13, R15, RZ ;  /* 0x0000000f0d167227 */ /* 0x000fc800078e00ff */
[----:B------:R-:W-:-:S04]  /*ab30*/  IMAD.MOV R22, RZ, RZ, -R22 ;  /* 0x000000ffff167224 */ /* 0x000fc800078e0a16 */
[----:B------:R-:W-:Y:S01]  /*ab40*/  IMAD R15, R11, R22, R15 ;  /* 0x000000160b0f7224 */ /* 0x000fe200078e020f */
[----:B--2---:R0:W-:Y:S02]  /*ab50*/  STL [R1+0x4c], R24 ;  /* 0x00004c1801007387 */ /* 0x0041e40000100800 */
[----:B0-----:R-:W-:-:S05]  /*ab60*/  LOP3.LUT R24, R10, 0x5a, RZ, 0xfc, !PT ;  /* 0x0000005a0a187812 */ /* 0x001fca00078efcff */
[----:B------:R0:W-:Y:S01]  /*ab70*/  STL [R1+0x3e4], R24 ;  /* 0x0003e41801007387 */ /* 0x0001e20000100800 */
[----:B------:R-:W-:-:S03]  /*ab80*/  IABS R21, R24 ;  /* 0x0000001800157213 */ /* 0x000fc60000000000 */
[----:B------:R2:W-:Y:S04]  /*ab90*/  STL [R1+0x3f0], R23 ;  /* 0x0003f01701007387 */ /* 0x0005e80000100800 */
[----:B------:R3:W-:Y:S01]  /*aba0*/  STL [R1+0x3f4], R17 ;  /* 0x0003f41101007387 */ /* 0x0007e20000100800 */
[----:B0-----:R-:W-:-:S04]  /*abb0*/  IMAD.HI.U32 R24, R13, R37, RZ ;  /* 0x000000250d187227 */ /* 0x001fc800078e00ff */
[----:B--2---:R-:W-:Y:S01]  /*abc0*/  IMAD.HI.U32 R23, R13, R20, RZ ;  /* 0x000000140d177227 */ /* 0x004fe200078e00ff */
[----:B---3--:R-:W-:-:S03]  /*abd0*/  LOP3.LUT R17, R10, 0x64, RZ, 0xfc, !PT ;  /* 0x000000640a117812 */ /* 0x008fc600078efcff */
[----:B------:R-:W-:Y:S01]  /*abe0*/  IMAD.MOV R24, RZ, RZ, -R24 ;  /* 0x000000ffff187224 */ /* 0x000fe200078e0a18 */
[----:B------:R0:W-:Y:S01]  /*abf0*/  STL [R1+0x2c0], R26 ;  /* 0x0002c01a01007387 */ /* 0x0001e20000100800 */
[----:B------:R-:W-:Y:S01]  /*ac00*/  IMAD.MOV R23, RZ, RZ, -R23 ;  /* 0x000000ffff177224 */ /* 0x000fe200078e0a17 */
[----:B------:R-:W-:Y:S01]  /*ac10*/  IABS R34, R17 ;  /* 0x0000001100227213 */ /* 0x000fe20000000000 */
[C---:B------:R-:W-:Y:S01]  /*ac20*/  IMAD R37, R11.reuse, R24, R37 ;  /* 0x000000180b257224 */ /* 0x040fe200078e0225 */
[----:B------:R2:W-:Y:S01]  /*ac30*/  STL [R1+0x3ec], R25 ;  /* 0x0003ec1901007387 */ /* 0x0005e20000100800 */
[----:B------:R-:W-:Y:S02]  /*ac40*/  IMAD R20, R11, R23, R20 ;  /* 0x000000170b147224 */ /* 0x000fe400078e0214 */
[----:B------:R-:W-:Y:S01]  /*ac50*/  IMAD.HI.U32 R24, R13, R34, RZ ;  /* 0x000000220d187227 */ /* 0x000fe200078e00ff */
[----:B------:R3:W-:Y:S01]  /*ac60*/  STL [R1+0x3e8], R17 ;  /* 0x0003e81101007387 */ /* 0x0007e20000100800 */
[----:B0-----:R-:W-:-:S02]  /*ac70*/  LOP3.LUT R26, R10, 0x66, RZ, 0xfc, !PT ;  /* 0x000000660a1a7812 */ /* 0x001fc400078efcff */
[C---:B------:R-:W-:Y:S01]  /*ac80*/  IMAD.HI.U32 R23, R13.reuse, R35, RZ ;  /* 0x000000230d177227 */ /* 0x040fe200078e00ff */
[C---:B--2---:R-:W-:Y:S02]  /*ac90*/  LOP3.LUT R25, R10.reuse, 0x68, RZ, 0xfc, !PT ;  /* 0x000000680a197812 */ /* 0x044fe400078efcff */
[----:B---3--:R-:W-:Y:S01]  /*aca0*/  LOP3.LUT R17, R10, 0x6a, RZ, 0xfc, !PT ;  /* 0x0000006a0a117812 */ /* 0x008fe200078efcff */
[----:B------:R-:W-:Y:S01]  /*acb0*/  IMAD.HI.U32 R22, R13, R21, RZ ;  /* 0x000000150d167227 */ /* 0x000fe200078e00ff */
[----:B------:R-:W-:Y:S02]  /*acc0*/  IABS R32, R25 ;  /* 0x0000001900207213 */ /* 0x000fe40000000000 */
[----:B------:R-:W-:Y:S01]  /*acd0*/  IABS R31, R17 ;  /* 0x00000011001f7213 */ /* 0x000fe20000000000 */
[----:B------:R-:W-:Y:S01]  /*ace0*/  IMAD.MOV R24, RZ, RZ, -R24 ;  /* 0x000000ffff187224 */ /* 0x000fe200078e0a18 */
[----:B------:R0:W-:Y:S01]  /*acf0*/  STL [R1+0x2bc], R26 ;  /* 0x0002bc1a01007387 */ /* 0x0001e20000100800 */
[----:B------:R-:W-:Y:S01]  /*ad00*/  IMAD.MOV R23, RZ, RZ, -R23 ;  /* 0x000000ffff177224 */ /* 0x000fe200078e0a17 */
[----:B------:R-:W-:Y:S01]  /*ad10*/  IABS R33, R26 ;  /* 0x0000001a00217213 */ /* 0x000fe20000000000 */
[----:B------:R-:W-:Y:S01]  /*ad20*/  IMAD.MOV R22, RZ, RZ, -R22 ;  /* 0x000000ffff167224 */ /* 0x000fe200078e0a16 */
[----:B------:R2:W-:Y:S01]  /*ad30*/  STL [R1+0x2c4], R25 ;  /* 0x0002c41901007387 */ /* 0x0005e20000100800 */
[----:B------:R-:W-:-:S02]  /*ad40*/  IMAD R34, R11, R24, R34 ;  /* 0x000000180b227224 */ /* 0x000fc400078e0222 */
[----:B------:R-:W-:Y:S01]  /*ad50*/  IMAD R35, R11, R23, R35 ;  /* 0x000000170b237224 */ /* 0x000fe200078e0223 */
[----:B------:R3:W-:Y:S01]  /*ad60*/  STL [R1+0x3e0], R17 ;  /* 0x0003e01101007387 */ /* 0x0007e20000100800 */
[----:B------:R-:W-:Y:S01]  /*ad70*/  IMAD.HI.U32 R24, R13, R31, RZ ;  /* 0x0000001f0d187227 */ /* 0x000fe200078e00ff */
[----:B0-----:R-:W-:-:S03]  /*ad80*/  LOP3.LUT R26, R10, 0x6c, RZ, 0xfc, !PT ;  /* 0x0000006c0a1a7812 */ /* 0x001fc600078efcff */
[----:B------:R-:W-:Y:S01]  /*ad90*/  IMAD.HI.U32 R23, R13, R32, RZ ;  /* 0x000000200d177227 */ /* 0x000fe200078e00ff */
[C---:B--2---:R-:W-:Y:S02]  /*ada0*/  LOP3.LUT R25, R10.reuse, 0x70, RZ, 0xfc, !PT ;  /* 0x000000700a197812 */ /* 0x044fe400078efcff */
[----:B---3--:R-:W-:Y:S01]  /*adb0*/  LOP3.LUT R17, R10, 0x72, RZ, 0xfc, !PT ;  /* 0x000000720a117812 */ /* 0x008fe200078efcff */
[----:B------:R-:W-:Y:S01]  /*adc0*/  IMAD R21, R11, R22, R21 ;  /* 0x000000160b157224 */ /* 0x000fe200078e0215 */
[----:B------:R-:W-:Y:S01]  /*add0*/  IABS R28, R25 ;  /* 0x00000019001c7213 */ /* 0x000fe20000000000 */
[----:B------:R-:W-:Y:S01]  /*ade0*/  IMAD.HI.U32 R22, R13, R36, RZ ;  /* 0x000000240d167227 */ /* 0x000fe200078e00ff */
[----:B------:R-:W-:Y:S01]  /*adf0*/  IABS R27, R17 ;  /* 0x00000011001b7213 */ /* 0x000fe20000000000 */
[----:B------:R0:W-:Y:S02]  /*ae00*/  STL [R1+0x2a0], R26 ;  /* 0x0002a01a01007387 */ /* 0x0001e40000100800 */
[----:B------:R-:W-:Y:S01]  /*ae10*/  IMAD.MOV R24, RZ, RZ, -R24 ;  /* 0x000000ffff187224 */ /* 0x000fe200078e0a18 */
[----:B------:R-:W-:Y:S01]  /*ae20*/  IABS R30, R26 ;  /* 0x0000001a001e7213 */ /* 0x000fe20000000000 */
[----:B------:R-:W-:Y:S01]  /*ae30*/  IMAD.MOV R23, RZ, RZ, -R23 ;  /* 0x000000ffff177224 */ /* 0x000fe200078e0a17 */
[----:B------:R2:W-:Y:S01]  /*ae40*/  STL [R1+0x2a8], R25 ;  /* 0x0002a81901007387 */ /* 0x0005e20000100800 */
[----:B------:R-:W-:-:S02]  /*ae50*/  IMAD.MOV R22, RZ, RZ, -R22 ;  /* 0x000000ffff167224 */ /* 0x000fc400078e0a16 */
[C---:B------:R-:W-:Y:S01]  /*ae60*/  IMAD R31, R11.reuse, R24, R31 ;  /* 0x000000180b1f7224 */ /* 0x040fe200078e021f */
[C---:B0-----:R-:W-:Y:S01]  /*ae70*/  LOP3.LUT R26, R10.reuse, 0x74, RZ, 0xfc, !PT ;  /* 0x000000740a1a7812 */ /* 0x041fe200078efcff */
[----:B------:R-:W-:Y:S02]  /*ae80*/  IMAD R32, R11, R23, R32 ;  /* 0x000000170b207224 */ /* 0x000fe400078e0220 */
[C---:B------:R-:W-:Y:S01]  /*ae90*/  IMAD.HI.U32 R24, R13.reuse, R27, RZ ;  /* 0x0000001b0d187227 */ /* 0x040fe200078e00ff */
[----:B--2---:R-:W-:Y:S01]  /*aea0*/  LOP3.LUT R25, R10, 0x76, RZ, 0xfc, !PT ;  /* 0x000000760a197812 */ /* 0x004fe200078efcff */
[----:B------:R0:W-:Y:S02]  /*aeb0*/  STL [R1+0x2b8], R17 ;  /* 0x0002b81101007387 */ /* 0x0001e40000100800 */
[----:B------:R-:W-:Y:S02]  /*aec0*/  IMAD.HI.U32 R23, R13, R28, RZ ;  /* 0x0000001c0d177227 */ /* 0x000fe400078e00ff */
[----:B------:R-:W-:Y:S02]  /*aed0*/  STL [R1+0x294], R26 ;  /* 0x0002941a01007387 */ /* 0x000fe40000100800 */
[----:B------:R-:W-:-:S02]  /*aee0*/  IMAD R36, R11, R22, R36 ;  /* 0x000000160b247224 */ /* 0x000fc400078e0224 */
[----:B------:R-:W-:Y:S01]  /*aef0*/  IMAD.HI.U32 R22, R13, R33, RZ ;  /* 0x000000210d167227 */ /* 0x000fe200078e00ff */
[----:B------:R2:W-:Y:S01]  /*af00*/  STL [R1+0x298], R25 ;  /* 0x0002981901007387 */ /* 0x0005e20000100800 */
[----:B0-----:R-:W-:Y:S02]  /*af10*/  LOP3.LUT R17, R10, 0x78, RZ, 0xfc, !PT ;  /* 0x000000780a117812 */ /* 0x001fe400078efcff */
[----:B------:R-:W-:Y:S02]  /*af20*/  IMAD.MOV R24, RZ, RZ, -R24 ;  /* 0x000000ffff187224 */ /* 0x000fe400078e0a18 */
[----:B------:R-:W-:Y:S02]  /*af30*/  IMAD.MOV R23, RZ, RZ, -R23 ;  /* 0x000000ffff177224 */ /* 0x000fe400078e0a17 */
[----:B------:R-:W-:Y:S01]  /*af40*/  IMAD.MOV R22, RZ, RZ, -R22 ;  /* 0x000000ffff167224 */ /* 0x000fe200078e0a16 */
[----:B--2---:R-:W-:Y:S01]  /*af50*/  IABS R25, R25 ;  /* 0x0000001900197213 */ /* 0x004fe20000000000 */
[C---:B------:R-:W-:Y:S01]  /*af60*/  IMAD R27, R11.reuse, R24, R27 ;  /* 0x000000180b1b7224 */ /* 0x040fe200078e021b */
[----:B------:R-:W-:Y:S01]  /*af70*/  IABS R24, R17 ;  /* 0x0000001100187213 */ /* 0x000fe20000000000 */
[----:B------:R-:W-:-:S02]  /*af80*/  IMAD R28, R11, R23, R28 ;  /* 0x000000170b1c7224 */ /* 0x000fc400078e021c */
[----:B------:R-:W-:-:S04]  /*af90*/  IMAD.HI.U32 R23, R13, R25, RZ ;  /* 0x000000190d177227 */ /* 0x000fc800078e00ff */
[----:B------:R-:W-:Y:S02]  /*afa0*/  IMAD R33, R11, R22, R33 ;  /* 0x000000160b217224 */ /* 0x000fe400078e0221 */
[C---:B------:R-:W-:Y:S01]  /*afb0*/  IMAD.HI.U32 R22, R13.reuse, R30, RZ ;  /* 0x0000001e0d167227 */ /* 0x040fe200078e00ff */
[----:B------:R0:W-:Y:S03]  /*afc0*/  STL [R1+0x29c], R17 ;  /* 0x00029c1101007387 */ /* 0x0001e60000100800 */
[----:B------:R-:W-:Y:S01]  /*afd0*/  IMAD.HI.U32 R29, R13, R24, RZ ;  /* 0x000000180d1d7227 */ /* 0x000fe200078e00ff */
[----:B------:R-:W-:-:S03]  /*afe0*/  IABS R26, R26 ;  /* 0x0000001a001a7213 */ /* 0x000fc60000000000 */
[----:B------:R-:W-:Y:S02]  /*aff0*/  IMAD.MOV R23, RZ, RZ, -R23 ;  /* 0x000000ffff177224 */ /* 0x000fe400078e0a17 */
[----:B------:R-:W-:Y:S01]  /*b000*/  IMAD.MOV R22, RZ, RZ, -R22 ;  /* 0x000000ffff167224 */ /* 0x000fe200078e0a16 */
[----:B0-----:R-:W-:Y:S01]  /*b010*/  LOP3.LUT R17, R10, 0x7c, RZ, 0xfc, !PT ;  /* 0x0000007c0a117812 */ /* 0x001fe200078efcff */
[----:B------:R-:W-:Y:S01]  /*b020*/  IMAD.MOV R29, RZ, RZ, -R29 ;  /* 0x000000ffff1d7224 */ /* 0x000fe200078e0a1d */
[----:B------:R-:W-:Y:S01]  /*b030*/  STL [R1+0xd78], R10 ;  /* 0x000d780a01007387 */ /* 0x000fe20000100800 */
[C---:B------:R-:W-:Y:S01]  /*b040*/  IMAD R25, R11.reuse, R23, R25 ;  /* 0x000000170b197224 */ /* 0x040fe200078e0219 */
[----:B------:R-:W-:Y:S01]  /*b050*/  IABS R23, R71 ;  /* 0x0000004700177213 */ /* 0x000fe20000000000 */
[----:B------:R-:W-:Y:S01]  /*b060*/  IMAD R30, R11, R22, R30 ;  /* 0x000000160b1e7224 */ /* 0x000fe200078e021e */
[----:B------:R-:W-:Y:S01]  /*b070*/  STL [R1+0xd7c], R10 ;  /* 0x000d7c0a01007387 */ /* 0x000fe20000100800 */
[----:B------:R-:W-:-:S03]  /*b080*/  IMAD.HI.U32 R22, R13, R26, RZ ;  /* 0x0000001a0d167227 */ /* 0x000fc600078e00ff */
[----:B------:R-:W-:Y:S01]  /*b090*/  STL [R1+0x288], R71 ;  /* 0x0002884701007387 */ /* 0x000fe20000100800 */
[----:B------:R-:W-:Y:S01]  /*b0a0*/  IMAD R24, R11, R29, R24 ;  /* 0x0000001d0b187224 */ /* 0x000fe200078e0218 */
[----:B------:R-:W-:Y:S02]  /*b0b0*/  IABS R29, R70 ;  /* 0x00000046001d7213 */ /* 0x000fe40000000000 */
[----:B------:R-:W-:Y:S01]  /*b0c0*/  STL [R1+0xd80], R17 ;  /* 0x000d801101007387 */ /* 0x000fe20000100800 */
[----:B------:R-:W-:-:S03]  /*b0d0*/  IMAD.MOV R22, RZ, RZ, -R22 ;  /* 0x000000ffff167224 */ /* 0x000fc600078e0a16 */
[----:B------:R0:W-:Y:S01]  /*b0e0*/  STL [R1+0x290], R70 ;  /* 0x0002904601007387 */ /* 0x0001e20000100800 */
[----:B------:R-:W-:Y:S01]  /*b0f0*/  IMAD R26, R11, R22, R26 ;  /* 0x000000160b1a7224 */ /* 0x000fe200078e021a */
[----:B------:R-:W-:Y:S01]  /*b100*/  IABS R22, R17 ;  /* 0x0000001100167213 */ /* 0x000fe20000000000 */
[----:B0-----:R-:W-:-:S04]  /*b110*/  IMAD.HI.U32 R70, R13, R23, RZ ;  /* 0x000000170d467227 */ /* 0x001fc800078e00ff */
[----:B------:R-:W-:-:S04]  /*b120*/  IMAD.MOV R70, RZ, RZ, -R70 ;  /* 0x000000ffff467224 */ /* 0x000fc800078e0a46 */
[----:B------:R-:W-:Y:S01]  /*b130*/  IMAD R23, R11, R70, R23 ;  /* 0x000000460b177224 */ /* 0x000fe200078e0217 */
[----:B------:R-:W-:Y:S01]  /*b140*/  SHF.R.U32.HI R70, RZ, 0x2, R12 ;  /* 0x00000002ff467819 */ /* 0x000fe2000001160c */
[----:B------:R-:W-:-:S03]  /*b150*/  IMAD.HI.U32 R72, R13, R29, RZ ;  /* 0x0000001d0d487227 */ /* 0x000fc600078e00ff */
[----:B------:R-:W-:Y:S01]  /*b160*/  LOP3.LUT P3, RZ, R70, 0x1, RZ, 0xc0, !PT ;  /* 0x0000000146ff7812 */ /* 0x000fe2000786c0ff */
[----:B------:R-:W-:Y:S01]  /*b170*/  IMAD.HI.U32 R71, R13, R22, RZ ;  /* 0x000000160d477227 */ /* 0x000fe200078e00ff */
[----:B------:R-:W-:-:S03]  /*b180*/  IADD3 R70, P4, PT, R0, UR6, RZ ;  /* 0x0000000600467c10 */ /* 0x000fc6000ff9e0ff */
[----:B------:R-:W-:Y:S02]  /*b190*/  IMAD.MOV R72, RZ, RZ, -R72 ;  /* 0x000000ffff487224 */ /* 0x000fe400078e0a48 */
[----:B------:R-:W-:Y:S02]  /*b1a0*/  IMAD.MOV R71, RZ, RZ, -R71 ;  /* 0x000000ffff477224 */ /* 0x000fe400078e0a47 */
[C---:B------:R-:W-:Y:S01]  /*b1b0*/  IMAD R29, R11.reuse, R72, R29 ;  /* 0x000000480b1d7224 */ /* 0x040fe200078e021d */
[----:B------:R-:W-:Y:S01]  /*b1c0*/  PRMT R72, RZ, 0x7610, R72 ;  /* 0x00007610ff487816 */ /* 0x000fe20000000048 */
[----:B------:R-:W-:Y:S01]  /*b1d0*/  IMAD R22, R11, R71, R22 ;  /* 0x000000470b167224 */ /* 0x000fe200078e0216 */
[----:B------:R-:W-:-:S05]  /*b1e0*/  IADD3.X R71, PT, PT, R2, UR14, RZ, P4, !PT ;  /* 0x0000000e02477c10 */ /* 0x000fca000a7fe4ff */
[----:B------:R0:W2:Y:S01]  /*b1f0*/  @P3 LDG.E.U8 R72, desc[UR24][R70.64] ;  /* 0x0000001846483981 */ /* 0x0000a2000c1e1100 */
[----:B------:R-:W-:-:S03]  /*b200*/  VIADD R18, R18, 0x7e ;  /* 0x0000007e12127836 */ /* 0x000fc60000000000 */
[----:B------:R-:W-:Y:S04]  /*b210*/  STL [R1+0xdc4], R29 ;  /* 0x000dc41d01007387 */ /* 0x000fe80000100800 */
[----:B------:R-:W-:Y:S04]  /*b220*/  STL [R1+0xdd0], R29 ;  /* 0x000dd01d01007387 */ /* 0x000fe80000100800 */
[----:B------:R-:W-:Y:S04]  /*b230*/  STL [R1+0xdd4], R29 ;  /* 0x000dd41d01007387 */ /* 0x000fe80000100800 */
[----:B------:R-:W-:Y:S04]  /*b240*/  STL [R1+0xdec], R29 ;  /* 0x000dec1d01007387 */ /* 0x000fe80000100800 */
[----:B------:R-:W-:Y:S04]  /*b250*/  STL [R1+0xdf0], R29 ;  /* 0x000df01d01007387 */ /* 0x000fe80000100800 */
[----:B------:R-:W-:Y:S04]  /*b260*/  STL [R1+0xdf4], R12 ;  /* 0x000df40c01007387 */ /* 0x000fe80000100800 */
[----:B------:R3:W-:Y:S04]  /*b270*/  STL [R1+0x284], R18 ;  /* 0x0002841201007387 */ /* 0x0007e80000100800 */
[----:B------:R0:W-:Y:S04]  /*b280*/  STL [R1+0xa38], R70 ;  /* 0x000a384601007387 */ /* 0x0001e80000100800 */
[----:B------:R1:W-:Y:S01]  /*b290*/  STL [R1+0x804], R71 ;  /* 0x0008044701007387 */ /* 0x0003e20000100800 */
[----:B---3--:R-:W-:-:S05]  /*b2a0*/  IABS R18, R18 ;  /* 0x0000001200127213 */ /* 0x008fca0000000000 */
[----:B------:R-:W-:Y:S01]  /*b2b0*/  IMAD.HI.U32 R13, R13, R18, RZ ;  /* 0x000000120d0d7227 */ /* 0x000fe200078e00ff */
[----:B0-----:R-:W-:-:S03]  /*b2c0*/  IADD3 R70, P4, PT, R3, UR6, RZ ;  /* 0x0000000603467c10 */ /* 0x001fc6000ff9e0ff */
[----:B------:R-:W-:Y:S01]  /*b2d0*/  IMAD.MOV R13, RZ, RZ, -R13 ;  /* 0x000000ffff0d7224 */ /* 0x000fe200078e0a0d */
[----:B-1----:R-:W-:-:S03]  /*b2e0*/  IADD3.X R71, PT, PT, R4, UR14, RZ, P4, !PT ;  /* 0x0000000e04477c10 */ /* 0x002fc6000a7fe4ff */
[----:B------:R-:W-:Y:S01]  /*b2f0*/  IMAD R13, R11, R13, R18 ;  /* 0x0000000d0b0d7224 */ /* 0x000fe200078e0212 */
[----:B--2---:R0:W-:Y:S04]  /*b300*/  STL [R1+0x18], R72 ;  /* 0x0000184801007387 */ /* 0x0041e80000100800 */
[----:B------:R-:W2:Y:S01]  /*b310*/  LDL.LU R18, [R1+0x268] ;  /* 0x0002680001127983 */ /* 0x000ea20000300800 */
[----:B0-----:R-:W0:Y:S03]  /*b320*/  S2R R72, SR_TID.X ;  /* 0x0000000000487919 */ /* 0x001e260000002100 */
[----:B------:R-:W-:Y:S04]  /*b330*/  STL [R1+0xe14], R13 ;  /* 0x000e140d01007387 */ /* 0x000fe80000100800 */
[----:B------:R-:W-:Y:S04]  /*b340*/  STL [R1+0x80c], R70 ;  /* 0x00080c4601007387 */ /* 0x000fe80000100800 */
[----:B------:R-:W-:Y:S01]  /*b350*/  STL [R1+0x808], R71 ;  /* 0x0008084701007387 */ /* 0x000fe20000100800 */
[----:B0-----:R-:W-:-:S05]  /*b360*/  LOP3.LUT R72, R72, 0x7f, RZ, 0xc0, !PT ;  /* 0x0000007f48487812 */ /* 0x001fca00078ec0ff */
[----:B------:R0:W-:Y:S02]  /*b370*/  STS.U8 [R72+UR9], R86 ;  /* 0x0000005648007988 */ /* 0x0001e40008000009 */
[----:B0-----:R-:W-:-:S06]  /*b380*/  PRMT R86, RZ, 0x7610, R86 ;  /* 0x00007610ff567816 */ /* 0x001fcc0000000056 */
[----:B------:R0:W3:Y:S04]  /*b390*/  @P3 LDG.E.U8 R86, desc[UR24][R70.64] ;  /* 0x0000001846563981 */ /* 0x0000e8000c1e1100 */
[----:B------:R-:W2:Y:S04]  /*b3a0*/  LDL.LU R70, [R1+0x280] ;  /* 0x0002800001467983 */ /* 0x000ea80000300800 */
[----:B------:R-:W3:Y:S04]  /*b3b0*/  LDL.LU R71, [R1+0x270] ;  /* 0x0002700001477983 */ /* 0x000ee80000300800 */
[----:B------:R1:W-:Y:S02]  /*b3c0*/  STS.U8 [R72+UR9+0x2000], R85 ;  /* 0x0020005548007988 */ /* 0x0003e40008000009 */
[----:B-1----:R-:W-:-:S02]  /*b3d0*/  PRMT R85, RZ, 0x7610, R85 ;  /* 0x00007610ff557816 */ /* 0x002fc40000000055 */
[----:B--2---:R0:W-:Y:S04]  /*b3e0*/  STS.U8 [R72+UR9+0x4000], R70 ;  /* 0x0040004648007988 */ /* 0x0041e80008000009 */
[----:B---3--:R1:W-:Y:S01]  /*b3f0*/  STS.U8 [R72+UR9+0x6000], R71 ;  /* 0x0060004748007988 */ /* 0x0083e20008000009 */
[----:B0-----:R-:W-:-:S04]  /*b400*/  IADD3 R70, P4, PT, R5, UR6, RZ ;  /* 0x0000000605467c10 */ /* 0x001fc8000ff9e0ff */
[----:B-1----:R-:W-:-:S05]  /*b410*/  IADD3.X R71, PT, PT, R6, UR14, RZ, P4, !PT ;  /* 0x0000000e06477c10 */ /* 0x002fca000a7fe4ff */
[----:B------:R0:W2:Y:S04]  /*b420*/  @P3 LDG.E.U8 R85, desc[UR24][R70.64] ;  /* 0x0000001846553981 */ /* 0x0000a8000c1e1100 */
[----:B------:R1:W-:Y:S04]  /*b430*/  STL [R1+0xe18], R86 ;  /* 0x000e185601007387 */ /* 0x0003e80000100800 */
[----:B------:R3:W-:Y:S04]  /*b440*/  STS.U8 [R72+UR9+0x400], R83 ;  /* 0x0004005348007988 */ /* 0x0007e80008000009 */
[----:B-1----:R-:W4:Y:S04]  /*b450*/  LDL.LU R86, [R1+0x26c] ;  /* 0x00026c0001567983 */ /* 0x002f280000300800 */
[----:B------:R1:W-:Y:S04]  /*b460*/  STL [R1+0x814], R70 ;  /* 0x0008144601007387 */ /* 0x0003e80000100800 */
[----:B------:R0:W-:Y:S04]  /*b470*/  STL [R1+0x810], R71 ;  /* 0x0008104701007387 */ /* 0x0001e80000100800 */
[----:B---3--:R-:W3:Y:S04]  /*b480*/  LDL.LU R72, [R1+0x25c] ;  /* 0x00025c0001487983 */ /* 0x008ee80000300800 */
[----:B-1----:R-:W3:Y:S01]  /*b490*/  LDL.LU R70, [R1+0x264] ;  /* 0x0002640001467983 */ /* 0x002ee20000300800 */
[----:B0-----:R-:W0:Y:S03]  /*b4a0*/  S2R R71, SR_TID.X ;  /* 0x0000000000477919 */ /* 0x001e260000002100 */
[----:B--2---:R1:W-:Y:S04]  /*b4b0*/  STL [R1+0xe1c], R85 ;  /* 0x000e1c5501007387 */ /* 0x0043e80000100800 */
[----:B-1----:R-:W2:Y:S01]  /*b4c0*/  LDL.LU R85, [R1+0x27c] ;  /* 0x00027c0001557983 */ /* 0x002ea20000300800 */
[----:B0-----:R-:W-:-:S05]  /*b4d0*/  LOP3.LUT R71, R71, 0x7f, RZ, 0xc0, !PT ;  /* 0x0000007f47477812 */ /* 0x001fca00078ec0ff */
[----:B--2---:R0:W-:Y:S04]  /*b4e0*/  STS.U8 [R71+UR9+0x2400], R85 ;  /* 0x0024005547007988 */ /* 0x0041e80008000009 */
[----:B---3--:R1:W-:Y:S04]  /*b4f0*/  STS.U8 [R71+UR9+0x4400], R70 ;  /* 0x0044004647007988 */ /* 0x0083e80008000009 */
[----:B------:R2:W-:Y:S04]  /*b500*/  STS.U8 [R71+UR9+0x6400], R84 ;  /* 0x0064005447007988 */ /* 0x0005e80008000009 */
[----:B0-----:R-:W3:Y:S01]  /*b510*/  LDL.LU R85, [R1+0x274] ;  /* 0x0002740001557983 */ /* 0x001ee20000300800 */
[----:B-1----:R-:W-:-:S02]  /*b520*/  IADD3 R70, P4, PT, R7, UR6, RZ ;  /* 0x0000000607467c10 */ /* 0x002fc4000ff9e0ff */
[----:B--2---:R-:W-:Y:S02]  /*b530*/  PRMT R84, RZ, 0x7610, R84 ;  /* 0x00007610ff547816 */ /* 0x004fe40000000054 */
[----:B------:R-:W-:-:S05]  /*b540*/  IADD3.X R71, PT, PT, R8, UR14, RZ, P4, !PT ;  /* 0x0000000e08477c10 */ /* 0x000fca000a7fe4ff */
[----:B------:R0:W2:Y:S04]  /*b550*/  @P3 LDG.E.U8 R84, desc[UR24][R70.64] ;  /* 0x0000001846543981 */ /* 0x0000a8000c1e1100 */
[----:B------:R-:W-:Y:S04]  /*b560*/  STL [R1+0x81c], R70 ;  /* 0x00081c4601007387 */ /* 0x000fe80000100800 */
[----:B------:R0:W-:Y:S02]  /*b570*/  STL [R1+0x818], R71 ;  /* 0x0008184701007387 */ /* 0x0001e40000100800 */
[----:B0-----:R-:W0:Y:S02]  /*b580*/  S2R R71, SR_TID.X ;  /* 0x0000000000477919 */ /* 0x001e240000002100 */
[----:B0-----:R-:W-:-:S05]  /*b590*/  LOP3.LUT R71, R71, 0x7f, RZ, 0xc0, !PT ;  /* 0x0000007f47477812 */ /* 0x001fca00078ec0ff */
[----:B----4-:R-:W-:Y:S04]  /*b5a0*/  STS.U8 [R71+UR9+0x800], R86 ;  /* 0x0008005647007988 */ /* 0x010fe80008000009 */
[----:B------:R0:W-:Y:S02]  /*b5b0*/  STS.U8 [R71+UR9+0x2800], R18 ;  /* 0x0028001247007988 */ /* 0x0001e40008000009 */
[----:B0-----:R-:W-:-:S04]  /*b5c0*/  SHF.R.U64 R18, R9, 0x1a, RZ ;  /* 0x0000001a09127819 */ /* 0x001fc800000012ff */
[----:B------:R-:W-:Y:S01]  /*b5d0*/  LOP3.LUT P3, RZ, R18, 0x1, RZ, 0xc0, !PT ;  /* 0x0000000112ff7812 */ /* 0x000fe2000786c0ff */
[----:B--2---:R0:W-:Y:S04]  /*b5e0*/  STL [R1+0xe20], R84 ;  /* 0x000e205401007387 */ /* 0x0041e80000100800 */
[----:B0-----:R-:W2:Y:S04]  /*b5f0*/  LDL.LU R84, [R1+0x258] ;  /* 0x0002580001547983 */ /* 0x001ea80000300800 */
[----:B------:R-:W4:Y:S04]  /*b600*/  LDL.LU R86, [R1+0x248] ;  /* 0x0002480001567983 */ /* 0x000f280000300800 */
[----:B------:R-:W2:Y:S01]  /*b610*/  LDL.LU R18, [R1+0x278] ;  /* 0x0002780001127983 */ /* 0x000ea20000300800 */
[----:B------:R-:W-:-:S02]  /*b620*/  USHF.R.S32.HI UR5, URZ, 0x1f, UR4 ;  /* 0x0000001fff057899 */ /* 0x000fc40008011404 */
[----:B------:R-:W-:Y:S01]  /*b630*/  IADD3 R70, P4, PT, R0, UR4, RZ ;  /* 0x0000000400467c10 */ /* 0x000fe2000ff9e0ff */
[----:B------:R0:W-:Y:S01]  /*b640*/  STS.U8 [R71+UR9+0x4800], R82 ;  /* 0x0048005247007988 */ /* 0x0001e20008000009 */
[----:B------:R-:W-:-:S03]  /*b650*/  PRMT R83, RZ, 0x7610, R83 ;  /* 0x00007610ff537816 */ /* 0x000fc60000000053 */
[----:B------:R-:W-:Y:S01]  /*b660*/  STL [R1+0x824], R70 ;  /* 0x0008244601007387 */ /* 0x000fe20000100800 */
[----:B0-----:R-:W-:-:S05]  /*b670*/  IADD3.X R71, PT, PT, R2, UR5, RZ, P4, !PT ;  /* 0x0000000502477c10 */ /* 0x001fca000a7fe4ff */
[----:B------:R0:W-:Y:S04]  /*b680*/  STL [R1+0x820], R71 ;  /* 0x0008204701007387 */ /* 0x0001e80000100800 */
[----:B------:R0:W3:Y:S02]  /*b690*/  @P3 LDG.E.U8 R83, desc[UR24][R70.64] ;  /* 0x0000001846533981 */ /* 0x0000e4000c1e1100 */
[----:B0-----:R-:W0:Y:S01]  /*b6a0*/  S2R R71, SR_TID.X ;  /* 0x0000000000477919 */ /* 0x001e220000002100 */
[----:B------:R-:W-:Y:S02]  /*b6b0*/  IADD3 R70, P4, PT, R3, UR4, RZ ;  /* 0x0000000403467c10 */ /* 0x000fe4000ff9e0ff */
[----:B------:R-:W-:Y:S02]  /*b6c0*/  PRMT R82, RZ, 0x7610, R82 ;  /* 0x00007610ff527816 */ /* 0x000fe40000000052 */
[----:B0-----:R-:W-:-:S05]  /*b6d0*/  LOP3.LUT R71, R71, 0x7f, RZ, 0xc0, !PT ;  /* 0x0000007f47477812 */ /* 0x001fca00078ec0ff */
[----:B--2---:R-:W-:Y:S04]  /*b6e0*/  STS.U8 [R71+UR9+0x6800], R18 ;  /* 0x0068001247007988 */ /* 0x004fe80008000009 */
[----:B------:R-:W-:Y:S04]  /*b6f0*/  STS.U8 [R71+UR9+0xc00], R72 ;  /* 0x000c004847007988 */ /* 0x000fe80008000009 */
[----:B------:R0:W-:Y:S02]  /*b700*/  STS.U8 [R71+UR9+0x2c00], R84 ;  /* 0x002c005447007988 */ /* 0x0001e40008000009 */
[----:B0-----:R-:W-:-:S05]  /*b710*/  IADD3.X R71, PT, PT, R4, UR5, RZ, P4, !PT ;  /* 0x0000000504477c10 */ /* 0x001fca000a7fe4ff */
[----:B------:R0:W2:Y:S01]  /*b720*/  @P3 LDG.E.U8 R82, desc[UR24][R70.64] ;  /* 0x0000001846523981 */ /* 0x0000a2000c1e1100 */
[----:B------:R-:W1:Y:S03]  /*b730*/  S2R R84, SR_TID.X ;  /* 0x0000000000547919 */ /* 0x000e660000002100 */
[----:B---3--:R3:W-:Y:S04]  /*b740*/  STL [R1+0xe24], R83 ;  /* 0x000e245301007387 */ /* 0x0087e80000100800 */
[----:B---3--:R-:W3:Y:S04]  /*b750*/  LDL.LU R83, [R1+0x24c] ;  /* 0x00024c0001537983 */ /* 0x008ee80000300800 */
[----:B------:R-:W3:Y:S04]  /*b760*/  LDL.LU R18, [R1+0x250] ;  /* 0x0002500001127983 */ /* 0x000ee80000300800 */
[----:B------:R-:W3:Y:S04]  /*b770*/  LDL.LU R72, [R1+0x244] ;  /* 0x0002440001487983 */ /* 0x000ee80000300800 */
[----:B------:R0:W-:Y:S04]  /*b780*/  STL [R1+0x82c], R70 ;  /* 0x00082c4601007387 */ /* 0x0001e80000100800 */
[----:B------:R1:W-:Y:S01]  /*b790*/  STL [R1+0x828], R71 ;  /* 0x0008284701007387 */ /* 0x0003e20000100800 */
[----:B0-----:R-:W-:-:S04]  /*b7a0*/  IADD3 R70, P4, PT, R5, UR4, RZ ;  /* 0x0000000405467c10 */ /* 0x001fc8000ff9e0ff */
[----:B-1----:R-:W-:Y:S01]  /*b7b0*/  IADD3.X R71, PT, PT, R6, UR5, RZ, P4, !PT ;  /* 0x0000000506477c10 */ /* 0x002fe2000a7fe4ff */
[----:B--2---:R0:W-:Y:S02]  /*b7c0*/  STL [R1+0xe28], R82 ;  /* 0x000e285201007387 */ /* 0x0041e40000100800 */
[----:B0-----:R-:W-:Y:S02]  /*b7d0*/  LOP3.LUT R82, R84, 0x7f, RZ, 0xc0, !PT ;  /* 0x0000007f54527812 */ /* 0x001fe400078ec0ff */
[----:B------:R-:W2:Y:S04]  /*b7e0*/  LDL.LU R84, [R1+0x254] ;  /* 0x0002540001547983 */ /* 0x000ea80000300800 */
[----:B------:R0:W-:Y:S04]  /*b7f0*/  STS.U8 [R82+UR9+0x4c00], R85 ;  /* 0x004c005552007988 */ /* 0x0001e80008000009 */
[----:B------:R1:W-:Y:S04]  /*b800*/  STS.U8 [R82+UR9+0x6c00], R81 ;  /* 0x006c005152007988 */ /* 0x0003e80008000009 */
[----:B0-----:R-:W2:Y:S01]  /*b810*/  LDL.LU R85, [R1+0x234] ;  /* 0x0002340001557983 */ /* 0x001ea20000300800 */
[----:B-1----:R-:W-:-:S03]  /*b820*/  PRMT R81, RZ, 0x7610, R81 ;  /* 0x00007610ff517816 */ /* 0x002fc60000000051 */
[----:B------:R-:W-:Y:S04]  /*b830*/  STL [R1+0x834], R70 ;  /* 0x0008344601007387 */ /* 0x000fe80000100800 */
[----:B------:R0:W-:Y:S04]  /*b840*/  STL [R1+0x830], R71 ;  /* 0x0008304701007387 */ /* 0x0001e80000100800 */
[----:B------:R1:W2:Y:S04]  /*b850*/  @P3 LDG.E.U8 R81, desc[UR24][R70.64] ;  /* 0x0000001846513981 */ /* 0x0002a8000c1e1100 */
[----:B0-----:R-:W3:Y:S01]  /*b860*/  LDL.LU R71, [R1+0x260] ;  /* 0x0002600001477983 */ /* 0x001ee20000300800 */
[----:B-1----:R-:W-:-:S03]  /*b870*/  IADD3 R70, P4, PT, R7, UR4, RZ ;  /* 0x0000000407467c10 */ /* 0x002fc6000ff9e0ff */
[----:B------:R0:W-:Y:S01]  /*b880*/  STS.U8 [R82+UR9+0x1000], R80 ;  /* 0x0010005052007988 */ /* 0x0001e20008000009 */
[----:B------:R-:W-:Y:S01]  /*b890*/  UIMAD UR4, UR12, 0x2d, URZ ;  /* 0x0000002d0c0478a4 */ /* 0x000fe2000f8e02ff */
[----:B0-----:R-:W-:Y:S02]  /*b8a0*/  PRMT R80, RZ, 0x7610, R80 ;  /* 0x00007610ff507816 */ /* 0x001fe40000000050 */
[----:B--2---:R-:W-:Y:S04]  /*b8b0*/  STL [R1+0xe2c], R81 ;  /* 0x000e2c5101007387 */ /* 0x004fe80000100800 */
[----:B---3--:R0:W-:Y:S04]  /*b8c0*/  STS.U8 [R82+UR9+0x3000], R71 ;  /* 0x0030004752007988 */ /* 0x0081e80008000009 */
[----:B------:R-:W-:Y:S04]  /*b8d0*/  STS.U8 [R82+UR9+0x5000], R83 ;  /* 0x0050005352007988 */ /* 0x000fe80008000009 */
[----:B----4-:R1:W-:Y:S01]  /*b8e0*/  STS.U8 [R82+UR9+0x7000], R86 ;  /* 0x0070005652007988 */ /* 0x0103e20008000009 */
[----:B0-----:R-:W-:-:S03]  /*b8f0*/  IADD3.X R71, PT, PT, R8, UR5, RZ, P4, !PT ;  /* 0x0000000508477c10 */ /* 0x001fc6000a7fe4ff */
[----:B------:R0:W-:Y:S01]  /*b900*/  STS.U8 [R82+UR9+0x1400], R18 ;  /* 0x0014001252007988 */ /* 0x0001e20008000009 */
[----:B------:R-:W-:-:S03]  /*b910*/  USHF.R.S32.HI UR5, URZ, 0x1f, UR4 ;  /* 0x0000001fff057899 */ /* 0x000fc60008011404 */
[----:B------:R2:W3:Y:S04]  /*b920*/  @P3 LDG.E.U8 R80, desc[UR24][R70.64] ;  /* 0x0000001846503981 */ /* 0x0004e8000c1e1100 */
[----:B-1----:R-:W4:Y:S01]  /*b930*/  LDL.LU R86, [R1+0x240] ;  /* 0x0002400001567983 */ /* 0x002f220000300800 */
[----:B0-----:R-:W-:-:S04]  /*b940*/  SHF.R.U64 R18, R9, 0x12, RZ ;  /* 0x0000001209127819 */ /* 0x001fc800000012ff */
[----:B------:R-:W-:Y:S01]  /*b950*/  LOP3.LUT P3, RZ, R18, 0x1, RZ, 0xc0, !PT ;  /* 0x0000000112ff7812 */ /* 0x000fe2000786c0ff */
[----:B------:R2:W-:Y:S04]  /*b960*/  STL [R1+0x83c], R70 ;  /* 0x00083c4601007387 */ /* 0x0005e80000100800 */
[----:B------:R-:W-:Y:S04]  /*b970*/  STS.U8 [R82+UR9+0x3400], R72 ;  /* 0x0034004852007988 */ /* 0x000fe80008000009 */
[----:B------:R0:W-:Y:S01]  /*b980*/  STS.U8 [R82+UR9+0x5400], R79 ;  /* 0x0054004f52007988 */ /* 0x0001e20008000009 */
[----:B--2---:R-:W-:-:S03]  /*b990*/  IADD3 R70, P4, PT, R0, UR4, RZ ;  /* 0x0000000400467c10 */ /* 0x004fc6000ff9e0ff */
[----:B------:R1:W-:Y:S01]  /*b9a0*/  STL [R1+0x838], R71 ;  /* 0x0008384701007387 */ /* 0x0003e20000100800 */
[----:B0-----:R-:W-:Y:S02]  /*b9b0*/  PRMT R79, RZ, 0x7610, R79 ;  /* 0x00007610ff4f7816 */ /* 0x001fe4000000004f */
[----:B-1----:R-:W-:-:S05]  /*b9c0*/  IADD3.X R71, PT, PT, R2, UR5, RZ, P4, !PT ;  /* 0x0000000502477c10 */ /* 0x002fca000a7fe4ff */
[----:B------:R0:W2:Y:S01]  /*b9d0*/  @P3 LDG.E.U8 R79, desc[UR24][R70.64] ;  /* 0x00000018464f3981 */ /* 0x0000a2000c1e1100 */
[----:B------:R-:W-:-:S03]  /*b9e0*/  IADD3 R18, P4, PT, R3, UR4, RZ ;  /* 0x0000000403127c10 */ /* 0x000fc6000ff9e0ff */
[----:B------:R-:W-:Y:S04]  /*b9f0*/  STS.U8 [R82+UR9+0x7400], R84 ;  /* 0x0074005452007988 */ /* 0x000fe80008000009 */
[----:B------:R-:W-:Y:S04]  /*ba00*/  STS.U8 [R82+UR9+0x1800], R85 ;  /* 0x0018005552007988 */ /* 0x000fe80008000009 */
[----:B------:R1:W-:Y:S02]  /*ba10*/  STS.U8 [R82+UR9+0x3800], R78 ;  /* 0x0038004e52007988 */ /* 0x0003e40008000009 */
[----:B-1----:R-:W-:-:S02]  /*ba20*/  PRMT R78, RZ, 0x7610, R78 ;  /* 0x00007610ff4e7816 */ /* 0x002fc4000000004e */
[----:B---3--:R1:W-:Y:S04]  /*ba30*/  STL [R1+0xe30], R80 ;  /* 0x000e305001007387 */ /* 0x0083e80000100800 */
[----:B-1----:R-:W3:Y:S04]  /*ba40*/  LDL.LU R80, [R1+0x23c] ;  /* 0x00023c0001507983 */ /* 0x002ee80000300800 */
[----:B------:R-:W3:Y:S04]  /*ba50*/  LDL.LU R81, [R1+0x228] ;  /* 0x0002280001517983 */ /* 0x000ee80000300800 */
[----:B------:R-:W3:Y:S04]  /*ba60*/  LDL.LU R72, [R1+0x224] ;  /* 0x0002240001487983 */ /* 0x000ee80000300800 */
[----:B------:R0:W-:Y:S04]  /*ba70*/  STL [R1+0x844], R70 ;  /* 0x0008444601007387 */ /* 0x0001e80000100800 */
[----:B------:R1:W-:Y:S01]  /*ba80*/  STL [R1+0x840], R71 ;  /* 0x0008404701007387 */ /* 0x0003e20000100800 */
[----:B0-----:R-:W-:-:S03]  /*ba90*/  IADD3.X R70, PT, PT, R4, UR5, RZ, P4, !PT ;  /* 0x0000000504467c10 */ /* 0x001fc6000a7fe4ff */
[----:B--2---:R-:W-:Y:S02]  /*baa0*/  STL [R1+0xe34], R79 ;  /* 0x000e344f01007387 */ /* 0x004fe40000100800 */
[----:B-1----:R-:W-:Y:S02]  /*bab0*/  @P3 IMAD.MOV.U32 R71, RZ, RZ, R70 ;  /* 0x000000ffff473224 */ /* 0x002fe400078e0046 */
[----:B------:R-:W2:Y:S04]  /*bac0*/  LDL.LU R83, [R1+0x238] ;  /* 0x0002380001537983 */ /* 0x000ea80000300800 */
[----:B------:R-:W2:Y:S04]  /*bad0*/  LDL.LU R84, [R1+0x230] ;  /* 0x0002300001547983 */ /* 0x000ea80000300800 */
[----:B------:R-:W-:Y:S04]  /*bae0*/  STL [R1+0x84c], R18 ;  /* 0x00084c1201007387 */ /* 0x000fe80000100800 */
[----:B------:R0:W-:Y:S02]  /*baf0*/  STL [R1+0x848], R70 ;  /* 0x0008484601007387 */ /* 0x0001e40000100800 */
[----:B0-----:R-:W-:-:S05]  /*bb00*/  @P3 IMAD.MOV.U32 R70, RZ, RZ, R18 ;  /* 0x000000ffff463224 */ /* 0x001fca00078e0012 */
[----:B------:R0:W2:Y:S01]  /*bb10*/  @P3 LDG.E.U8 R78, desc[UR24][R70.64] ;  /* 0x00000018464e3981 */ /* 0x0000a2000c1e1100 */
[----:B------:R-:W-:-:S03]  /*bb20*/  IADD3 R18, P4, PT, R5, UR4, RZ ;  /* 0x0000000405127c10 */ /* 0x000fc6000ff9e0ff */
[----:B----4-:R-:W-:Y:S01]  /*bb30*/  STS.U8 [R82+UR9+0x5800], R86 ;  /* 0x0058005652007988 */ /* 0x010fe20008000009 */
[----:B0-----:R-:W-:-:S03]  /*bb40*/  IADD3.X R70, PT, PT, R6, UR5, RZ, P4, !PT ;  /* 0x0000000506467c10 */ /* 0x001fc6000a7fe4ff */
[----:B------:R0:W-:Y:S02]  /*bb50*/  STS.U8 [R82+UR9+0x7800], R77 ;  /* 0x0078004d52007988 */ /* 0x0001e40008000009 */
[----:B------:R-:W-:Y:S01]  /*bb60*/  @P3 IMAD.MOV.U32 R71, RZ, RZ, R70 ;  /* 0x000000ffff473224 */ /* 0x000fe200078e0046 */
[----:B0-----:R-:W-:Y:S01]  /*bb70*/  PRMT R77, RZ, 0x7610, R77 ;  /* 0x00007610ff4d7816 */ /* 0x001fe2000000004d */
[----:B--2---:R-:W-:Y:S04]  /*bb80*/  STL [R1+0xe38], R78 ;  /* 0x000e384e01007387 */ /* 0x004fe80000100800 */
[----:B------:R-:W2:Y:S04]  /*bb90*/  LDL.LU R85, [R1+0x220] ;  /* 0x0002200001557983 */ /* 0x000ea80000300800 */
[----:B------:R-:W4:Y:S04]  /*bba0*/  LDL.LU R86, [R1+0x21c] ;  /* 0x00021c0001567983 */ /* 0x000f280000300800 */
[----:B------:R-:W-:Y:S04]  /*bbb0*/  STL [R1+0x854], R18 ;  /* 0x0008541201007387 */ /* 0x000fe80000100800 */
[----:B------:R0:W-:Y:S02]  /*bbc0*/  STL [R1+0x850], R70 ;  /* 0x0008504601007387 */ /* 0x0001e40000100800 */
[----:B0-----:R-:W-:-:S05]  /*bbd0*/  @P3 IMAD.MOV.U32 R70, RZ, RZ, R18 ;  /* 0x000000ffff463224 */ /* 0x001fca00078e0012 */
[----:B------:R0:W2:Y:S01]  /*bbe0*/  @P3 LDG.E.U8 R77, desc[UR24][R70.64] ;  /* 0x00000018464d3981 */ /* 0x0000a2000c1e1100 */
[----:B------:R-:W-:-:S03]  /*bbf0*/  IADD3 R18, P4, PT, R7, UR4, RZ ;  /* 0x0000000407127c10 */ /* 0x000fc6000ff9e0ff */
[----:B------:R1:W-:Y:S04]  /*bc00*/  STS.U8 [R82+UR9+0x1c00], R73 ;  /* 0x001c004952007988 */ /* 0x0003e80008000009 */
[----:B---3--:R-:W-:Y:S01]  /*bc10*/  STS.U8 [R82+UR9+0x3c00], R80 ;  /* 0x003c005052007988 */ /* 0x008fe20008000009 */
[----:B0-----:R-:W-:-:S03]  /*bc20*/  IADD3.X R70, PT, PT, R8, UR5, RZ, P4, !PT ;  /* 0x0000000508467c10 */ /* 0x001fc6000a7fe4ff */
[----:B------:R-:W-:Y:S01]  /*bc30*/  STS.U8 [R82+UR9+0x5c00], R81 ;  /* 0x005c005152007988 */ /* 0x000fe20008000009 */
[----:B-1----:R-:W-:-:S03]  /*bc40*/  LOP3.LUT R73, R82, 0x10, RZ, 0x3c, !PT ;  /* 0x0000001052497812 */ /* 0x002fc600078e3cff */
[----:B------:R-:W-:Y:S01]  /*bc50*/  STS.U8 [R82+UR9+0x7c00], R72 ;  /* 0x007c004852007988 */ /* 0x000fe20008000009 */
[----:B------:R-:W-:-:S03]  /*bc60*/  @P3 IMAD.MOV.U32 R71, RZ, RZ, R70 ;  /* 0x000000ffff473224 */ /* 0x000fc600078e0046 */
[----:B------:R0:W-:Y:S02]  /*bc70*/  STS.U8 [R73+UR9+0x80], R76 ;  /* 0x0000804c49007988 */ /* 0x0001e40008000009 */
[----:B0-----:R-:W-:Y:S02]  /*bc80*/  PRMT R76, RZ, 0x7610, R76 ;  /* 0x00007610ff4c7816 */ /* 0x001fe4000000004c */
[----:B--2---:R-:W-:Y:S04]  /*bc90*/  STL [R1+0xe3c], R77 ;  /* 0x000e3c4d01007387 */ /* 0x004fe80000100800 */
[----:B------:R-:W2:Y:S04]  /*bca0*/  LDL.LU R72, [R1+0x22c] ;  /* 0x00022c0001487983 */ /* 0x000ea80000300800 */
[----:B------:R-:W-:Y:S04]  /*bcb0*/  STL [R1+0x85c], R18 ;  /* 0x00085c1201007387 */ /* 0x000fe80000100800 */
[----:B------:R0:W-:Y:S02]  /*bcc0*/  STL [R1+0x858], R70 ;  /* 0x0008584601007387 */ /* 0x0001e40000100800 */
[----:B0-----:R-:W-:-:S05]  /*bcd0*/  @P3 IMAD.MOV.U32 R70, RZ, RZ, R18 ;  /* 0x000000ffff463224 */ /* 0x001fca00078e0012 */
[----:B------:R0:W3:Y:S01]  /*bce0*/  @P3 LDG.E.U8 R76, desc[UR24][R70.64] ;  /* 0x00000018464c3981 */ /* 0x0000e2000c1e1100 */
[----:B------:R-:W-:Y:S01]  /*bcf0*/  SHF.R.U64 R18, R9, 0xa, RZ ;  /* 0x0000000a09127819 */ /* 0x000fe200000012ff */
[----:B------:R-:W-:-:S03]  /*bd00*/  UIMAD UR4, UR12, 0x35, URZ ;  /* 0x000000350c0478a4 */ /* 0x000fc6000f8e02ff */
[----:B------:R-:W-:Y:S01]  /*bd10*/  LOP3.LUT P3, RZ, R18, 0x1, RZ, 0xc0, !PT ;  /* 0x0000000112ff7812 */ /* 0x000fe2000786c0ff */
[----:B------:R-:W-:Y:S01]  /*bd20*/  USHF.R.S32.HI UR5, URZ, 0x1f, UR4 ;  /* 0x0000001fff057899 */ /* 0x000fe20008011404 */
[----:B------:R1:W-:Y:S01]  /*bd30*/  STS.U8 [R73+UR9+0x6080], R75 ;  /* 0x0060804b49007988 */ /* 0x0003e20008000009 */
[----:B0-----:R-:W-:-:S04]  /*bd40*/  IADD3 R70, P4, PT, R0, UR4, RZ ;  /* 0x0000000400467c10 */ /* 0x001fc8000ff9e0ff */
[----:B------:R-:W-:Y:S02]  /*bd50*/  IADD3.X R71, PT, PT, R2, UR5, RZ, P4, !PT ;  /* 0x0000000502477c10 */ /* 0x000fe4000a7fe4ff */
[----:B-1----:R-:W-:Y:S01]  /*bd60*/  PRMT R75, RZ, 0x7610, R75 ;  /* 0x00007610ff4b7816 */ /* 0x002fe2000000004b */
[----:B------:R0:W-:Y:S05]  /*bd70*/  STS.U8 [R73+UR9+0x4480], R74 ;  /* 0x0044804a49007988 */ /* 0x0001ea0008000009 */
[----:B------:R1:W2:Y:S01]  /*bd80*/  @P3 LDG.E.U8 R75, desc[UR24][R70.64] ;  /* 0x00000018464b3981 */ /* 0x0002a2000c1e1100 */
[----:B0-----:R-:W-:-:S03]  /*bd90*/  PRMT R74, RZ, 0x7610, R74 ;  /* 0x00007610ff4a7816 */ /* 0x001fc6000000004a */
[----:B---3--:R-:W-:Y:S04]  /*bda0*/  STL [R1+0xe40], R76 ;  /* 0x000e404c01007387 */ /* 0x008fe80000100800 */
[----:B------:R1:W-:Y:S04]  /*bdb0*/  STL [R1+0x864], R70 ;  /* 0x0008644601007387 */ /* 0x0003e80000100800 */
[----:B------:R0:W-:Y:S01]  /*bdc0*/  STL [R1+0x860], R71 ;  /* 0x0008604701007387 */ /* 0x0001e20000100800 */
[----:B-1----:R-:W-:-:S04]  /*bdd0*/  IADD3 R70, P4, PT, R3, UR4, RZ ;  /* 0x0000000403467c10 */ /* 0x002fc8000ff9e0ff */
[----:B0-----:R-:W-:-:S05]  /*bde0*/  IADD3.X R71, PT, PT, R4, UR5, RZ, P4, !PT ;  /* 0x0000000504477c10 */ /* 0x001fca000a7fe4ff */
[----:B------:R0:W3:Y:S04]  /*bdf0*/  @P3 LDG.E.U8 R74, desc[UR24][R70.64] ;  /* 0x00000018464a3981 */ /* 0x0000e8000c1e1100 */
[----:B--2---:R-:W-:Y:S04]  /*be00*/  STL [R1+0xe44], R75 ;  /* 0x000e444b01007387 */ /* 0x004fe80000100800 */
[----:B------:R0:W-:Y:S04]  /*be10*/  STL [R1+0x86c], R70 ;  /* 0x00086c4601007387 */ /* 0x0001e80000100800 */
[----:B------:R1:W-:Y:S01]  /*be20*/  STS.U8 [R73+UR9+0x6480], R72 ;  /* 0x0064804849007988 */ /* 0x0003e20008000009 */
[----:B0-----:R-:W-:-:S03]  /*be30*/  IADD3 R70, P4, PT, R5, UR4, RZ ;  /* 0x0000000405467c10 */ /* 0x001fc6000ff9e0ff */
[----:B------:R0:W-:Y:S01]  /*be40*/  STL [R1+0x868], R71 ;  /* 0x0008684701007387 */ /* 0x0001e20000100800 */
[----:B-1----:R-:W-:-:S05]  /*be50*/  IADD3.X R72, PT, PT, R6, UR5, RZ, P4, !PT ;  /* 0x0000000506487c10 */ /* 0x002fca000a7fe4ff */
[----:B------:R-:W-:Y:S01]  /*be60*/  @P3 IMAD.MOV.U32 R75, RZ, RZ, R72 ;  /* 0x000000ffff4b3224 */ /* 0x000fe200078e0048 */
[----:B0-----:R-:W-:Y:S01]  /*be70*/  PRMT R71, RZ, 0x7610, R71 ;  /* 0x00007610ff477816 */ /* 0x001fe20000000047 */
[----:B---3--:R0:W-:Y:S02]  /*be80*/  STL [R1+0xe48], R74 ;  /* 0x000e484a01007387 */ /* 0x0081e40000100800 */
[----:B0-----:R-:W-:-:S05]  /*be90*/  @P3 IMAD.MOV.U32 R74, RZ, RZ, R70 ;  /* 0x000000ffff4a3224 */ /* 0x001fca00078e0046 */
[----:B------:R-:W2:Y:S04]  /*bea0*/  @P3 LDG.E.U8 R71, desc[UR24][R74.64] ;  /* 0x000000184a473981 */ /* 0x000ea8000c1e1100 */
[----:B------:R0:W-:Y:S04]  /*beb0*/  STS.U8 [R73+UR9+0x880], R38 ;  /* 0x0008802649007988 */ /* 0x0001e80008000009 */
[----:B------:R1:W-:Y:S04]  /*bec0*/  STS.U8 [R73+UR9+0x2880], R42 ;  /* 0x0028802a49007988 */ /* 0x0003e80008000009 */
[----:B0-----:R-:W3:Y:S04]  /*bed0*/  LDL.LU R38, [R1+0xf0c] ;  /* 0x000f0c0001267983 */ /* 0x001ee80000300800 */
[----:B-1----:R-:W3:Y:S04]  /*bee0*/  LDL.LU R42, [R1+0xf08] ;  /* 0x000f0800012a7983 */ /* 0x002ee80000300800 */
[----:B------:R0:W-:Y:S01]  /*bef0*/  STL [R1+0x874], R70 ;  /* 0x0008744601007387 */ /* 0x0001e20000100800 */
[----:B------:R-:W-:-:S03]  /*bf00*/  PRMT R18, RZ, 0x7610, R18 ;  /* 0x00007610ff127816 */ /* 0x000fc60000000012 */
[----:B------:R-:W-:Y:S01]  /*bf10*/  STL [R1+0x870], R72 ;  /* 0x0008704801007387 */ /* 0x000fe20000100800 */
[----:B0-----:R-:W-:-:S03]  /*bf20*/  IADD3 R70, P4, PT, R7, UR4, RZ ;  /* 0x0000000407467c10 */ /* 0x001fc6000ff9e0ff */
[----:B--2---:R0:W-:Y:S02]  /*bf30*/  STL [R1+0xe10], R71 ;  /* 0x000e104701007387 */ /* 0x0041e40000100800 */
[----:B0-----:R-:W-:-:S05]  /*bf40*/  IADD3.X R71, PT, PT, R8, UR5, RZ, P4, !PT ;  /* 0x0000000508477c10 */ /* 0x001fca000a7fe4ff */
[----:B------:R0:W2:Y:S04]  /*bf50*/  @P3 LDG.E.U8 R18, desc[UR24][R70.64] ;  /* 0x0000001846123981 */ /* 0x0000a8000c1e1100 */
[----:B------:R1:W-:Y:S04]  /*bf60*/  STS.U8 [R73+UR9+0x4880], R41 ;  /* 0x0048802949007988 */ /* 0x0003e80008000009 */
[----:B------:R0:W-:Y:S04]  /*bf70*/  STS.U8 [R73+UR9+0x6880], R40 ;  /* 0x0068802849007988 */ /* 0x0001e80008000009 */
[----:B------:R3:W-:Y:S04]  /*bf80*/  STS.U8 [R73+UR9+0xc80], R39 ;  /* 0x000c802749007988 */ /* 0x0007e80008000009 */
[----:B-1----:R-:W4:Y:S04]  /*bf90*/  LDL.LU R41, [R1+0xf04] ;  /* 0x000f040001297983 */ /* 0x002f280000300800 */
[----:B0-----:R-:W4:Y:S04]  /*bfa0*/  LDL.LU R40, [R1+0xf00] ;  /* 0x000f000001287983 */ /* 0x001f280000300800 */
[----:B---3--:R-:W3:Y:S01]  /*bfb0*/  LDL.LU R39, [R1+0xefc] ;  /* 0x000efc0001277983 */ /* 0x008ee20000300800 */
[----:B------:R-:W-:-:S03]  /*bfc0*/  UIMAD UR4, UR12, 0x3d, URZ ;  /* 0x0000003d0c0478a4 */ /* 0x000fc6000f8e02ff */
[----:B------:R0:W-:Y:S01]  /*bfd0*/  STL [R1+0x87c], R70 ;  /* 0x00087c4601007387 */ /* 0x0001e20000100800 */
[----:B------:R-:W-:-:S03]  /*bfe0*/  USHF.R.S32.HI UR5, URZ, 0x1f, UR4 ;  /* 0x0000001fff057899 */ /* 0x000fc60008011404 */
[----:B------:R-:W-:Y:S01]  /*bff0*/  STL [R1+0x878], R71 ;  /* 0x0008784701007387 */ /* 0x000fe20000100800 */
[----:B0-----:R-:W-:-:S04]  /*c000*/  SHF.R.U64 R70, R9, 0x2, RZ ;  /* 0x0000000209467819 */ /* 0x001fc800000012ff */
[----:B------:R-:W-:Y:S01]  /*c010*/  LOP3.LUT P4, RZ, R70, 0x1, RZ, 0xc0, !PT ;  /* 0x0000000146ff7812 */ /* 0x000fe2000788c0ff */
[----:B------:R0:W-:Y:S04]  /*c020*/  STS.U8 [R73+UR9+0x2c80], R45 ;  /* 0x002c802d49007988 */ /* 0x0001e80008000009 */
[----:B------:R1:W-:Y:S01]  /*c030*/  STS.U8 [R73+UR9+0x4c80], R44 ;  /* 0x004c802c49007988 */ /* 0x0003e20008000009 */
[----:B------:R-:W-:-:S03]  /*c040*/  PRMT R17, RZ, 0x7610, R17 ;  /* 0x00007610ff117816 */ /* 0x000fc60000000011 */
[----:B------:R-:W-:Y:S04]  /*c050*/  STS.U8 [R73+UR9+0x6c80], R43 ;  /* 0x006c802b49007988 */ /* 0x000fe80008000009 */
[----:B--2---:R2:W-:Y:S04]  /*c060*/  STL [R1+0xe4c], R18 ;  /* 0x000e4c1201007387 */ /* 0x0045e80000100800 */
[----:B0-----:R-:W3:Y:S04]  /*c070*/  LDL.LU R45, [R1+0xef8] ;  /* 0x000ef800012d7983 */ /* 0x001ee80000300800 */
[----:B-1----:R-:W3:Y:S01]  /*c080*/  LDL.LU R44, [R1+0xef4] ;  /* 0x000ef400012c7983 */ /* 0x002ee20000300800 */
[----:B--2---:R-:W-:-:S03]  /*c090*/  IADD3 R18, P6, PT, R0, UR4, RZ ;  /* 0x0000000400127c10 */ /* 0x004fc6000ffde0ff */
[----:B------:R-:W-:Y:S01]  /*c0a0*/  STL [R1+0xda4], R9 ;  /* 0x000da40901007387 */ /* 0x000fe20000100800 */
[----:B------:R-:W-:-:S03]  /*c0b0*/  IADD3.X R70, PT, PT, R2, UR5, RZ, P6, !PT ;  /* 0x0000000502467c10 */ /* 0x000fc6000b7fe4ff */
[----:B------:R-:W-:Y:S04]  /*c0c0*/  STL [R1+0xdc8], R9 ;  /* 0x000dc80901007387 */ /* 0x000fe80000100800 */
[----:B------:R-:W-:Y:S01]  /*c0d0*/  STL [R1+0xde4], R9 ;  /* 0x000de40901007387 */ /* 0x000fe20000100800 */
[----:B------:R-:W-:-:S03]  /*c0e0*/  @P4 IMAD.MOV.U32 R71, RZ, RZ, R70 ;  /* 0x000000ffff474224 */ /* 0x000fc600078e0046 */
[----:B------:R-:W2:Y:S04]  /*c0f0*/  LDL.LU R43, [R1+0xef0] ;  /* 0x000ef000012b7983 */ /* 0x000ea80000300800 */
[----:B------:R-:W-:Y:S04]  /*c100*/  STL [R1+0x884], R18 ;  /* 0x0008841201007387 */ /* 0x000fe80000100800 */
[----:B------:R0:W-:Y:S02]  /*c110*/  STL [R1+0x880], R70 ;  /* 0x0008804601007387 */ /* 0x0001e40000100800 */
[----:B0-----:R-:W-:-:S05]  /*c120*/  @P4 IMAD.MOV.U32 R70, RZ, RZ, R18 ;  /* 0x000000ffff464224 */ /* 0x001fca00078e0012 */
[----:B------:R-:W2:Y:S01]  /*c130*/  @P4 LDG.E.U8 R17, desc[UR24][R70.64] ;  /* 0x0000001846114981 */ /* 0x000ea2000c1e1100 */
[C---:B------:R-:W-:Y:S02]  /*c140*/  ISETP.GT.U32.AND P5, PT, R11.reuse, R38, PT ;  /* 0x000000260b00720c */ /* 0x040fe40003fa4070 */
[----:B------:R-:W-:Y:S01]  /*c150*/  ISETP.GT.U32.AND P3, PT, R11, R42, PT ;  /* 0x0000002a0b00720c */ /* 0x000fe20003f64070 */
[----:B------:R0:W-:Y:S04]  /*c160*/  STS.U8 [R73+UR9+0x1080], R48 ;  /* 0x0010803049007988 */ /* 0x0001e80008000009 */
[----:B------:R1:W-:Y:S06]  /*c170*/  STS.U8 [R73+UR9+0x3080], R47 ;  /* 0x0030802f49007988 */ /* 0x0003ec0008000009 */
[--C-:B------:R-:W-:Y:S01]  /*c180*/  @!P5 IMAD.IADD R38, R38, 0x1, -R11.reuse ;  /* 0x000000012626d824 */ /* 0x100fe200078e0a0b */
[----:B0-----:R-:W3:Y:S01]  /*c190*/  LDL.LU R48, [R1+0xeec] ;  /* 0x000eec0001307983 */ /* 0x001ee20000300800 */
[----:B------:R-:W-:-:S03]  /*c1a0*/  @!P3 IMAD.IADD R42, R42, 0x1, -R11 ;  /* 0x000000012a2ab824 */ /* 0x000fc600078e0a0b */
[----:B-1----:R-:W3:Y:S04]  /*c1b0*/  LDL.LU R47, [R1+0xee8] ;  /* 0x000ee800012f7983 */ /* 0x002ee80000300800 */
[----:B------:R0:W-:Y:S04]  /*c1c0*/  STS.U8 [R73+UR9+0x5080], R46 ;  /* 0x0050802e49007988 */ /* 0x0001e80008000009 */
[----:B0-----:R-:W3:Y:S04]  /*c1d0*/  LDL.LU R46, [R1+0xee4] ;  /* 0x000ee400012e7983 */ /* 0x001ee80000300800 */
[----:B------:R-:W-:Y:S04]  /*c1e0*/  STL [R1+0xdbc], R38 ;  /* 0x000dbc2601007387 */ /* 0x000fe80000100800 */
[----:B------:R-:W-:Y:S04]  /*c1f0*/  STL [R1+0xdd8], R38 ;  /* 0x000dd82601007387 */ /* 0x000fe80000100800 */
[----:B------:R-:W-:Y:S04]  /*c200*/  STL [R1+0xde8], R38 ;  /* 0x000de82601007387 */ /* 0x000fe80000100800 */
[----:B------:R-:W-:Y:S04]  /*c210*/  STL [R1+0xdb4], R42 ;  /* 0x000db42a01007387 */ /* 0x000fe80000100800 */
[----:B------:R-:W-:Y:S01]  /*c220*/  STL [R1+0xdf8], R42 ;  /* 0x000df82a01007387 */ /* 0x000fe20000100800 */
[----:B------:R-:W-:-:S03]  /*c230*/  PRMT R13, RZ, 0x7610, R13 ;  /* 0x00007610ff0d7816 */ /* 0x000fc6000000000d */
[----:B--2---:R0:W-:Y:S02]  /*c240*/  STL [R1+0x14], R17 ;  /* 0x0000141101007387 */ /* 0x0041e40000100800 */
[----:B0-----:R-:W-:-:S04]  /*c250*/  IADD3 R17, P6, PT, R3, UR4, RZ ;  /* 0x0000000403117c10 */ /* 0x001fc8000ffde0ff */
[----:B------:R-:W-:Y:S01]  /*c260*/  IADD3.X R18, PT, PT, R4, UR5, RZ, P6, !PT ;  /* 0x0000000504127c10 */ /* 0x000fe2000b7fe4ff */
[----:B------:R-:W-:-:S04]  /*c270*/  @P4 IMAD.MOV.U32 R70, RZ, RZ, R17 ;  /* 0x000000ffff464224 */ /* 0x000fc800078e0011 */
[----:B------:R-:W-:-:S05]  /*c280*/  @P4 IMAD.MOV.U32 R71, RZ, RZ, R18 ;  /* 0x000000ffff474224 */ /* 0x000fca00078e0012 */
[----:B------:R-:W2:Y:S01]  /*c290*/  @P4 LDG.E.U8 R13, desc[UR24][R70.64] ;  /* 0x00000018460d4981 */ /* 0x000ea2000c1e1100 */
[C---:B----4-:R-:W-:Y:S02]  /*c2a0*/  ISETP.GT.U32.AND P5, PT, R11.reuse, R41, PT ;  /* 0x000000290b00720c */ /* 0x050fe40003fa4070 */
[----:B------:R-:W-:Y:S01]  /*c2b0*/  ISETP.GT.U32.AND P3, PT, R11, R40, PT ;  /* 0x000000280b00720c */ /* 0x000fe20003f64070 */
[----:B------:R-:W-:Y:S04]  /*c2c0*/  STL [R1+0x88c], R17 ;  /* 0x00088c1101007387 */ /* 0x000fe80000100800 */
[----:B------:R-:W-:Y:S04]  /*c2d0*/  STL [R1+0x888], R18 ;  /* 0x0008881201007387 */ /* 0x000fe80000100800 */
[----:B------:R0:W-:Y:S02]  /*c2e0*/  STS.U8 [R73+UR9+0x7080], R50 ;  /* 0x0070803249007988 */ /* 0x0001e40008000009 */
[----:B------:R-:W-:-:S02]  /*c2f0*/  @!P5 IMAD.IADD R41, R41, 0x1, -R11 ;  /* 0x000000012929d824 */ /* 0x000fc400078e0a0b */
[----:B------:R1:W-:Y:S01]  /*c300*/  STS.U8 [R73+UR9+0x1480], R49 ;  /* 0x0014803149007988 */ /* 0x0003e20008000009 */
[----:B------:R-:W-:-:S03]  /*c310*/  @!P3 IMAD.IADD R40, R40, 0x1, -R11 ;  /* 0x000000012828b824 */ /* 0x000fc600078e0a0b */
[----:B------:R4:W-:Y:S04]  /*c320*/  STS.U8 [R73+UR9+0x3480], R54 ;  /* 0x0034803649007988 */ /* 0x0009e80008000009 */
[----:B0-----:R-:W3:Y:S04]  /*c330*/  LDL.LU R50, [R1+0xee0] ;  /* 0x000ee00001327983 */ /* 0x001ee80000300800 */
[----:B-1----:R-:W3:Y:S04]  /*c340*/  LDL.LU R49, [R1+0xedc] ;  /* 0x000edc0001317983 */ /* 0x002ee80000300800 */
[----:B----4-:R-:W4:Y:S04]  /*c350*/  LDL.LU R54, [R1+0xed8] ;  /* 0x000ed80001367983 */ /* 0x010f280000300800 */
        /* <DEDUP_REMOVED lines=16> */
[C---:B---3--:R-:W-:Y:S02]  /*c460*/  ISETP.GT.U32.AND P5, PT, R11.reuse, R39, PT ;  /* 0x000000270b00720c */ /* 0x048fe40003fa4070 */
[----:B------:R-:W-:Y:S01]  /*c470*/  ISETP.GT.U32.AND P3, PT, R11, R45, PT ;  /* 0x0000002d0b00720c */ /* 0x000fe20003f64070 */
[----:B------:R-:W-:Y:S04]  /*c480*/  STL [R1+0x894], R13 ;  /* 0x0008940d01007387 */ /* 0x000fe80000100800 */
[----:B------:R-:W-:Y:S04]  /*c490*/  STL [R1+0x890], R17 ;  /* 0x0008901101007387 */ /* 0x000fe80000100800 */
[----:B------:R0:W-:Y:S02]  /*c4a0*/  STS.U8 [R73+UR9+0x5480], R53 ;  /* 0x0054803549007988 */ /* 0x0001e40008000009 */
[----:B------:R-:W-:-:S02]  /*c4b0*/  @!P5 IMAD.IADD R39, R39, 0x1, -R11 ;  /* 0x000000012727d824 */ /* 0x000fc400078e0a0b */
[----:B------:R-:W-:Y:S01]  /*c4c0*/  @!P3 IMAD.IADD R45, R45, 0x1, -R11 ;  /* 0x000000012d2db824 */ /* 0x000fe200078e0a0b */
[----:B------:R1:W-:Y:S04]  /*c4d0*/  STS.U8 [R73+UR9+0x7480], R52 ;  /* 0x0074803449007988 */ /* 0x0003e80008000009 */
[----:B0-----:R-:W3:Y:S04]  /*c4e0*/  LDL.LU R53, [R1+0xed4] ;  /* 0x000ed40001357983 */ /* 0x001ee80000300800 */
[----:B-1----:R-:W3:Y:S04]  /*c4f0*/  LDL.LU R52, [R1+0xed0] ;  /* 0x000ed00001347983 */ /* 0x002ee80000300800 */
[----:B------:R-:W-:Y:S04]  /*c500*/  STL [R1+0xdac], R39 ;  /* 0x000dac2701007387 */ /* 0x000fe80000100800 */
[----:B------:R-:W-:Y:S04]  /*c510*/  STL [R1+0xe04], R39 ;  /* 0x000e042701007387 */ /* 0x000fe80000100800 */
[----:B------:R-:W-:Y:S04]  /*c520*/  STL [R1+0xe08], R45 ;  /* 0x000e082d01007387 */ /* 0x000fe80000100800 */
[----:B------:R0:W-:Y:S02]  /*c530*/  STS.U8 [R73+UR9+0x1880], R87 ;  /* 0x0018805749007988 */ /* 0x0001e40008000009 */
[----:B0-----:R-:W-:-:S02]  /*c540*/  PRMT R87, RZ, 0x7610, R87 ;  /* 0x00007610ff577816 */ /* 0x001fc40000000057 */
[----:B--2---:R0:W-:Y:S02]  /*c550*/  STL [R1+0xc], R10 ;  /* 0x00000c0a01007387 */ /* 0x0041e40000100800 */
[----:B0-----:R-:W-:-:S04]  /*c560*/  IADD3 R10, P5, PT, R7, UR4, RZ ;  /* 0x00000004070a7c10 */ /* 0x001fc8000ffbe0ff */
[----:B------:R-:W-:Y:S01]  /*c570*/  IADD3.X R13, PT, PT, R8, UR5, RZ, P5, !PT ;  /* 0x00000005080d7c10 */ /* 0x000fe2000affe4ff */
[----:B------:R-:W-:-:S04]  /*c580*/  @P4 IMAD.MOV.U32 R70, RZ, RZ, R10 ;  /* 0x000000ffff464224 */ /* 0x000fc800078e000a */
[----:B------:R-:W-:-:S05]  /*c590*/  @P4 IMAD.MOV.U32 R71, RZ, RZ, R13 ;  /* 0x000000ffff474224 */ /* 0x000fca00078e000d */
[----:B------:R0:W2:Y:S04]  /*c5a0*/  @P4 LDG.E.U8 R87, desc[UR24][R70.64] ;  /* 0x0000001846574981 */ /* 0x0000a8000c1e1100 */
[----:B------:R1:W-:Y:S02]  /*c5b0*/  STL [R1+0x89c], R10 ;  /* 0x00089c0a01007387 */ /* 0x0003e40000100800 */
[----:B-1----:R-:W0:Y:S01]  /*c5c0*/  LDC R10, c[0x0][0x3a0] ;  /* 0x0000e800ff0a7b82 */ /* 0x002e220000000800 */
[C---:B------:R-:W-:Y:S02]  /*c5d0*/  ISETP.GT.U32.AND P4, PT, R11.reuse, R47, PT ;  /* 0x0000002f0b00720c */ /* 0x040fe40003f84070 */
[----:B------:R-:W-:Y:S01]  /*c5e0*/  ISETP.GT.U32.AND P6, PT, R11, R44, PT ;  /* 0x0000002c0b00720c */ /* 0x000fe20003fc4070 */
[----:B------:R-:W-:-:S04]  /*c5f0*/  UIMAD UR4, UR12, 0x6, URZ ;  /* 0x000000060c0478a4 */ /* 0x000fc8000f8e02ff */
[----:B------:R-:W-:-:S06]  /*c600*/  USHF.R.S32.HI UR5, URZ, 0x1f, UR4 ;  /* 0x0000001fff057899 */ /* 0x000fcc0008011404 */
[--C-:B------:R-:W-:Y:S02]  /*c610*/  @!P4 IMAD.IADD R47, R47, 0x1, -R11.reuse ;  /* 0x000000012f2fc824 */ /* 0x100fe400078e0a0b */
[----:B------:R-:W-:Y:S02]  /*c620*/  @!P6 IMAD.IADD R44, R44, 0x1, -R11 ;  /* 0x000000012c2ce824 */ /* 0x000fe400078e0a0b */
[----:B0-----:R-:W-:Y:S01]  /*c630*/  VIADD R70, R10, 0xfffffff9 ;  /* 0xfffffff90a467836 */ /* 0x001fe20000000000 */
[----:B------:R-:W-:-:S04]  /*c640*/  IADD3 R10, P6, PT, R0, UR4, RZ ;  /* 0x00000004000a7c10 */ /* 0x000fc8000ffde0ff */
[----:B------:R-:W-:Y:S01]  /*c650*/  ISETP.GE.U32.AND P4, PT, R70, 0x7fffffba, PT ;  /* 0x7fffffba4600780c */ /* 0x000fe20003f86070 */
[----:B------:R0:W-:Y:S01]  /*c660*/  STL [R1+0x898], R13 ;  /* 0x0008980d01007387 */ /* 0x0001e20000100800 */
[----:B------:R-:W-:-:S03]  /*c670*/  ISETP.GT.U32.AND P5, PT, R11, R48, PT ;  /* 0x000000300b00720c */ /* 0x000fc60003fa4070 */
[----:B------:R1:W-:Y:S01]  /*c680*/  STS.U8 [R73+UR9+0x3880], R51 ;  /* 0x0038803349007988 */ /* 0x0003e20008000009 */
[----:B------:R-:W-:-:S03]  /*c690*/  PRMT R40, RZ, 0x7610, R40 ;  /* 0x00007610ff287816 */ /* 0x000fc60000000028 */
[----:B------:R1:W-:Y:S01]  /*c6a0*/  STS.U8 [R73+UR9+0x5880], R57 ;  /* 0x0058803949007988 */ /* 0x0003e20008000009 */
[----:B0-----:R-:W-:Y:S02]  /*c6b0*/  IADD3.X R13, PT, PT, R2, UR5, RZ, P6, !PT ;  /* 0x00000005020d7c10 */ /* 0x001fe4000b7fe4ff */
[----:B------:R-:W-:-:S03]  /*c6c0*/  ISETP.GT.U32.AND P3, PT, R11, R43, PT ;  /* 0x0000002b0b00720c */ /* 0x000fc60003f64070 */
[----:B------:R-:W-:Y:S02]  /*c6d0*/  @!P4 IMAD.MOV.U32 R45, RZ, RZ, R13 ;  /* 0x000000ffff2dc224 */ /* 0x000fe400078e000d */
[----:B------:R-:W-:Y:S01]  /*c6e0*/  @!P5 IMAD.IADD R48, R48, 0x1, -R11 ;  /* 0x000000013030d824 */ /* 0x000fe200078e0a0b */
[----:B------:R-:W-:-:S07]  /*c6f0*/  ISETP.GT.U32.AND P5, PT, R11, R50, PT ;  /* 0x000000320b00720c */ /* 0x000fce0003fa4070 */
[----:B------:R-:W-:Y:S01]  /*c700*/  @!P3 IMAD.IADD R43, R43, 0x1, -R11 ;  /* 0x000000012b2bb824 */ /* 0x000fe200078e0a0b */
[----:B------:R-:W-:-:S05]  /*c710*/  ISETP.GT.U32.AND P3, PT, R11, R46, PT ;  /* 0x0000002e0b00720c */ /* 0x000fca0003f64070 */
[--C-:B------:R-:W-:Y:S01]  /*c720*/  @!P5 IMAD.IADD R50, R50, 0x1, -R11.reuse ;  /* 0x000000013232d824 */ /* 0x100fe200078e0a0b */
[----:B----4-:R-:W-:Y:S01]  /*c730*/  ISETP.GT.U32.AND P5, PT, R11, R54, PT ;  /* 0x000000360b00720c */ /* 0x010fe20003fa4070 */
[----:B------:R-:W-:Y:S06]  /*c740*/  STS.U8 [R73+UR9+0x7880], R56 ;  /* 0x0078803849007988 */ /* 0x000fec0008000009 */
[----:B------:R-:W-:-:S06]  /*c750*/  @!P3 IMAD.IADD R46, R46, 0x1, -R11 ;  /* 0x000000012e2eb824 */ /* 0x000fcc00078e0a0b */
[----:B------:R-:W-:Y:S01]  /*c760*/  @!P5 IMAD.IADD R54, R54, 0x1, -R11 ;  /* 0x000000013636d824 */ /* 0x000fe200078e0a0b */
[----:B------:R-:W-:Y:S01]  /*c770*/  PRMT R41, RZ, 0x7610, R41 ;  /* 0x00007610ff297816 */ /* 0x000fe20000000029 */
[----:B--2---:R-:W-:Y:S04]  /*c780*/  STL [R1+0xe0c], R87 ;  /* 0x000e0c5701007387 */ /* 0x004fe80000100800 */
[----:B-1----:R-:W2:Y:S04]  /*c790*/  LDL.LU R51, [R1+0xecc] ;  /* 0x000ecc0001337983 */ /* 0x002ea80000300800 */
[----:B------:R-:W4:Y:S04]  /*c7a0*/  LDL.LU R57, [R1+0xec8] ;  /* 0x000ec80001397983 */ /* 0x000f280000300800 */
[----:B------:R-:W-:Y:S04]  /*c7b0*/  STL [R1+0xd9c], R44 ;  /* 0x000d9c2c01007387 */ /* 0x000fe80000100800 */
[----:B------:R0:W-:Y:S02]  /*c7c0*/  STL [R1+0xe50], R44 ;  /* 0x000e502c01007387 */ /* 0x0001e40000100800 */
[----:B0-----:R-:W-:-:S05]  /*c7d0*/  @!P4 IMAD.MOV.U32 R44, RZ, RZ, R10 ;  /* 0x000000ffff2cc224 */ /* 0x001fca00078e000a */
[----:B------:R0:W2:Y:S04]  /*c7e0*/  @!P4 LDG.E.U8 R40, desc[UR24][R44.64] ;  /* 0x000000182c28c981 */ /* 0x0000a8000c1e1100 */
[----:B------:R-:W-:Y:S04]  /*c7f0*/  STL [R1+0xd94], R43 ;  /* 0x000d942b01007387 */ /* 0x000fe80000100800 */
[----:B------:R-:W-:Y:S04]  /*c800*/  STL [R1+0xd98], R43 ;  /* 0x000d982b01007387 */ /* 0x000fe80000100800 */
[----:B------:R-:W-:Y:S04]  /*c810*/  STL [R1+0xe54], R43 ;  /* 0x000e542b01007387 */ /* 0x000fe80000100800 */
[----:B------:R-:W-:Y:S04]  /*c820*/  STL [R1+0xda0], R48 ;  /* 0x000da03001007387 */ /* 0x000fe80000100800 */
[----:B------:R-:W-:Y:S04]  /*c830*/  STL [R1+0xe58], R48 ;  /* 0x000e583001007387 */ /* 0x000fe80000100800 */
[----:B------:R-:W3:Y:S04]  /*c840*/  LDL.LU R56, [R1+0xec4] ;  /* 0x000ec40001387983 */ /* 0x000ee80000300800 */
[----:B------:R-:W-:Y:S04]  /*c850*/  STL [R1+0xd90], R47 ;  /* 0x000d902f01007387 */ /* 0x000fe80000100800 */
[----:B------:R-:W-:Y:S04]  /*c860*/  STL [R1+0xe5c], R47 ;  /* 0x000e5c2f01007387 */ /* 0x000fe80000100800 */
[----:B------:R-:W-:Y:S04]  /*c870*/  STL [R1+0xd88], R46 ;  /* 0x000d882e01007387 */ /* 0x000fe80000100800 */
[----:B------:R1:W-:Y:S04]  /*c880*/  STL [R1+0xe60], R46 ;  /* 0x000e602e01007387 */ /* 0x0003e80000100800 */
[----:B------:R-:W-:Y:S04]  /*c890*/  STL [R1+0xe64], R50 ;  /* 0x000e643201007387 */ /* 0x000fe80000100800 */
[----:B------:R0:W-:Y:S01]  /*c8a0*/  STL [R1+0x36c], R10 ;  /* 0x00036c0a01007387 */ /* 0x0001e20000100800 */
[----:B------:R-:W-:Y:S01]  /*c8b0*/  ISETP.GT.U32.AND P3, PT, R11, R49, PT ;  /* 0x000000310b00720c */ /* 0x000fe20003f64070 */
[----:B-1----:R-:W1:Y:S02]  /*c8c0*/  LDC R46, c[0x0][0x3a0] ;  /* 0x0000e800ff2e7b82 */ /* 0x002e640000000800 */
[----:B------:R0:W-:Y:S02]  /*c8d0*/  STL [R1+0x368], R13 ;  /* 0x0003680d01007387 */ /* 0x0001e40000100800 */
[----:B0-----:R-:W-:-:S04]  /*c8e0*/  IADD3 R10, P5, PT, R3, UR4, RZ ;  /* 0x00000004030a7c10 */ /* 0x001fc8000ffbe0ff */
[----:B------:R-:W-:Y:S01]  /*c8f0*/  IADD3.X R13, PT, PT, R4, UR5, RZ, P5, !PT ;  /* 0x00000005040d7c10 */ /* 0x000fe2000affe4ff */
[----:B------:R-:W-:-:S04]  /*c900*/  @!P4 IMAD.MOV.U32 R44, RZ, RZ, R10 ;  /* 0x000000ffff2cc224 */ /* 0x000fc800078e000a */
[----:B------:R-:W-:-:S05]  /*c910*/  @!P4 IMAD.MOV.U32 R45, RZ, RZ, R13 ;  /* 0x000000ffff2dc224 */ /* 0x000fca00078e000d */
[----:B------:R-:W3:Y:S01]  /*c920*/  @!P4 LDG.E.U8 R41, desc[UR24][R44.64] ;  /* 0x000000182c29c981 */ /* 0x000ee2000c1e1100 */
[----:B------:R-:W-:-:S03]  /*c930*/  @!P3 IMAD.IADD R49, R49, 0x1, -R11 ;  /* 0x000000013131b824 */ /* 0x000fc600078e0a0b */
[----:B------:R0:W-:Y:S04]  /*c940*/  STS.U8 [R73+UR9+0x1c80], R55 ;  /* 0x001c803749007988 */ /* 0x0001e80008000009 */
[----:B------:R0:W-:Y:S04]  /*c950*/  STS.U8 [R73+UR9+0x3c80], R60 ;  /* 0x003c803c49007988 */ /* 0x0001e80008000009 */
[----:B------:R0:W-:Y:S04]  /*c960*/  STS.U8 [R73+UR9+0x5c80], R59 ;  /* 0x005c803b49007988 */ /* 0x0001e80008000009 */
[----:B------:R-:W-:Y:S04]  /*c970*/  STS.U8 [R73+UR9+0x7c80], R58 ;  /* 0x007c803a49007988 */ /* 0x000fe80008000009 */
[----:B------:R-:W-:Y:S04]  /*c980*/  STS.U8 [R73+UR9+0x2080], R83 ;  /* 0x0020805349007988 */ /* 0x000fe80008000009 */
[----:B------:R-:W-:Y:S04]  /*c990*/  STS.U8 [R73+UR9+0x4080], R84 ;  /* 0x0040805449007988 */ /* 0x000fe80008000009 */
[----:B------:R-:W-:Y:S04]  /*c9a0*/  STS.U8 [R73+UR9+0x480], R85 ;  /* 0x0004805549007988 */ /* 0x000fe80008000009 */
[----:B------:R-:W-:Y:S04]  /*c9b0*/  STS.U8 [R73+UR9+0x2480], R86 ;  /* 0x0024805649007988 */ /* 0x000fe80008000009 */
[----:B--2---:R-:W-:Y:S04]  /*c9c0*/  STL [R1+0xe68], R40 ;  /* 0x000e682801007387 */ /* 0x004fe80000100800 */
[----:B0-----:R-:W2:Y:S04]  /*c9d0*/  LDL.LU R55, [R1+0xec0] ;  /* 0x000ec00001377983 */ /* 0x001ea80000300800 */
[----:B------:R-:W2:Y:S04]  /*c9e0*/  LDL.LU R60, [R1+0xebc] ;  /* 0x000ebc00013c7983 */ /* 0x000ea80000300800 */
[----:B------:R-:W2:Y:S04]  /*c9f0*/  LDL.LU R59, [R1+0xeb8] ;  /* 0x000eb800013b7983 */ /* 0x000ea80000300800 */
[----:B------:R-:W-:Y:S04]  /*ca00*/  STL [R1+0xe6c], R49 ;  /* 0x000e6c3101007387 */ /* 0x000fe80000100800 */
[----:B------:R-:W-:Y:S04]  /*ca10*/  STL [R1+0xd8c], R54 ;  /* 0x000d8c3601007387 */ /* 0x000fe80000100800 */
[----:B------:R-:W-:Y:S04]  /*ca20*/  STL [R1+0xe70], R54 ;  /* 0x000e703601007387 */ /* 0x000fe80000100800 */
[----:B------:R0:W-:Y:S02]  /*ca30*/  STL [R1+0x374], R10 ;  /* 0x0003740a01007387 */ /* 0x0001e40000100800 */
[----:B0-----:R-:W0:Y:S02]  /*ca40*/  S2R R10, SR_TID.X ;  /* 0x00000000000a7919 */ /* 0x001e240000002100 */
[----:B------:R-:W-:Y:S01]  /*ca50*/  STL [R1+0x370], R13 ;  /* 0x0003700d01007387 */ /* 0x000fe20000100800 */
[----:B0-----:R-:W-:-:S04]  /*ca60*/  LOP3.LUT R71, R10, 0x7f, RZ, 0xc0, !PT ;  /* 0x0000007f0a477812 */ /* 0x001fc800078ec0ff */
[----:B------:R-:W-:Y:S01]  /*ca70*/  LOP3.LUT R72, R71, 0x20, RZ, 0x3c, !PT ;  /* 0x0000002047487812 */ /* 0x000fe200078e3cff */
[----:B---3--:R-:W-:Y:S04]  /*ca80*/  STL [R1+0xe74], R41 ;  /* 0x000e742901007387 */ /* 0x008fe80000100800 */
[----:B------:R-:W3:Y:S04]  /*ca90*/  LDL.LU R58, [R1+0xeb4] ;  /* 0x000eb400013a7983 */ /* 0x000ee80000300800 */
[----:B------:R-:W-:Y:S04]  /*caa0*/  STL [R1+0xd84], R73 ;  /* 0x000d844901007387 */ /* 0x000fe80000100800 */
[----:B------:R0:W-:Y:S04]  /*cab0*/  STS.U8 [R72+UR9+0x100], R62 ;  /* 0x0001003e48007988 */ /* 0x0001e80008000009 */
[----:B0-----:R-:W3:Y:S01]  /*cac0*/  LDL.LU R62, [R1+0xeb0] ;  /* 0x000eb000013e7983 */ /* 0x001ee20000300800 */
[----:B------:R-:W-:-:S13]  /*cad0*/  ISETP.GT.U32.AND P6, PT, R11, R53, PT ;  /* 0x000000350b00720c */ /* 0x000fda0003fc4070 */
[----:B------:R-:W-:Y:S01]  /*cae0*/  @!P6 IMAD.IADD R53, R53, 0x1, -R11 ;  /* 0x000000013535e824 */ /* 0x000fe200078e0a0b */
[C---:B----4-:R-:W-:Y:S02]  /*caf0*/  ISETP.GT.U32.AND P6, PT, R11.reuse, R57, PT ;  /* 0x000000390b00720c */ /* 0x050fe40003fc4070 */
[C---:B------:R-:W-:Y:S02]  /*cb00*/  ISETP.GT.U32.AND P5, PT, R11.reuse, R51, PT ;  /* 0x000000330b00720c */ /* 0x040fe40003fa4070 */
[----:B------:R-:W-:-:S09]  /*cb10*/  ISETP.GT.U32.AND P3, PT, R11, R52, PT ;  /* 0x000000340b00720c */ /* 0x000fd20003f64070 */
[----:B------:R-:W-:Y:S01]  /*cb20*/  @!P6 IMAD.IADD R57, R57, 0x1, -R11 ;  /* 0x000000013939e824 */ /* 0x000fe200078e0a0b */
[----:B------:R-:W-:-:S04]  /*cb30*/  IADD3 R10, P6, PT, R5, UR4, RZ ;  /* 0x00000004050a7c10 */ /* 0x000fc8000ffde0ff */
[----:B------:R-:W-:Y:S01]  /*cb40*/  IADD3.X R13, PT, PT, R6, UR5, RZ, P6, !PT ;  /* 0x00000005060d7c10 */ /* 0x000fe2000b7fe4ff */
[--C-:B------:R-:W-:Y:S02]  /*cb50*/  @!P5 IMAD.IADD R51, R51, 0x1, -R11.reuse ;  /* 0x000000013333d824 */ /* 0x100fe400078e0a0b */
[----:B------:R-:W-:Y:S01]  /*cb60*/  @!P3 IMAD.IADD R52, R52, 0x1, -R11 ;  /* 0x000000013434b824 */ /* 0x000fe200078e0a0b */
[----:B------:R-:W-:Y:S01]  /*cb70*/  ISETP.GT.U32.AND P3, PT, R11, R56, PT ;  /* 0x000000380b00720c */ /* 0x000fe20003f64070 */
[----:B------:R0:W-:Y:S01]  /*cb80*/  STS.U8 [R72+UR9+0x2100], R61 ;  /* 0x0021003d48007988 */ /* 0x0001e20008000009 */
[----:B-1----:R-:W-:-:S03]  /*cb90*/  VIADD R70, R46, 0xfffffff1 ;  /* 0xfffffff12e467836 */ /* 0x002fc60000000000 */
[----:B------:R1:W-:Y:S01]  /*cba0*/  STS.U8 [R72+UR9+0x4100], R65 ;  /* 0x0041004148007988 */ /* 0x0003e20008000009 */
[----:B------:R-:W-:Y:S01]  /*cbb0*/  @!P4 IMAD.MOV.U32 R40, RZ, RZ, R10 ;  /* 0x000000ffff28c224 */ /* 0x000fe200078e000a */
[----:B------:R-:W-:Y:S02]  /*cbc0*/  PRMT R42, RZ, 0x7610, R42 ;  /* 0x00007610ff2a7816 */ /* 0x000fe4000000002a */
[----:B0-----:R-:W4:Y:S04]  /*cbd0*/  LDL.LU R61, [R1+0xeac] ;  /* 0x000eac00013d7983 */ /* 0x001f280000300800 */
[----:B------:R-:W-:Y:S01]  /*cbe0*/  @!P3 IMAD.IADD R56, R56, 0x1, -R11 ;  /* 0x000000013838b824 */ /* 0x000fe200078e0a0b */
[----:B-1----:R-:W4:Y:S01]  /*cbf0*/  LDL.LU R65, [R1+0xea8] ;  /* 0x000ea80001417983 */ /* 0x002f220000300800 */
[----:B------:R-:W-:-:S03]  /*cc00*/  @!P4 IMAD.MOV.U32 R41, RZ, RZ, R13 ;  /* 0x000000ffff29c224 */ /* 0x000fc600078e000d */
[----:B------:R0:W-:Y:S04]  /*cc10*/  STL [R1+0x37c], R10 ;  /* 0x00037c0a01007387 */ /* 0x0001e80000100800 */
[----:B------:R1:W-:Y:S04]  /*cc20*/  STL [R1+0x378], R13 ;  /* 0x0003780d01007387 */ /* 0x0003e80000100800 */
[----:B------:R1:W-:Y:S01]  /*cc30*/  STS.U8 [R72+UR9+0x6100], R64 ;  /* 0x0061004048007988 */ /* 0x0003e20008000009 */
[----:B0-----:R-:W-:Y:S01]  /*cc40*/  IADD3 R10, P3, PT, R7, UR4, RZ ;  /* 0x00000004070a7c10 */ /* 0x001fe2000ff7e0ff */
[----:B------:R-:W-:-:S02]  /*cc50*/  UIMAD UR4, UR12, 0xe, URZ ;  /* 0x0000000e0c0478a4 */ /* 0x000fc4000f8e02ff */
[----:B------:R0:W-:Y:S01]  /*cc60*/  STS.U8 [R72+UR9+0x500], R63 ;  /* 0x0005003f48007988 */ /* 0x0001e20008000009 */
[----:B-1----:R-:W-:Y:S01]  /*cc70*/  IADD3.X R13, PT, PT, R8, UR5, RZ, P3, !PT ;  /* 0x00000005080d7c10 */ /* 0x002fe20009ffe4ff */
[----:B------:R-:W-:Y:S02]  /*cc80*/  USHF.R.S32.HI UR5, URZ, 0x1f, UR4 ;  /* 0x0000001fff057899 */ /* 0x000fe40008011404 */
[----:B------:R1:W-:Y:S01]  /*cc90*/  STS.U8 [R72+UR9+0x2500], R68 ;  /* 0x0025004448007988 */ /* 0x0003e20008000009 */
[----:B------:R-:W-:-:S03]  /*cca0*/  PRMT R38, RZ, 0x7610, R38 ;  /* 0x00007610ff267816 */ /* 0x000fc60000000026 */
[----:B------:R-:W4:Y:S04]  /*ccb0*/  LDL.LU R64, [R1+0xea4] ;  /* 0x000ea40001407983 */ /* 0x000f280000300800 */
[----:B0-----:R-:W4:Y:S04]  /*ccc0*/  LDL.LU R63, [R1+0xea0] ;  /* 0x000ea000013f7983 */ /* 0x001f280000300800 */
[----:B------:R0:W4:Y:S04]  /*ccd0*/  @!P4 LDG.E.U8 R42, desc[UR24][R40.64] ;  /* 0x00000018282ac981 */ /* 0x000128000c1e1100 */
[----:B-1----:R-:W4:Y:S04]  /*cce0*/  LDL.LU R68, [R1+0xe9c] ;  /* 0x000e9c0001447983 */ /* 0x002f280000300800 */
[----:B------:R-:W-:Y:S01]  /*ccf0*/  STL [R1+0x384], R10 ;  /* 0x0003840a01007387 */ /* 0x000fe20000100800 */
[----:B0-----:R-:W-:-:S02]  /*cd00*/  @!P4 IMAD.MOV.U32 R40, RZ, RZ, R10 ;  /* 0x000000ffff28c224 */ /* 0x001fc400078e000a */
[----:B------:R-:W-:Y:S01]  /*cd10*/  @!P4 IMAD.MOV.U32 R41, RZ, RZ, R13 ;  /* 0x000000ffff29c224 */ /* 0x000fe200078e000d */
[----:B------:R-:W-:Y:S04]  /*cd20*/  STL [R1+0x380], R13 ;  /* 0x0003800d01007387 */ /* 0x000fe80000100800 */
[----:B------:R0:W-:Y:S04]  /*cd30*/  STS.U8 [R72+UR9+0x4500], R67 ;  /* 0x0045004348007988 */ /* 0x0001e80008000009 */
[----:B------:R1:W-:Y:S04]  /*cd40*/  STS.U8 [R72+UR9+0x6500], R66 ;  /* 0x0065004248007988 */ /* 0x0003e80008000009 */
[----:B------:R1:W-:Y:S04]  /*cd50*/  STS.U8 [R72+UR9+0x900], R89 ;  /* 0x0009005948007988 */ /* 0x0003e80008000009 */
[----:B0-----:R-:W4:Y:S04]  /*cd60*/  LDL.LU R67, [R1+0xe98] ;  /* 0x000e980001437983 */ /* 0x001f280000300800 */
[----:B-1----:R-:W4:Y:S04]  /*cd70*/  LDL.LU R66, [R1+0xe94] ;  /* 0x000e940001427983 */ /* 0x002f280000300800 */
[----:B------:R0:W4:Y:S04]  /*cd80*/  @!P4 LDG.E.U8 R38, desc[UR24][R40.64] ;  /* 0x000000182826c981 */ /* 0x000128000c1e1100 */
[----:B------:R-:W4:Y:S01]  /*cd90*/  LDL.LU R89, [R1+0xe90] ;  /* 0x000e900001597983 */ /* 0x000f220000300800 */
[----:B------:R-:W-:-:S03]  /*cda0*/  PRMT R12, RZ, 0x7610, R12 ;  /* 0x00007610ff0c7816 */ /* 0x000fc6000000000c */
[----:B------:R1:W-:Y:S04]  /*cdb0*/  STS.U8 [R72+UR9+0x2900], R88 ;  /* 0x0029005848007988 */ /* 0x0003e80008000009 */
[----:B------:R0:W-:Y:S04]  /*cdc0*/  STS.U8 [R72+UR9+0x4900], R69 ;  /* 0x0049004548007988 */ /* 0x0001e80008000009 */
[----:B------:R0:W-:Y:S01]  /*cdd0*/  STS.U8 [R72+UR9+0x6900], R91 ;  /* 0x0069005b48007988 */ /* 0x0001e20008000009 */
[----:B------:R-:W-:-:S03]  /*cde0*/  PRMT R29, RZ, 0x7610, R29 ;  /* 0x00007610ff1d7816 */ /* 0x000fc6000000001d */
[----:B------:R-:W-:Y:S04]  /*cdf0*/  STS.U8 [R72+UR9+0xd00], R90 ;  /* 0x000d005a48007988 */ /* 0x000fe80008000009 */
[----:B------:R-:W-:Y:S04]  /*ce00*/  STS.U8 [R72+UR9+0x2d00], R93 ;  /* 0x002d005d48007988 */ /* 0x000fe80008000009 */
[----:B------:R-:W-:Y:S01]  /*ce10*/  STS.U8 [R72+UR9+0x4d00], R92 ;  /* 0x004d005c48007988 */ /* 0x000fe20008000009 */
[C---:B--2---:R-:W-:Y:S02]  /*ce20*/  ISETP.GT.U32.AND P6, PT, R11.reuse, R60, PT ;  /* 0x0000003c0b00720c */ /* 0x044fe40003fc4070 */
[----:B------:R-:W-:-:S11]  /*ce30*/  ISETP.GT.U32.AND P5, PT, R11, R55, PT ;  /* 0x000000370b00720c */ /* 0x000fd60003fa4070 */
[--C-:B------:R-:W-:Y:S02]  /*ce40*/  @!P6 IMAD.IADD R60, R60, 0x1, -R11.reuse ;  /* 0x000000013c3ce824 */ /* 0x100fe400078e0a0b */
[----:B------:R-:W-:Y:S01]  /*ce50*/  @!P5 IMAD.IADD R55, R55, 0x1, -R11 ;  /* 0x000000013737d824 */ /* 0x000fe200078e0a0b */
[----:B------:R-:W-:-:S13]  /*ce60*/  ISETP.GT.U32.AND P5, PT, R11, R59, PT ;  /* 0x0000003b0b00720c */ /* 0x000fda0003fa4070 */
[----:B------:R-:W-:Y:S01]  /*ce70*/  @!P5 IMAD.IADD R59, R59, 0x1, -R11 ;  /* 0x000000013b3bd824 */ /* 0x000fe200078e0a0b */
[----:B------:R-:W-:-:S04]  /*ce80*/  IADD3 R10, P5, PT, R0, UR4, RZ ;  /* 0x00000004000a7c10 */ /* 0x000fc8000ffbe0ff */
[----:B------:R-:W-:Y:S01]  /*ce90*/  IADD3.X R13, PT, PT, R2, UR5, RZ, P5, !PT ;  /* 0x00000005020d7c10 */ /* 0x000fe2000affe4ff */
[----:B------:R2:W-:Y:S04]  /*cea0*/  STL [R1+0x7c8], R10 ;  /* 0x0007c80a01007387 */ /* 0x0005e80000100800 */
[----:B------:R2:W-:Y:S04]  /*ceb0*/  STL [R1+0x7c4], R13 ;  /* 0x0007c40d01007387 */ /* 0x0005e80000100800 */
[----:B-1----:R-:W4:Y:S04]  /*cec0*/  LDL.LU R88, [R1+0xe8c] ;  /* 0x000e8c0001587983 */ /* 0x002f280000300800 */
[----:B0-----:R-:W4:Y:S04]  /*ced0*/  LDL.LU R69, [R1+0xe88] ;  /* 0x000e880001457983 */ /* 0x001f280000300800 */
[----:B------:R-:W4:Y:S04]  /*cee0*/  LDL.LU R91, [R1+0xe84] ;  /* 0x000e8400015b7983 */ /* 0x000f280000300800 */
[----:B------:R-:W4:Y:S04]  /*cef0*/  LDL.LU R73, [R1] ;  /* 0x0000000001497983 */ /* 0x000f280000300800 */
[----:B------:R-:W4:Y:S01]  /*cf00*/  LDL.LU R17, [R1+0x8] ;  /* 0x0000080001117983 */ /* 0x000f220000300800 */
[----:B---3--:R-:W-:-:S13]  /*cf10*/  ISETP.GT.U32.AND P6, PT, R11, R62, PT ;  /* 0x0000003e0b00720c */ /* 0x008fda0003fc4070 */
[----:B------:R-:W-:Y:S01]  /*cf20*/  @!P6 IMAD.IADD R62, R62, 0x1, -R11 ;  /* 0x000000013e3ee824 */ /* 0x000fe200078e0a0b */
[----:B------:R-:W-:-:S13]  /*cf30*/  ISETP.GE.U32.AND P6, PT, R70, 0x7fffffb2, PT ;  /* 0x7fffffb24600780c */ /* 0x000fda0003fc6070 */
[----:B------:R-:W-:Y:S01]  /*cf40*/  @!P6 IMAD.MOV.U32 R40, RZ, RZ, R10 ;  /* 0x000000ffff28e224 */ /* 0x000fe200078e000a */
[----:B--2---:R-:W-:Y:S01]  /*cf50*/  IADD3 R10, P5, PT, R3, UR4, RZ ;  /* 0x00000004030a7c10 */ /* 0x004fe2000ffbe0ff */
[----:B------:R-:W-:-:S03]  /*cf60*/  @!P6 IMAD.MOV.U32 R41, RZ, RZ, R13 ;  /* 0x000000ffff29e224 */ /* 0x000fc600078e000d */
[----:B------:R-:W-:Y:S01]  /*cf70*/  IADD3.X R13, PT, PT, R4, UR5, RZ, P5, !PT ;  /* 0x00000005040d7c10 */ /* 0x000fe2000affe4ff */
[----:B------:R-:W-:Y:S04]  /*cf80*/  STL [R1+0x7d0], R10 ;  /* 0x0007d00a01007387 */ /* 0x000fe80000100800 */
[----:B------:R0:W2:Y:S04]  /*cf90*/  @!P6 LDG.E.U8 R12, desc[UR24][R40.64] ;  /* 0x00000018280ce981 */ /* 0x0000a8000c1e1100 */
[----:B------:R1:W-:Y:S01]  /*cfa0*/  STL [R1+0x7cc], R13 ;  /* 0x0007cc0d01007387 */ /* 0x0003e20000100800 */
[----:B0-----:R-:W-:Y:S01]  /*cfb0*/  @!P6 IMAD.MOV.U32 R41, RZ, RZ, R13 ;  /* 0x000000ffff29e224 */ /* 0x001fe200078e000d */
[----:B-1----:R-:W-:Y:S01]  /*cfc0*/  IADD3 R13, P5, PT, R5, UR4, RZ ;  /* 0x00000004050d7c10 */ /* 0x002fe2000ffbe0ff */
[----:B------:R-:W-:-:S02]  /*cfd0*/  @!P6 IMAD.MOV.U32 R40, RZ, RZ, R10 ;  /* 0x000000ffff28e224 */ /* 0x000fc400078e000a */
[----:B------:R-:W3:Y:S01]  /*cfe0*/  LDL.LU R10, [R1+0x4] ;  /* 0x00000400010a7983 */ /* 0x000ee20000300800 */
[----:B------:R-:W-:-:S03]  /*cff0*/  IADD3.X R18, PT, PT, R6, UR5, RZ, P5, !PT ;  /* 0x0000000506127c10 */ /* 0x000fc6000affe4ff */
[----:B------:R-:W2:Y:S04]  /*d000*/  LDL.LU R90, [R1+0xe80] ;  /* 0x000e8000015a7983 */ /* 0x000ea80000300800 */
[----:B------:R-:W2:Y:S04]  /*d010*/  LDL.LU R93, [R1+0xe7c] ;  /* 0x000e7c00015d7983 */ /* 0x000ea80000300800 */
[----:B------:R-:W2:Y:S04]  /*d020*/  LDL.LU R92, [R1+0xe78] ;  /* 0x000e7800015c7983 */ /* 0x000ea80000300800 */
[----:B------:R-:W-:Y:S04]  /*d030*/  STL [R1+0x7d8], R13 ;  /* 0x0007d80d01007387 */ /* 0x000fe80000100800 */
[----:B------:R0:W-:Y:S04]  /*d040*/  STL [R1+0x7d4], R18 ;  /* 0x0007d41201007387 */ /* 0x0001e80000100800 */
[----:B------:R1:W2:Y:S04]  /*d050*/  @!P6 LDG.E.U8 R29, desc[UR24][R40.64] ;  /* 0x00000018281de981 */ /* 0x0002a8000c1e1100 */
[----:B------:R-:W2:Y:S04]  /*d060*/  LDL.LU R45, [R1+0x1c0] ;  /* 0x0001c000012d7983 */ /* 0x000ea80000300800 */
[----:B------:R-:W2:Y:S01]  /*d070*/  LDL.LU R39, [R1+0x1ac] ;  /* 0x0001ac0001277983 */ /* 0x000ea20000300800 */
[----:B-1----:R-:W-:-:S03]  /*d080*/  @!P6 IMAD.MOV.U32 R41, RZ, RZ, R18 ;  /* 0x000000ffff29e224 */ /* 0x002fc600078e0012 */
[----:B0-----:R-:W2:Y:S04]  /*d090*/  LDL.LU R18, [R1+0x1a8] ;  /* 0x0001a80001127983 */ /* 0x001ea80000300800 */
[----:B------:R-:W2:Y:S04]  /*d0a0*/  LDL.LU R74, [R1+0x1a4] ;  /* 0x0001a400014a7983 */ /* 0x000ea80000300800 */
[----:B------:R-:W2:Y:S04]  /*d0b0*/  LDL.LU R75, [R1+0x1a0] ;  /* 0x0001a000014b7983 */ /* 0x000ea80000300800 */
[----:B------:R-:W2:Y:S04]  /*d0c0*/  LDL.LU R76, [R1+0x19c] ;  /* 0x00019c00014c7983 */ /* 0x000ea80000300800 */
[----:B------:R-:W2:Y:S04]  /*d0d0*/  LDL.LU R77, [R1+0x198] ;  /* 0x00019800014d7983 */ /* 0x000ea80000300800 */
[----:B------:R-:W2:Y:S04]  /*d0e0*/  LDL.LU R82, [R1+0x194] ;  /* 0x0001940001527983 */ /* 0x000ea80000300800 */
[----:B------:R-:W3:Y:S04]  /*d0f0*/  LDL.LU R84, [R1+0x190] ;  /* 0x0001900001547983 */ /* 0x000ee80000300800 */
[----:B------:R-:W4:Y:S04]  /*d100*/  LDL.LU R85, [R1+0x18c] ;  /* 0x00018c0001557983 */ /* 0x000f280000300800 */
[----:B------:R-:W4:Y:S04]  /*d110*/  LDL.LU R78, [R1+0x188] ;  /* 0x00018800014e7983 */ /* 0x000f280000300800 */
[----:B------:R-:W4:Y:S04]  /*d120*/  LDL.LU R79, [R1+0x184] ;  /* 0x00018400014f7983 */ /* 0x000f280000300800 */
[----:B------:R-:W4:Y:S04]  /*d130*/  LDL.LU R80, [R1+0x180] ;  /* 0x0001800001507983 */ /* 0x000f280000300800 */
[----:B------:R-:W4:Y:S01]  /*d140*/  LDL.LU R86, [R1+0x17c] ;  /* 0x00017c0001567983 */ /* 0x000f220000300800 */
[----:B------:R-:W-:-:S03]  /*d150*/  @!P6 IMAD.MOV.U32 R40, RZ, RZ, R13 ;  /* 0x000000ffff28e224 */ /* 0x000fc600078e000d */
[----:B------:R-:W4:Y:S04]  /*d160*/  LDL.LU R81, [R1+0x178] ;  /* 0x0001780001517983 */ /* 0x000f280000300800 */
[----:B------:R-:W4:Y:S04]  /*d170*/  LDL.LU R83, [R1+0x174] ;  /* 0x0001740001537983 */ /* 0x000f280000300800 */
[----:B------:R-:W4:Y:S04]  /*d180*/  LDL.LU R13, [R1+0x170] ;  /* 0x00017000010d7983 */ /* 0x000f280000300800 */
[----:B--2---:R0:W-:Y:S04]  /*d190*/  STS.U8 [R72+UR9+0x5500], R82 ;  /* 0x0055005248007988 */ /* 0x0041e80008000009 */
[----:B---3--:R1:W-:Y:S04]  /*d1a0*/  STS.U8 [R72+UR9+0x7500], R84 ;  /* 0x0075005448007988 */ /* 0x0083e80008000009 */
[----:B0-----:R-:W2:Y:S04]  /*d1b0*/  LDL.LU R82, [R1+0x16c] ;  /* 0x00016c0001527983 */ /* 0x001ea80000300800 */
[----:B-1----:R-:W3:Y:S04]  /*d1c0*/  LDL.LU R84, [R1+0x168] ;  /* 0x0001680001547983 */ /* 0x002ee80000300800 */
[----:B----4-:R0:W-:Y:S04]  /*d1d0*/  STS.U8 [R72+UR9+0x1900], R85 ;  /* 0x0019005548007988 */ /* 0x0101e80008000009 */
[----:B------:R1:W-:Y:S04]  /*d1e0*/  STS.U8 [R72+UR9+0x1d00], R86 ;  /* 0x001d005648007988 */ /* 0x0003e80008000009 */
[----:B0-----:R-:W4:Y:S04]  /*d1f0*/  LDL.LU R85, [R1+0x164] ;  /* 0x0001640001557983 */ /* 0x001f280000300800 */
[----:B-1----:R-:W4:Y:S04]  /*d200*/  LDL.LU R86, [R1+0x160] ;  /* 0x0001600001567983 */ /* 0x002f280000300800 */
[----:B------:R0:W-:Y:S04]  /*d210*/  STS.U8 [R72+UR9+0x6d00], R45 ;  /* 0x006d002d48007988 */ /* 0x0001e80008000009 */
[----:B------:R-:W4:Y:S04]  /*d220*/  LDL.LU R87, [R1+0x15c] ;  /* 0x00015c0001577983 */ /* 0x000f280000300800 */
[----:B------:R1:W-:Y:S04]  /*d230*/  STS.U8 [R72+UR9+0x1100], R39 ;  /* 0x0011002748007988 */ /* 0x0003e80008000009 */
[----:B0-----:R-:W4:Y:S04]  /*d240*/  LDL.LU R45, [R1+0x158] ;  /* 0x00015800012d7983 */ /* 0x001f280000300800 */
[----:B------:R0:W-:Y:S04]  /*d250*/  STS.U8 [R72+UR9+0x3100], R18 ;  /* 0x0031001248007988 */ /* 0x0001e80008000009 */
[----:B-1----:R-:W4:Y:S04]  /*d260*/  LDL.LU R39, [R1+0x154] ;  /* 0x0001540001277983 */ /* 0x002f280000300800 */
[----:B------:R1:W-:Y:S04]  /*d270*/  STS.U8 [R72+UR9+0x7d00], R13 ;  /* 0x007d000d48007988 */ /* 0x0003e80008000009 */
[----:B0-----:R-:W4:Y:S04]  /*d280*/  LDL.LU R18, [R1+0x150] ;  /* 0x0001500001127983 */ /* 0x001f280000300800 */
[----:B-1----:R-:W4:Y:S04]  /*d290*/  LDL.LU R13, [R1+0x14c] ;  /* 0x00014c00010d7983 */ /* 0x002f280000300800 */
[----:B------:R0:W-:Y:S01]  /*d2a0*/  STS.U8 [R72+UR9+0x5100], R74 ;  /* 0x0051004a48007988 */ /* 0x0001e20008000009 */
[----:B------:R-:W-:-:S03]  /*d2b0*/  LOP3.LUT R70, R71, 0x30, RZ, 0x3c, !PT ;  /* 0x0000003047467812 */ /* 0x000fc600078e3cff */
[----:B------:R1:W-:Y:S04]  /*d2c0*/  STS.U8 [R72+UR9+0x7100], R75 ;  /* 0x0071004b48007988 */ /* 0x0003e80008000009 */
        /* <DEDUP_REMOVED lines=11> */
[----:B------:R0:W-:Y:S04]  /*d380*/  STS.U8 [R72+UR9+0x7900], R80 ;  /* 0x0079005048007988 */ /* 0x0001e80008000009 */
[----:B-1----:R-:W4:Y:S04]  /*d390*/  LDL.LU R79, [R1+0x130] ;  /* 0x00013000014f7983 */ /* 0x002f280000300800 */
[----:B------:R1:W-:Y:S04]  /*d3a0*/  STS.U8 [R72+UR9+0x3d00], R81 ;  /* 0x003d005148007988 */ /* 0x0003e80008000009 */
[----:B0-----:R-:W4:Y:S04]  /*d3b0*/  LDL.LU R80, [R1+0x12c] ;  /* 0x00012c0001507983 */ /* 0x001f280000300800 */
[----:B-1----:R-:W4:Y:S04]  /*d3c0*/  LDL.LU R81, [R1+0x128] ;  /* 0x0001280001517983 */ /* 0x002f280000300800 */
[----:B--2---:R0:W-:Y:S04]  /*d3d0*/  STS.U8 [R70+UR9+0x180], R82 ;  /* 0x0001805246007988 */ /* 0x0041e80008000009 */
[----:B---3--:R1:W-:Y:S04]  /*d3e0*/  STS.U8 [R70+UR9+0x2180], R84 ;  /* 0x0021805446007988 */ /* 0x0083e80008000009 */
[----:B0-----:R-:W2:Y:S04]  /*d3f0*/  LDL.LU R82, [R1+0x124] ;  /* 0x0001240001527983 */ /* 0x001ea80000300800 */
[----:B-1----:R-:W3:Y:S04]  /*d400*/  LDL.LU R84, [R1+0x120] ;  /* 0x0001200001547983 */ /* 0x002ee80000300800 */
[----:B----4-:R0:W-:Y:S04]  /*d410*/  STS.U8 [R70+UR9+0x4180], R85 ;  /* 0x0041805546007988 */ /* 0x0101e80008000009 */
[----:B------:R1:W-:Y:S04]  /*d420*/  STS.U8 [R70+UR9+0x6180], R86 ;  /* 0x0061805646007988 */ /* 0x0003e80008000009 */
[----:B0-----:R-:W4:Y:S04]  /*d430*/  LDL.LU R85, [R1+0x114] ;  /* 0x0001140001557983 */ /* 0x001f280000300800 */
[----:B-1----:R-:W2:Y:S04]  /*d440*/  LDL.LU R86, [R1+0x110] ;  /* 0x0001100001567983 */ /* 0x002ea80000300800 */
[----:B------:R-:W-:Y:S04]  /*d450*/  STS.U8 [R70+UR9+0x580], R87 ;  /* 0x0005805746007988 */ /* 0x000fe80008000009 */
[----:B------:R0:W-:Y:S04]  /*d460*/  STS.U8 [R70+UR9+0x980], R13 ;  /* 0x0009800d46007988 */ /* 0x0001e80008000009 */
[----:B0-----:R-:W2:Y:S04]  /*d470*/  LDL.LU R13, [R1+0x10c] ;  /* 0x00010c00010d7983 */ /* 0x001ea80000300800 */
[----:B------:R-:W-:Y:S04]  /*d480*/  STS.U8 [R70+UR9+0x2580], R45 ;  /* 0x0025802d46007988 */ /* 0x000fe80008000009 */
[----:B------:R-:W-:Y:S04]  /*d490*/  STS.U8 [R70+UR9+0x4580], R39 ;  /* 0x0045802746007988 */ /* 0x000fe80008000009 */
[----:B------:R-:W-:Y:S04]  /*d4a0*/  STS.U8 [R70+UR9+0x6980], R76 ;  /* 0x0069804c46007988 */ /* 0x000fe80008000009 */
[----:B------:R0:W-:Y:S04]  /*d4b0*/  STS.U8 [R70+UR9+0xd80], R83 ;  /* 0x000d805346007988 */ /* 0x0001e80008000009 */
[----:B0-----:R-:W2:Y:S04]  /*d4c0*/  LDL.LU R83, [R1+0x108] ;  /* 0x0001080001537983 */ /* 0x001ea80000300800 */
[----:B------:R-:W2:Y:S04]  /*d4d0*/  LDL.LU R47, [R1+0x104] ;  /* 0x00010400012f7983 */ /* 0x000ea80000300800 */
[----:B------:R-:W2:Y:S04]  /*d4e0*/  LDL.LU R48, [R1+0x100] ;  /* 0x0001000001307983 */ /* 0x000ea80000300800 */
[----:B------:R-:W2:Y:S04]  /*d4f0*/  LDL.LU R43, [R1+0xfc] ;  /* 0x0000fc00012b7983 */ /* 0x000ea80000300800 */
[----:B------:R-:W2:Y:S04]  /*d500*/  LDL.LU R76, [R1+0xf8] ;  /* 0x0000f800014c7983 */ /* 0x000ea80000300800 */
[----:B---3--:R0:W-:Y:S04]  /*d510*/  STS.U8 [R70+UR9+0x7180], R84 ;  /* 0x0071805446007988 */ /* 0x0081e80008000009 */
[----:B0-----:R-:W3:Y:S04]  /*d520*/  LDL.LU R84, [R1+0xf4] ;  /* 0x0000f40001547983 */ /* 0x001ee80000300800 */
[----:B------:R-:W3:Y:S04]  /*d530*/  LDL.LU R44, [R1+0xf0] ;  /* 0x0000f000012c7983 */ /* 0x000ee80000300800 */
[----:B------:R-:W3:Y:S04]  /*d540*/  LDL.LU R87, [R1+0xec] ;  /* 0x0000ec0001577983 */ /* 0x000ee80000300800 */
[----:B------:R-:W3:Y:S04]  /*d550*/  LDL.LU R45, [R1+0xe8] ;  /* 0x0000e800012d7983 */ /* 0x000ee80000300800 */
[----:B----4-:R0:W-:Y:S04]  /*d560*/  STS.U8 [R70+UR9+0x1580], R85 ;  /* 0x0015805546007988 */ /* 0x0101e80008000009 */
[----:B------:R-:W4:Y:S04]  /*d570*/  LDL.LU R39, [R1+0xe4] ;  /* 0x0000e40001277983 */ /* 0x000f280000300800 */
[----:B--2---:R1:W-:Y:S04]  /*d580*/  STS.U8 [R70+UR9+0x3580], R86 ;  /* 0x0035805646007988 */ /* 0x0043e80008000009 */
[----:B0-----:R-:W2:Y:S04]  /*d590*/  LDL.LU R85, [R1+0xe0] ;  /* 0x0000e00001557983 */ /* 0x001ea80000300800 */
[----:B-1----:R-:W2:Y:S04]  /*d5a0*/  LDL.LU R86, [R1+0xdc] ;  /* 0x0000dc0001567983 */ /* 0x002ea80000300800 */
[----:B------:R0:W-:Y:S04]  /*d5b0*/  STS.U8 [R70+UR9+0x5580], R13 ;  /* 0x0055800d46007988 */ /* 0x0001e80008000009 */
[----:B0-----:R-:W2:Y:S04]  /*d5c0*/  LDL.LU R13, [R1+0xd8] ;  /* 0x0000d800010d7983 */ /* 0x001ea80000300800 */
[----:B------:R0:W-:Y:S04]  /*d5d0*/  STS.U8 [R70+UR9+0x6580], R18 ;  /* 0x0065801246007988 */ /* 0x0001e80008000009 */
[----:B------:R1:W-:Y:S04]  /*d5e0*/  STS.U8 [R70+UR9+0x2980], R74 ;  /* 0x0029804a46007988 */ /* 0x0003e80008000009 */
[----:B------:R1:W-:Y:S04]  /*d5f0*/  STS.U8 [R70+UR9+0x4980], R75 ;  /* 0x0049804b46007988 */ /* 0x0003e80008000009 */
[----:B0-----:R-:W2:Y:S04]  /*d600*/  LDL.LU R18, [R1+0xd4] ;  /* 0x0000d40001127983 */ /* 0x001ea80000300800 */
[----:B-1----:R-:W2:Y:S04]  /*d610*/  LDL.LU R74, [R1+0xd0] ;  /* 0x0000d000014a7983 */ /* 0x002ea80000300800 */
[----:B------:R0:W-:Y:S04]  /*d620*/  STS.U8 [R70+UR9+0x2d80], R77 ;  /* 0x002d804d46007988 */ /* 0x0001e80008000009 */
[----:B------:R-:W2:Y:S04]  /*d630*/  LDL.LU R75, [R1+0xcc] ;  /* 0x0000cc00014b7983 */ /* 0x000ea80000300800 */
[----:B0-----:R-:W2:Y:S04]  /*d640*/  LDL.LU R77, [R1+0xc8] ;  /* 0x0000c800014d7983 */ /* 0x001ea80000300800 */
[----:B------:R0:W-:Y:S04]  /*d650*/  STS.U8 [R70+UR9+0x4d80], R78 ;  /* 0x004d804e46007988 */ /* 0x0001e80008000009 */
[----:B------:R1:W-:Y:S04]  /*d660*/  STS.U8 [R70+UR9+0x7980], R76 ;  /* 0x0079804c46007988 */ /* 0x0003e80008000009 */
[----:B------:R1:W-:Y:S04]  /*d670*/  STS.U8 [R70+UR9+0x6d80], R79 ;  /* 0x006d804f46007988 */ /* 0x0003e80008000009 */
[----:B0-----:R-:W2:Y:S01]  /*d680*/  LDL.LU R78, [R1+0xc4] ;  /* 0x0000c400014e7983 */ /* 0x001ea20000300800 */
[----:B-1----:R-:W-:-:S03]  /*d690*/  LOP3.LUT R76, R71, 0x40, RZ, 0x3c, !PT ;  /* 0x00000040474c7812 */ /* 0x002fc600078e3cff */
[----:B------:R0:W-:Y:S04]  /*d6a0*/  STS.U8 [R70+UR9+0x1180], R80 ;  /* 0x0011805046007988 */ /* 0x0001e80008000009 */
[----:B------:R-:W2:Y:S04]  /*d6b0*/  LDL.LU R79, [R1+0xc0] ;  /* 0x0000c000014f7983 */ /* 0x000ea80000300800 */
[----:B------:R1:W-:Y:S04]  /*d6c0*/  STS.U8 [R70+UR9+0x3180], R81 ;  /* 0x0031805146007988 */ /* 0x0003e80008000009 */
[----:B0-----:R-:W2:Y:S04]  /*d6d0*/  LDL.LU R80, [R1+0xbc] ;  /* 0x0000bc0001507983 */ /* 0x001ea80000300800 */
[----:B------:R0:W-:Y:S04]  /*d6e0*/  STS.U8 [R70+UR9+0x5180], R82 ;  /* 0x0051805246007988 */ /* 0x0001e80008000009 */
[----:B-1----:R-:W2:Y:S04]  /*d6f0*/  LDL.LU R81, [R1+0xb8] ;  /* 0x0000b80001517983 */ /* 0x002ea80000300800 */
[----:B------:R1:W-:Y:S04]  /*d700*/  STS.U8 [R70+UR9+0x7580], R83 ;  /* 0x0075805346007988 */ /* 0x0003e80008000009 */
[----:B0-----:R-:W2:Y:S04]  /*d710*/  LDL.LU R82, [R1+0xb4] ;  /* 0x0000b40001527983 */ /* 0x001ea80000300800 */
[----:B------:R-:W-:Y:S04]  /*d720*/  STS.U8 [R70+UR9+0x1980], R47 ;  /* 0x0019802f46007988 */ /* 0x000fe80008000009 */
[----:B------:R-:W-:Y:S04]  /*d730*/  STS.U8 [R70+UR9+0x3980], R48 ;  /* 0x0039803046007988 */ /* 0x000fe80008000009 */
[----:B------:R-:W-:Y:S04]  /*d740*/  STS.U8 [R70+UR9+0x5980], R43 ;  /* 0x0059802b46007988 */ /* 0x000fe80008000009 */
[----:B-1----:R-:W2:Y:S01]  /*d750*/  LDL.LU R83, [R1+0xb0] ;  /* 0x0000b00001537983 */ /* 0x002ea20000300800 */
[----:B------:R-:W-:-:S13]  /*d760*/  ISETP.GT.U32.AND P4, PT, R11, R61, PT ;  /* 0x0000003d0b00720c */ /* 0x000fda0003f84070 */
[----:B------:R-:W-:Y:S01]  /*d770*/  @!P4 IMAD.IADD R61, R61, 0x1, -R11 ;  /* 0x000000013d3dc824 */ /* 0x000fe200078e0a0b */
[----:B------:R-:W-:-:S13]  /*d780*/  ISETP.GT.U32.AND P4, PT, R11, R64, PT ;  /* 0x000000400b00720c */ /* 0x000fda0003f84070 */
[----:B------:R-:W-:Y:S01]  /*d790*/  @!P4 IMAD.IADD R64, R64, 0x1, -R11 ;  /* 0x000000014040c824 */ /* 0x000fe200078e0a0b */
[----:B------:R-:W-:-:S13]  /*d7a0*/  ISETP.GT.U32.AND P4, PT, R11, R68, PT ;  /* 0x000000440b00720c */ /* 0x000fda0003f84070 */
[----:B------:R-:W-:Y:S01]  /*d7b0*/  @!P4 IMAD.IADD R68, R68, 0x1, -R11 ;  /* 0x000000014444c824 */ /* 0x000fe200078e0a0b */
[----:B------:R-:W-:-:S13]  /*d7c0*/  ISETP.GT.U32.AND P4, PT, R11, R66, PT ;  /* 0x000000420b00720c */ /* 0x000fda0003f84070 */
[--C-:B------:R-:W-:Y:S01]  /*d7d0*/  @!P4 IMAD.IADD R66, R66, 0x1, -R11.reuse ;  /* 0x000000014242c824 */ /* 0x100fe200078e0a0b */
[C---:B------:R-:W-:Y:S01]  /*d7e0*/  ISETP.GT.U32.AND P4, PT, R11.reuse, R88, PT ;  /* 0x000000580b00720c */ /* 0x040fe20003f84070 */
[----:B---3--:R0:W-:Y:S04]  /*d7f0*/  STS.U8 [R70+UR9+0x1d80], R84 ;  /* 0x001d805446007988 */ /* 0x0081e80008000009 */
[----:B------:R-:W-:Y:S04]  /*d800*/  STS.U8 [R70+UR9+0x3d80], R44 ;  /* 0x003d802c46007988 */ /* 0x000fe80008000009 */
[----:B------:R-:W-:Y:S04]  /*d810*/  STS.U8 [R70+UR9+0x5d80], R87 ;  /* 0x005d805746007988 */ /* 0x000fe80008000009 */
[----:B------:R-:W-:Y:S04]  /*d820*/  STS.U8 [R70+UR9+0x7d80], R45 ;  /* 0x007d802d46007988 */ /* 0x000fe80008000009 */
[----:B0-----:R-:W3:Y:S04]  /*d830*/  LDL.LU R84, [R1+0xac] ;  /* 0x0000ac0001547983 */ /* 0x001ee80000300800 */
[----:B----4-:R-:W-:Y:S04]  /*d840*/  STS.U8 [R76+UR9+0x200], R39 ;  /* 0x000200274c007988 */ /* 0x010fe80008000009 */
[----:B--2---:R0:W-:Y:S04]  /*d850*/  STS.U8 [R76+UR9+0x2200], R85 ;  /* 0x002200554c007988 */ /* 0x0041e80008000009 */
[----:B------:R1:W-:Y:S04]  /*d860*/  STS.U8 [R76+UR9+0x4200], R86 ;  /* 0x004200564c007988 */ /* 0x0003e80008000009 */
[----:B0-----:R-:W2:Y:S04]  /*d870*/  LDL.LU R85, [R1+0xa8] ;  /* 0x0000a80001557983 */ /* 0x001ea80000300800 */
[----:B-1----:R-:W4:Y:S01]  /*d880*/  LDL.LU R86, [R1+0xa4] ;  /* 0x0000a40001567983 */ /* 0x002f220000300800 */
[----:B------:R-:W-:Y:S01]  /*d890*/  @!P4 IMAD.IADD R88, R88, 0x1, -R11 ;  /* 0x000000015858c824 */ /* 0x000fe200078e0a0b */
[----:B------:R-:W-:-:S13]  /*d8a0*/  ISETP.GT.U32.AND P4, PT, R11, R91, PT ;  /* 0x0000005b0b00720c */ /* 0x000fda0003f84070 */
        /* <DEDUP_REMOVED lines=21> */
[----:B------:R-:W-:Y:S02]  /*da00*/  ISETP.GT.U32.AND P4, PT, R11, R27, PT ;  /* 0x0000001b0b00720c */ /* 0x000fe40003f84070 */
[----:B------:R-:W-:-:S06]  /*da10*/  PRMT R9, RZ, 0x7610, R9 ;  /* 0x00007610ff097816 */ /* 0x000fcc0000000009 */
[----:B------:R0:W4:Y:S05]  /*da20*/  @!P6 LDG.E.U8 R9, desc[UR24][R40.64] ;  /* 0x000000182809e981 */ /* 0x00012a000c1e1100 */
[----:B------:R-:W-:Y:S01]  /*da30*/  @!P4 IMAD.IADD R27, R27, 0x1, -R11 ;  /* 0x000000011b1bc824 */ /* 0x000fe200078e0a0b */
[----:B------:R-:W-:Y:S01]  /*da40*/  ISETP.GT.U32.AND P4, PT, R11, R25, PT ;  /* 0x000000190b00720c */ /* 0x000fe20003f84070 */
[----:B0-----:R-:W-:-:S12]  /*da50*/  VIADD R40, R46, 0xfffffff8 ;  /* 0xfffffff82e287836 */ /* 0x001fd80000000000 */
[--C-:B------:R-:W-:Y:S01]  /*da60*/  @!P4 IMAD.IADD R25, R25, 0x1, -R11.reuse ;  /* 0x000000011919c824 */ /* 0x100fe200078e0a0b */
[----:B------:R-:W-:Y:S02]  /*da70*/  ISETP.GT.U32.AND P4, PT, R11, R23, PT ;  /* 0x000000170b00720c */ /* 0x000fe40003f84070 */
[----:B------:R-:W-:Y:S01]  /*da80*/  ISETP.GE.U32.AND P5, PT, R40, 0x7fffffb9, PT ;  /* 0x7fffffb92800780c */ /* 0x000fe20003fa6070 */
[----:B------:R-:W-:Y:S01]  /*da90*/  VIADD R40, R46, 0xfffffff0 ;  /* 0xfffffff02e287836 */ /* 0x000fe20000000000 */
[----:B------:R0:W-:Y:S04]  /*daa0*/  STS.U8 [R76+UR9+0x6200], R13 ;  /* 0x0062000d4c007988 */ /* 0x0001e80008000009 */
[----:B0-----:R-:W4:Y:S05]  /*dab0*/  LDL.LU R13, [R1+0xa0] ;  /* 0x0000a000010d7983 */ /* 0x001f2a0000300800 */
[----:B------:R-:W-:Y:S01]  /*dac0*/  @!P4 IMAD.IADD R23, R23, 0x1, -R11 ;  /* 0x000000011717c824 */ /* 0x000fe200078e0a0b */
[----:B------:R-:W-:Y:S01]  /*dad0*/  ISETP.GE.U32.AND P4, PT, R40, 0x7fffffb1, PT ;  /* 0x7fffffb12800780c */ /* 0x000fe20003f86070 */
[----:B------:R-:W4:Y:S04]  /*dae0*/  LDL.LU R41, [R1+0x9c] ;  /* 0x00009c0001297983 */ /* 0x000f280000300800 */
        /* <DEDUP_REMOVED lines=31> */
[----:B---3--:R0:W-:Y:S04]  /*dce0*/  STS.U8 [R76+UR9+0x4e00], R84 ;  /* 0x004e00544c007988 */ /* 0x0081e80008000009 */
[----:B-1----:R-:W3:Y:S04]  /*dcf0*/  LDL.LU R83, [R1+0x58] ;  /* 0x0000580001537983 */ /* 0x002ee80000300800 */
[----:B--2---:R1:W-:Y:S04]  /*dd00*/  STS.U8 [R76+UR9+0x6e00], R85 ;  /* 0x006e00554c007988 */ /* 0x0043e80008000009 */
[----:B0-----:R-:W2:Y:S04]  /*dd10*/  LDL.LU R84, [R1+0x54] ;  /* 0x0000540001547983 */ /* 0x001ea80000300800 */
[----:B----4-:R0:W-:Y:S04]  /*dd20*/  STS.U8 [R76+UR9+0x1200], R86 ;  /* 0x001200564c007988 */ /* 0x0101e80008000009 */
[----:B-1----:R-:W4:Y:S04]  /*dd30*/  LDL.LU R85, [R1+0x50] ;  /* 0x0000500001557983 */ /* 0x002f280000300800 */
[----:B0-----:R-:W2:Y:S01]  /*dd40*/  LDL.LU R86, [R1+0x4c] ;  /* 0x00004c0001567983 */ /* 0x001ea20000300800 */
[----:B------:R-:W-:-:S03]  /*dd50*/  LOP3.LUT R71, R71, 0x50, RZ, 0x3c, !PT ;  /* 0x0000005047477812 */ /* 0x000fc600078e3cff */
[----:B------:R0:W-:Y:S04]  /*dd60*/  STS.U8 [R76+UR9+0x3200], R13 ;  /* 0x0032000d4c007988 */ /* 0x0001e80008000009 */
[----:B------:R1:W-:Y:S04]  /*dd70*/  STS.U8 [R76+UR9+0x5200], R41 ;  /* 0x005200294c007988 */ /* 0x0003e80008000009 */
[----:B------:R1:W-:Y:S04]  /*dd80*/  STS.U8 [R76+UR9+0x7200], R54 ;  /* 0x007200364c007988 */ /* 0x0003e80008000009 */
[----:B0-----:R-:W4:Y:S04]  /*dd90*/  LDL.LU R13, [R1+0x18] ;  /* 0x00001800010d7983 */ /* 0x001f280000300800 */
[----:B-1----:R-:W4:Y:S04]  /*dda0*/  LDL.LU R41, [R1+0xe74] ;  /* 0x000e740001297983 */ /* 0x002f280000300800 */
[----:B------:R-:W4:Y:S04]  /*ddb0*/  LDL.LU R54, [R1+0xe70] ;  /* 0x000e700001367983 */ /* 0x000f280000300800 */
        /* <DEDUP_REMOVED lines=24> */
[----:B------:R-:W4:Y:S04]  /*df40*/  LDL.LU R77, [R1+0xe3c] ;  /* 0x000e3c00014d7983 */ /* 0x000f280000300800 */
[----:B------:R0:W-:Y:S04]  /*df50*/  STS.U8 [R71+UR9+0x280], R87 ;  /* 0x0002805747007988 */ /* 0x0001e80008000009 */
[----:B------:R1:W-:Y:S04]  /*df60*/  STS.U8 [R71+UR9+0x2280], R45 ;  /* 0x0022802d47007988 */ /* 0x0003e80008000009 */
[----:B------:R3:W-:Y:S04]  /*df70*/  STS.U8 [R71+UR9+0x4280], R39 ;  /* 0x0042802747007988 */ /* 0x0007e80008000009 */
[----:B0-----:R-:W4:Y:S04]  /*df80*/  LDL.LU R87, [R1+0x14] ;  /* 0x0000140001577983 */ /* 0x001f280000300800 */
[----:B-1----:R-:W4:Y:S04]  /*df90*/  LDL.LU R45, [R1+0x10] ;  /* 0x00001000012d7983 */ /* 0x002f280000300800 */
[----:B---3--:R-:W3:Y:S04]  /*dfa0*/  LDL.LU R39, [R1+0xc] ;  /* 0x00000c0001277983 */ /* 0x008ee80000300800 */
[----:B------:R0:W-:Y:S04]  /*dfb0*/  STS.U8 [R71+UR9+0x6280], R78 ;  /* 0x0062804e47007988 */ /* 0x0001e80008000009 */
[----:B------:R1:W-:Y:S04]  /*dfc0*/  STS.U8 [R71+UR9+0x680], R79 ;  /* 0x0006804f47007988 */ /* 0x0003e80008000009 */
[----:B------:R2:W-:Y:S04]  /*dfd0*/  STS.U8 [R71+UR9+0x2680], R80 ;  /* 0x0026805047007988 */ /* 0x0005e80008000009 */
[----:B0-----:R-:W3:Y:S04]  /*dfe0*/  LDL.LU R78, [R1+0xe38] ;  /* 0x000e3800014e7983 */ /* 0x001ee80000300800 */
[----:B-1----:R-:W3:Y:S04]  /*dff0*/  LDL.LU R79, [R1+0xe34] ;  /* 0x000e3400014f7983 */ /* 0x002ee80000300800 */
[----:B--2---:R-:W2:Y:S04]  /*e000*/  LDL.LU R80, [R1+0xe30] ;  /* 0x000e300001507983 */ /* 0x004ea80000300800 */
[----:B------:R0:W-:Y:S04]  /*e010*/  STS.U8 [R71+UR9+0x4680], R81 ;  /* 0x0046805147007988 */ /* 0x0001e80008000009 */
[----:B------:R1:W-:Y:S04]  /*e020*/  STS.U8 [R71+UR9+0x6680], R82 ;  /* 0x0066805247007988 */ /* 0x0003e80008000009 */
[----:B------:R1:W-:Y:S04]  /*e030*/  STS.U8 [R71+UR9+0xa80], R83 ;  /* 0x000a805347007988 */ /* 0x0003e80008000009 */
[----:B0-----:R-:W2:Y:S04]  /*e040*/  LDL.LU R81, [R1+0xe2c] ;  /* 0x000e2c0001517983 */ /* 0x001ea80000300800 */
[----:B-1----:R-:W2:Y:S04]  /*e050*/  LDL.LU R82, [R1+0xe28] ;  /* 0x000e280001527983 */ /* 0x002ea80000300800 */
[----:B------:R-:W2:Y:S04]  /*e060*/  LDL.LU R83, [R1+0xe24] ;  /* 0x000e240001537983 */ /* 0x000ea80000300800 */
[----:B------:R0:W-:Y:S04]  /*e070*/  STS.U8 [R71+UR9+0x2a80], R84 ;  /* 0x002a805447007988 */ /* 0x0001e80008000009 */
[----:B----4-:R1:W-:Y:S04]  /*e080*/  STS.U8 [R71+UR9+0x4a80], R85 ;  /* 0x004a805547007988 */ /* 0x0103e80008000009 */
[----:B------:R4:W-:Y:S04]  /*e090*/  STS.U8 [R71+UR9+0x6a80], R86 ;  /* 0x006a805647007988 */ /* 0x0009e80008000009 */
[----:B0-----:R-:W2:Y:S04]  /*e0a0*/  LDL.LU R84, [R1+0xe20] ;  /* 0x000e200001547983 */ /* 0x001ea80000300800 */
[----:B-1----:R-:W2:Y:S04]  /*e0b0*/  LDL.LU R85, [R1+0xe1c] ;  /* 0x000e1c0001557983 */ /* 0x002ea80000300800 */
[----:B----4-:R-:W4:Y:S04]  /*e0c0*/  LDL.LU R86, [R1+0xe18] ;  /* 0x000e180001567983 */ /* 0x010f280000300800 */
[----:B------:R0:W-:Y:S04]  /*e0d0*/  STS.U8 [R71+UR9+0xe80], R13 ;  /* 0x000e800d47007988 */ /* 0x0001e80008000009 */
[----:B0-----:R-:W3:Y:S04]  /*e0e0*/  LDL.LU R13, [R1+0xe14] ;  /* 0x000e1400010d7983 */ /* 0x001ee80000300800 */
[----:B----4-:R-:W-:Y:S04]  /*e0f0*/  STS.U8 [R71+UR9+0x2e80], R86 ;  /* 0x002e805647007988 */ /* 0x010fe80008000009 */
[----:B--2---:R-:W-:Y:S04]  /*e100*/  STS.U8 [R71+UR9+0x4e80], R85 ;  /* 0x004e805547007988 */ /* 0x004fe80008000009 */
[----:B------:R-:W-:Y:S04]  /*e110*/  STS.U8 [R71+UR9+0x6e80], R84 ;  /* 0x006e805447007988 */ /* 0x000fe80008000009 */
[----:B------:R-:W-:Y:S04]  /*e120*/  STS.U8 [R71+UR9+0x1280], R83 ;  /* 0x0012805347007988 */ /* 0x000fe80008000009 */
[----:B------:R-:W-:Y:S04]  /*e130*/  STS.U8 [R71+UR9+0x3280], R82 ;  /* 0x0032805247007988 */ /* 0x000fe80008000009 */
[----:B------:R-:W-:Y:S04]  /*e140*/  STS.U8 [R71+UR9+0x5280], R81 ;  /* 0x0052805147007988 */ /* 0x000fe80008000009 */
[----:B------:R-:W-:Y:S04]  /*e150*/  STS.U8 [R71+UR9+0x7280], R80 ;  /* 0x0072805047007988 */ /* 0x000fe80008000009 */
[----:B---3--:R-:W-:Y:S04]  /*e160*/  STS.U8 [R71+UR9+0x1680], R79 ;  /* 0x0016804f47007988 */ /* 0x008fe80008000009 */
[----:B------:R-:W-:Y:S04]  /*e170*/  STS.U8 [R71+UR9+0x3680], R78 ;  /* 0x0036804e47007988 */ /* 0x000fe80008000009 */
[----:B------:R-:W-:Y:S04]  /*e180*/  STS.U8 [R71+UR9+0x5680], R77 ;  /* 0x0056804d47007988 */ /* 0x000fe80008000009 */
[----:B------:R-:W-:Y:S04]  /*e190*/  STS.U8 [R71+UR9+0x7680], R76 ;  /* 0x0076804c47007988 */ /* 0x000fe80008000009 */
[----:B------:R-:W-:Y:S04]  /*e1a0*/  STS.U8 [R71+UR9+0x1a80], R75 ;  /* 0x001a804b47007988 */ /* 0x000fe80008000009 */
[----:B------:R0:W-:Y:S04]  /*e1b0*/  STS.U8 [R71+UR9+0x3a80], R74 ;  /* 0x003a804a47007988 */ /* 0x0001e80008000009 */
[----:B0-----:R-:W2:Y:S01]  /*e1c0*/  LDL.LU R71, [R1+0xe10] ;  /* 0x000e100001477983 */ /* 0x001ea20000300800 */
[----:B------:R-:W0:Y:S01]  /*e1d0*/  S2R R75, SR_TID.X ;  /* 0x00000000004b7919 */ /* 0x000e220000002100 */
[----:B------:R-:W-:-:S02]  /*e1e0*/  ISETP.GT.U32.AND P3, PT, R11, R58, PT ;  /* 0x0000003a0b00720c */ /* 0x000fc40003f64070 */
[----:B0-----:R-:W-:-:S04]  /*e1f0*/  LOP3.LUT R75, R75, 0x7f, RZ, 0xc0, !PT ;  /* 0x0000007f4b4b7812 */ /* 0x001fc800078ec0ff */
[----:B------:R-:W-:-:S07]  /*e200*/  LOP3.LUT R74, R75, 0x50, RZ, 0x3c, !PT ;  /* 0x000000504b4a7812 */ /* 0x000fce00078e3cff */
        /* <DEDUP_REMOVED lines=18> */
[----:B--2---:R-:W-:Y:S04]  /*e330*/  STS.U8 [R74+UR9+0x5a80], R71 ;  /* 0x005a80474a007988 */ /* 0x004fe80008000009 */
[----:B------:R-:W-:Y:S04]  /*e340*/  STS.U8 [R74+UR9+0x7a80], R18 ;  /* 0x007a80124a007988 */ /* 0x000fe80008000009 */
[----:B------:R0:W-:Y:S04]  /*e350*/  STS.U8 [R74+UR9+0x1e80], R87 ;  /* 0x001e80574a007988 */ /* 0x0001e80008000009 */
[----:B0-----:R-:W2:Y:S01]  /*e360*/  LDL.LU R87, [R1+0xe0c] ;  /* 0x000e0c0001577983 */ /* 0x001ea20000300800 */
        /* <DEDUP_REMOVED lines=19> */
[----:B------:R-:W-:Y:S02]  /*e4a0*/  ISETP.GT.U32.AND P3, PT, R11, R22, PT ;  /* 0x000000160b00720c */ /* 0x000fe40003f64070 */
[----:B------:R-:W-:Y:S01]  /*e4b0*/  LOP3.LUT R75, R75, 0x60, RZ, 0x3c, !PT ;  /* 0x000000604b4b7812 */ /* 0x000fe200078e3cff */
[----:B------:R0:W-:Y:S10]  /*e4c0*/  STS.U8 [R74+UR9+0x3e80], R45 ;  /* 0x003e802d4a007988 */ /* 0x0001f40008000009 */
[--C-:B------:R-:W-:Y:S01]  /*e4d0*/  @!P3 IMAD.IADD R22, R22, 0x1, -R11.reuse ;  /* 0x000000011616b824 */ /* 0x100fe200078e0a0b */
[----:B------:R-:W-:Y:S01]  /*e4e0*/  ISETP.GT.U32.AND P3, PT, R11, R13, PT ;  /* 0x0000000d0b00720c */ /* 0x000fe20003f64070 */
[----:B------:R1:W-:Y:S04]  /*e4f0*/  STS.U8 [R74+UR9+0x5e80], R39 ;  /* 0x005e80274a007988 */ /* 0x0003e80008000009 */
[----:B0-----:R-:W3:Y:S04]  /*e500*/  LDL.LU R45, [R1+0xe08] ;  /* 0x000e0800012d7983 */ /* 0x001ee80000300800 */
[----:B-1----:R-:W4:Y:S04]  /*e510*/  LDL.LU R39, [R1+0xe04] ;  /* 0x000e040001277983 */ /* 0x002f280000300800 */
[----:B------:R-:W-:Y:S01]  /*e520*/  @!P3 IMAD.IADD R13, R13, 0x1, -R11 ;  /* 0x000000010d0db824 */ /* 0x000fe200078e0a0b */
[----:B------:R-:W-:Y:S01]  /*e530*/  PRMT R18, RZ, 0x7610, R18 ;  /* 0x00007610ff127816 */ /* 0x000fe20000000012 */
[----:B--2---:R-:W-:Y:S04]  /*e540*/  STS.U8 [R74+UR9+0x7e80], R87 ;  /* 0x007e80574a007988 */ /* 0x004fe80008000009 */
[----:B------:R0:W-:Y:S04]  /*e550*/  STS.U8 [R75+UR9+0x300], R40 ;  /* 0x000300284b007988 */ /* 0x0001e80008000009 */
[----:B------:R1:W-:Y:S04]  /*e560*/  STS.U8 [R75+UR9+0x2300], R41 ;  /* 0x002300294b007988 */ /* 0x0003e80008000009 */
[----:B------:R-:W-:Y:S04]  /*e570*/  STS.U8 [R75+UR9+0x4300], R42 ;  /* 0x0043002a4b007988 */ /* 0x000fe80008000009 */
[----:B------:R2:W-:Y:S04]  /*e580*/  STS.U8 [R75+UR9+0x6300], R38 ;  /* 0x006300264b007988 */ /* 0x0005e80008000009 */
[----:B0-----:R-:W3:Y:S04]  /*e590*/  LDL.LU R40, [R1+0xe00] ;  /* 0x000e000001287983 */ /* 0x001ee80000300800 */
[----:B-1----:R-:W3:Y:S01]  /*e5a0*/  LDL.LU R41, [R1+0xdfc] ;  /* 0x000dfc0001297983 */ /* 0x002ee20000300800 */
[----:B--2---:R-:W-:-:S03]  /*e5b0*/  IADD3 R38, P3, PT, R7, UR4, RZ ;  /* 0x0000000407267c10 */ /* 0x004fc6000ff7e0ff */
[----:B------:R-:W2:Y:S01]  /*e5c0*/  LDL.LU R42, [R1+0xdf8] ;  /* 0x000df800012a7983 */ /* 0x000ea20000300800 */
[----:B------:R-:W-:-:S03]  /*e5d0*/  IADD3.X R74, PT, PT, R8, UR5, RZ, P3, !PT ;  /* 0x00000005084a7c10 */ /* 0x000fc60009ffe4ff */
[----:B------:R0:W-:Y:S04]  /*e5e0*/  STS.U8 [R75+UR9+0x700], R12 ;  /* 0x0007000c4b007988 */ /* 0x0001e80008000009 */
[----:B------:R1:W-:Y:S04]  /*e5f0*/  STS.U8 [R75+UR9+0x2700], R29 ;  /* 0x0027001d4b007988 */ /* 0x0003e80008000009 */
[----:B------:R1:W-:Y:S04]  /*e600*/  STS.U8 [R75+UR9+0x4700], R9 ;  /* 0x004700094b007988 */ /* 0x0003e80008000009 */
[----:B0-----:R-:W2:Y:S04]  /*e610*/  LDL.LU R12, [R1+0xdf4] ;  /* 0x000df400010c7983 */ /* 0x001ea80000300800 */
[----:B-1----:R-:W2:Y:S01]  /*e620*/  LDL.LU R29, [R1+0xdf0] ;  /* 0x000df000011d7983 */ /* 0x002ea20000300800 */
[----:B------:R-:W-:-:S03]  /*e630*/  @!P6 IMAD.MOV.U32 R75, RZ, RZ, R74 ;  /* 0x000000ffff4be224 */ /* 0x000fc600078e004a */
[----:B------:R-:W-:Y:S04]  /*e640*/  STL [R1+0x7e0], R38 ;  /* 0x0007e02601007387 */ /* 0x000fe80000100800 */
[----:B------:R0:W-:Y:S02]  /*e650*/  STL [R1+0x7dc], R74 ;  /* 0x0007dc4a01007387 */ /* 0x0001e40000100800 */
[----:B0-----:R-:W-:-:S05]  /*e660*/  @!P6 IMAD.MOV.U32 R74, RZ, RZ, R38 ;  /* 0x000000ffff4ae224 */ /* 0x001fca00078e0026 */
[----:B------:R0:W3:Y:S01]  /*e670*/  @!P6 LDG.E.U8 R18, desc[UR24][R74.64] ;  /* 0x000000184a12e981 */ /* 0x0000e2000c1e1100 */
[----:B------:R-:W-:-:S04]  /*e680*/  UIMAD UR4, UR12, 0x7, URZ ;  /* 0x000000070c0478a4 */ /* 0x000fc8000f8e02ff */
[----:B------:R-:W-:Y:S02]  /*e690*/  USHF.R.S32.HI UR6, URZ, 0x1f, UR4 ;  /* 0x0000001fff067899 */ /* 0x000fe40008011404 */
[----:B------:R-:W-:-:S04]  /*e6a0*/  IADD3 R9, P3, PT, R0, UR4, RZ ;  /* 0x0000000400097c10 */ /* 0x000fc8000ff7e0ff */
[----:B0-----:R-:W-:Y:S01]  /*e6b0*/  IADD3.X R74, PT, PT, R2, UR6, RZ, P3, !PT ;  /* 0x00000006024a7c10 */ /* 0x001fe20009ffe4ff */
[----:B------:R-:W-:Y:S01]  /*e6c0*/  IMAD.MOV.U32 R75, RZ, RZ, R9 ;  /* 0x000000ffff4b7224 */ /* 0x000fe200078e0009 */
[----:B------:R0:W-:Y:S04]  /*e6d0*/  STL [R1+0x38c], R9 ;  /* 0x00038c0901007387 */ /* 0x0001e80000100800 */
[-C--:B------:R-:W-:Y:S02]  /*e6e0*/  @!P5 LOP3.LUT R75, R75, R74.reuse, RZ, 0x3c, !PT ;  /* 0x0000004a4b4bd212 */ /* 0x080fe400078e3cff */
[----:B0-----:R-:W-:Y:S02]  /*e6f0*/  IADD3 R9, P6, PT, R3, UR4, RZ ;  /* 0x0000000403097c10 */ /* 0x001fe4000ffde0ff */
[----:B--2---:R-:W-:Y:S01]  /*e700*/  PRMT R29, RZ, 0x7610, R29 ;  /* 0x00007610ff1d7816 */ /* 0x004fe2000000001d */
[----:B---3--:R-:W-:Y:S04]  /*e710*/  STL [R1+0x38], R18 ;  /* 0x0000381201007387 */ /* 0x008fe80000100800 */
[----:B------:R-:W-:Y:S04]  /*e720*/  STL [R1+0x394], R9 ;  /* 0x0003940901007387 */ /* 0x000fe80000100800 */
[----:B------:R0:W-:Y:S02]  /*e730*/  STL [R1+0x388], R74 ;  /* 0x0003884a01007387 */ /* 0x0001e40000100800 */
[----:B0-----:R-:W-:-:S04]  /*e740*/  @!P5 LOP3.LUT R74, R75, R74, RZ, 0x3c, !PT ;  /* 0x0000004a4b4ad212 */ /* 0x001fc800078e3cff */
[----:B------:R-:W-:-:S05]  /*e750*/  @!P5 LOP3.LUT R75, R75, R74, RZ, 0x3c, !PT ;  /* 0x0000004a4b4bd212 */ /* 0x000fca00078e3cff */
[----:B------:R0:W2:Y:S01]  /*e760*/  @!P5 LDG.E.U8 R29, desc[UR24][R74.64] ;  /* 0x000000184a1dd981 */ /* 0x0000a2000c1e1100 */
[----:B------:R-:W-:Y:S02]  /*e770*/  IADD3.X R38, PT, PT, R4, UR6, RZ, P6, !PT ;  /* 0x0000000604267c10 */ /* 0x000fe4000b7fe4ff */
[----:B------:R-:W-:Y:S01]  /*e780*/  PRMT R41, RZ, 0x7610, R41 ;  /* 0x00007610ff297816 */ /* 0x000fe20000000029 */
[----:B0-----:R-:W-:Y:S02]  /*e790*/  @!P5 IMAD.MOV.U32 R74, RZ, RZ, R9 ;  /* 0x000000ffff4ad224 */ /* 0x001fe400078e0009 */
[----:B------:R-:W-:-:S05]  /*e7a0*/  @!P5 IMAD.MOV.U32 R75, RZ, RZ, R38 ;  /* 0x000000ffff4bd224 */ /* 0x000fca00078e0026 */
[----:B------:R0:W3:Y:S01]  /*e7b0*/  @!P5 LDG.E.U8 R41, desc[UR24][R74.64] ;  /* 0x000000184a29d981 */ /* 0x0000e2000c1e1100 */
[----:B------:R-:W-:-:S03]  /*e7c0*/  SHF.R.U32.HI R18, RZ, 0x1, R12 ;  /* 0x00000001ff127819 */ /* 0x000fc6000001160c */
[----:B--2---:R1:W-:Y:S04]  /*e7d0*/  STL [R1+0x48], R29 ;  /* 0x0000481d01007387 */ /* 0x0043e80000100800 */
[----:B-1----:R-:W2:Y:S01]  /*e7e0*/  LDL.LU R29, [R1+0xdec] ;  /* 0x000dec00011d7983 */ /* 0x002ea20000300800 */
[----:B------:R-:W-:Y:S02]  /*e7f0*/  LOP3.LUT P3, RZ, R18, 0x1, RZ, 0xc0, !PT ;  /* 0x0000000112ff7812 */ /* 0x000fe4000786c0ff */
[----:B------:R-:W-:Y:S01]  /*e800*/  IADD3 R18, P6, PT, R5, UR4, RZ ;  /* 0x0000000405127c10 */ /* 0x000fe2000ffde0ff */
[----:B------:R1:W-:Y:S03]  /*e810*/  STL [R1+0x390], R38 ;  /* 0x0003902601007387 */ /* 0x0003e60000100800 */
[----:B0-----:R-:W-:Y:S01]  /*e820*/  IADD3.X R74, PT, PT, R6, UR6, RZ, P6, !PT ;  /* 0x00000006064a7c10 */ /* 0x001fe2000b7fe4ff */
[----:B------:R-:W-:-:S05]  /*e830*/  IMAD.MOV.U32 R75, RZ, RZ, R18 ;  /* 0x000000ffff4b7224 */ /* 0x000fca00078e0012 */
[-C--:B------:R-:W-:Y:S01]  /*e840*/  @!P5 LOP3.LUT R75, R75, R74.reuse, RZ, 0x3c, !PT ;  /* 0x0000004a4b4bd212 */ /* 0x080fe200078e3cff */
[----:B-1----:R-:W4:Y:S04]  /*e850*/  LDL.LU R38, [R1+0xde8] ;  /* 0x000de80001267983 */ /* 0x002f280000300800 */
[----:B------:R-:W4:Y:S04]  /*e860*/  LDL.LU R9, [R1+0xde4] ;  /* 0x000de40001097983 */ /* 0x000f280000300800 */
[----:B------:R-:W-:Y:S04]  /*e870*/  STL [R1+0x39c], R18 ;  /* 0x00039c1201007387 */ /* 0x000fe80000100800 */
[----:B---3--:R-:W-:Y:S04]  /*e880*/  STL [R1+0x44], R41 ;  /* 0x0000442901007387 */ /* 0x008fe80000100800 */
[----:B------:R0:W-:Y:S02]  /*e890*/  STL [R1+0x398], R74 ;  /* 0x0003984a01007387 */ /* 0x0001e40000100800 */
[----:B0-----:R-:W-:-:S04]  /*e8a0*/  @!P5 LOP3.LUT R74, R75, R74, RZ, 0x3c, !PT ;  /* 0x0000004a4b4ad212 */ /* 0x001fc800078e3cff */
[----:B------:R-:W-:Y:S02]  /*e8b0*/  @!P5 LOP3.LUT R75, R75, R74, RZ, 0x3c, !PT ;  /* 0x0000004a4b4bd212 */ /* 0x000fe400078e3cff */
[----:B------:R-:W-:-:S04]  /*e8c0*/  IADD3 R41, P6, PT, R7, UR4, RZ ;  /* 0x0000000407297c10 */ /* 0x000fc8000ffde0ff */
[----:B------:R-:W-:Y:S02]  /*e8d0*/  IADD3.X R18, PT, PT, R8, UR6, RZ, P6, !PT ;  /* 0x0000000608127c10 */ /* 0x000fe4000b7fe4ff */
[----:B------:R-:W-:Y:S02]  /*e8e0*/  PRMT R40, RZ, 0x7610, R40 ;  /* 0x00007610ff287816 */ /* 0x000fe40000000028 */
[----:B--2---:R-:W-:-:S06]  /*e8f0*/  PRMT R29, RZ, 0x7610, R29 ;  /* 0x00007610ff1d7816 */ /* 0x004fcc000000001d */
[----:B------:R0:W2:Y:S02]  /*e900*/  @!P5 LDG.E.U8 R29, desc[UR24][R74.64] ;  /* 0x000000184a1dd981 */ /* 0x0000a4000c1e1100 */
[----:B0-----:R-:W-:Y:S02]  /*e910*/  IMAD.MOV.U32 R75, RZ, RZ, R18 ;  /* 0x000000ffff4b7224 */ /* 0x001fe400078e0012 */
[----:B------:R-:W-:-:S05]  /*e920*/  @!P5 IMAD.MOV.U32 R74, RZ, RZ, R41 ;  /* 0x000000ffff4ad224 */ /* 0x000fca00078e0029 */
[----:B------:R0:W3:Y:S01]  /*e930*/  @!P5 LDG.E.U8 R40, desc[UR24][R74.64] ;  /* 0x000000184a28d981 */ /* 0x0000e2000c1e1100 */
[----:B------:R-:W-:-:S03]  /*e940*/  UIMAD UR5, UR12, 0xf, URZ ;  /* 0x0000000f0c0578a4 */ /* 0x000fc6000f8e02ff */
[----:B------:R-:W-:Y:S01]  /*e950*/  STL [R1+0x3a4], R41 ;  /* 0x0003a42901007387 */ /* 0x000fe20000100800 */
[----:B------:R-:W-:-:S03]  /*e960*/  USHF.R.S32.HI UR14, URZ, 0x1f, UR5 ;  /* 0x0000001fff0e7899 */ /* 0x000fc60008011405 */
[----:B------:R-:W-:Y:S01]  /*e970*/  STL [R1+0x3a0], R18 ;  /* 0x0003a01201007387 */ /* 0x000fe20000100800 */
[----:B----4-:R-:W-:Y:S02]  /*e980*/  PRMT R38, RZ, 0x7610, R38 ;  /* 0x00007610ff267816 */ /* 0x010fe40000000026 */
[----:B------:R-:W-:Y:S01]  /*e990*/  PRMT R42, RZ, 0x7610, R42 ;  /* 0x00007610ff2a7816 */ /* 0x000fe2000000002a */
[----:B--2---:R1:W-:Y:S02]  /*e9a0*/  STL [R1+0x40], R29 ;  /* 0x0000401d01007387 */ /* 0x0043e40000100800 */
[----:B-1----:R-:W-:-:S04]  /*e9b0*/  IADD3 R29, P6, PT, R0, UR5, RZ ;  /* 0x00000005001d7c10 */ /* 0x002fc8000ffde0ff */
[----:B0-----:R-:W-:Y:S01]  /*e9c0*/  IADD3.X R74, PT, PT, R2, UR14, RZ, P6, !PT ;  /* 0x0000000e024a7c10 */ /* 0x001fe2000b7fe4ff */
[----:B------:R-:W-:Y:S01]  /*e9d0*/  IMAD.MOV.U32 R75, RZ, RZ, R29 ;  /* 0x000000ffff4b7224 */ /* 0x000fe200078e001d */
[----:B------:R-:W-:Y:S04]  /*e9e0*/  STL [R1+0x7e8], R29 ;  /* 0x0007e81d01007387 */ /* 0x000fe80000100800 */
[-C--:B------:R-:W-:Y:S01]  /*e9f0*/  @!P4 LOP3.LUT R75, R75, R74.reuse, RZ, 0x3c, !PT ;  /* 0x0000004a4b4bc212 */ /* 0x080fe200078e3cff */
[----:B------:R0:W-:Y:S03]  /*ea00*/  STL [R1+0x7e4], R74 ;  /* 0x0007e44a01007387 */ /* 0x0001e60000100800 */
[----:B0-----:R-:W-:-:S04]  /*ea10*/  @!P4 LOP3.LUT R74, R75, R74, RZ, 0x3c, !PT ;  /* 0x0000004a4b4ac212 */ /* 0x001fc800078e3cff */
[----:B------:R-:W-:-:S05]  /*ea20*/  @!P4 LOP3.LUT R75, R75, R74, RZ, 0x3c, !PT ;  /* 0x0000004a4b4bc212 */ /* 0x000fca00078e3cff */
[----:B------:R0:W2:Y:S01]  /*ea30*/  @!P4 LDG.E.U8 R38, desc[UR24][R74.64] ;  /* 0x000000184a26c981 */ /* 0x0000a2000c1e1100 */
[----:B------:R-:W-:-:S05]  /*ea40*/  IADD3 R41, P6, PT, R3, UR5, RZ ;  /* 0x0000000503297c10 */ /* 0x000fca000ffde0ff */
[----:B------:R-:W-:Y:S04]  /*ea50*/  STL [R1+0x7f0], R41 ;  /* 0x0007f02901007387 */ /* 0x000fe80000100800 */
[----:B---3--:R1:W-:Y:S01]  /*ea60*/  STL [R1+0x3c], R40 ;  /* 0x00003c2801007387 */ /* 0x0083e20000100800 */
[----:B0-----:R-:W-:Y:S01]  /*ea70*/  @!P4 IMAD.MOV.U32 R74, RZ, RZ, R41 ;  /* 0x000000ffff4ac224 */ /* 0x001fe200078e0029 */
[----:B-1----:R-:W-:-:S05]  /*ea80*/  IADD3.X R40, PT, PT, R4, UR14, RZ, P6, !PT ;  /* 0x0000000e04287c10 */ /* 0x002fca000b7fe4ff */
[----:B------:R-:W-:-:S05]  /*ea90*/  @!P4 IMAD.MOV.U32 R75, RZ, RZ, R40 ;  /* 0x000000ffff4bc224 */ /* 0x000fca00078e0028 */
[----:B------:R0:W3:Y:S01]  /*eaa0*/  @!P4 LDG.E.U8 R42, desc[UR24][R74.64] ;  /* 0x000000184a2ac981 */ /* 0x0000e2000c1e1100 */
[----:B------:R-:W-:-:S03]  /*eab0*/  IADD3 R29, P6, PT, R5, UR5, RZ ;  /* 0x00000005051d7c10 */ /* 0x000fc6000ffde0ff */
[----:B------:R1:W-:Y:S04]  /*eac0*/  STL [R1+0x7ec], R40 ;  /* 0x0007ec2801007387 */ /* 0x0003e80000100800 */
[----:B------:R-:W-:Y:S01]  /*ead0*/  STL [R1+0x7f8], R29 ;  /* 0x0007f81d01007387 */ /* 0x000fe20000100800 */
[----:B------:R-:W-:Y:S01]  /*eae0*/  PRMT R9, RZ, 0x7610, R9 ;  /* 0x00007610ff097816 */ /* 0x000fe20000000009 */
[----:B0-----:R-:W-:Y:S02]  /*eaf0*/  @!P4 IMAD.MOV.U32 R74, RZ, RZ, R29 ;  /* 0x000000ffff4ac224 */ /* 0x001fe400078e001d */
[----:B--2---:R0:W-:Y:S04]  /*eb00*/  STL [R1+0x84], R38 ;  /* 0x0000842601007387 */ /* 0x0041e80000100800 */
[----:B-1----:R-:W2:Y:S04]  /*eb10*/  LDL.LU R40, [R1+0xde0] ;  /* 0x000de00001287983 */ /* 0x002ea80000300800 */
[----:B------:R-:W4:Y:S01]  /*eb20*/  LDL.LU R41, [R1+0xddc] ;  /* 0x000ddc0001297983 */ /* 0x000f220000300800 */
[----:B0-----:R-:W-:-:S05]  /*eb30*/  IADD3.X R38, PT, PT, R6, UR14, RZ, P6, !PT ;  /* 0x0000000e06267c10 */ /* 0x001fca000b7fe4ff */
[----:B------:R-:W-:-:S05]  /*eb40*/  @!P4 IMAD.MOV.U32 R75, RZ, RZ, R38 ;  /* 0x000000ffff4bc224 */ /* 0x000fca00078e0026 */
[----:B------:R0:W2:Y:S04]  /*eb50*/  @!P4 LDG.E.U8 R9, desc[UR24][R74.64] ;  /* 0x000000184a09c981 */ /* 0x0000a8000c1e1100 */
[----:B---3--:R-:W-:Y:S04]  /*eb60*/  STL [R1+0x90], R42 ;  /* 0x0000902a01007387 */ /* 0x008fe80000100800 */
[----:B------:R1:W-:Y:S04]  /*eb70*/  STL [R1+0x7f4], R38 ;  /* 0x0007f42601007387 */ /* 0x0003e80000100800 */
[----:B-1----:R-:W3:Y:S04]  /*eb80*/  LDL.LU R38, [R1+0xdd8] ;  /* 0x000dd80001267983 */ /* 0x002ee80000300800 */
[----:B------:R-:W3:Y:S01]  /*eb90*/  LDL.LU R29, [R1+0xdd4] ;  /* 0x000dd400011d7983 */ /* 0x000ee20000300800 */
[----:B------:R-:W-:Y:S01]  /*eba0*/  IADD3 R42, P6, PT, R7, UR5, RZ ;  /* 0x00000005072a7c10 */ /* 0x000fe2000ffde0ff */
[----:B------:R-:W-:Y:S01]  /*ebb0*/  UIMAD UR4, UR12, 0x16, URZ ;  /* 0x000000160c0478a4 */ /* 0x000fe2000f8e02ff */
[----:B------:R-:W-:-:S02]  /*ebc0*/  SHF.R.U32.HI R18, RZ, 0x9, R12 ;  /* 0x00000009ff127819 */ /* 0x000fc4000001160c */
[----:B0-----:R-:W-:Y:S01]  /*ebd0*/  IADD3.X R75, PT, PT, R8, UR14, RZ, P6, !PT ;  /* 0x0000000e084b7c10 */ /* 0x001fe2000b7fe4ff */
[----:B------:R0:W-:Y:S01]  /*ebe0*/  STL [R1+0x800], R42 ;  /* 0x0008002a01007387 */ /* 0x0001e20000100800 */
[----:B------:R-:W-:Y:S01]  /*ebf0*/  LOP3.LUT P5, RZ, R18, 0x1, RZ, 0xc0, !PT ;  /* 0x0000000112ff7812 */ /* 0x000fe200078ac0ff */
[----:B------:R-:W-:Y:S02]  /*ec00*/  @!P4 IMAD.MOV.U32 R74, RZ, RZ, R42 ;  /* 0x000000ffff4ac224 */ /* 0x000fe400078e002a */
[----:B------:R-:W-:Y:S01]  /*ec10*/  STL [R1+0x7fc], R75 ;  /* 0x0007fc4b01007387 */ /* 0x000fe20000100800 */
[----:B------:R-:W-:Y:S01]  /*ec20*/  USHF.R.S32.HI UR5, URZ, 0x1f, UR4 ;  /* 0x0000001fff057899 */ /* 0x000fe20008011404 */
[----:B----4-:R-:W-:-:S06]  /*ec30*/  PRMT R41, RZ, 0x7610, R41 ;  /* 0x00007610ff297816 */ /* 0x010fcc0000000029 */
[----:B------:R1:W4:Y:S04]  /*ec40*/  @!P4 LDG.E.U8 R41, desc[UR24][R74.64] ;  /* 0x000000184a29c981 */ /* 0x000328000c1e1100 */
[----:B--2---:R2:W-:Y:S01]  /*ec50*/  STL [R1+0x8c], R9 ;  /* 0x00008c0901007387 */ /* 0x0045e20000100800 */
[----:B0-----:R-:W-:Y:S02]  /*ec60*/  IADD3 R42, P4, PT, R3, UR4, RZ ;  /* 0x00000004032a7c10 */ /* 0x001fe4000ff9e0ff */
[----:B--2---:R-:W-:-:S04]  /*ec70*/  IADD3 R9, P6, PT, R0, UR4, RZ ;  /* 0x0000000400097c10 */ /* 0x004fc8000ffde0ff */
[----:B-1----:R-:W-:Y:S01]  /*ec80*/  IADD3.X R74, PT, PT, R2, UR5, RZ, P6, !PT ;  /* 0x00000005024a7c10 */ /* 0x002fe2000b7fe4ff */
[----:B------:R-:W-:Y:S01]  /*ec90*/  IMAD.MOV.U32 R75, RZ, RZ, R9 ;  /* 0x000000ffff4b7224 */ /* 0x000fe200078e0009 */
[----:B------:R-:W-:Y:S04]  /*eca0*/  STL [R1+0x670], R9 ;  /* 0x0006700901007387 */ /* 0x000fe80000100800 */
[----:B------:R-:W-:Y:S01]  /*ecb0*/  @P5 LOP3.LUT R75, R75, R74, RZ, 0x3c, !PT ;  /* 0x0000004a4b4b5212 */ /* 0x000fe200078e3cff */
[----:B------:R-:W-:Y:S04]  /*ecc0*/  STL [R1+0x678], R42 ;  /* 0x0006782a01007387 */ /* 0x000fe80000100800 */
[----:B------:R0:W-:Y:S01]  /*ecd0*/  STL [R1+0x3dc], R74 ;  /* 0x0003dc4a01007387 */ /* 0x0001e20000100800 */
[----:B---3--:R-:W-:-:S02]  /*ece0*/  PRMT R29, RZ, 0x7610, R29 ;  /* 0x00007610ff1d7816 */ /* 0x008fc4000000001d */
[----:B0-----:R-:W-:-:S04]  /*ecf0*/  @P5 LOP3.LUT R74, R75, R74, RZ, 0x3c, !PT ;  /* 0x0000004a4b4a5212 */ /* 0x001fc800078e3cff */
[----:B------:R-:W-:-:S05]  /*ed00*/  @P5 LOP3.LUT R75, R75, R74, RZ, 0x3c, !PT ;  /* 0x0000004a4b4b5212 */ /* 0x000fca00078e3cff */
[----:B------:R0:W2:Y:S01]  /*ed10*/  @P5 LDG.E.U8 R29, desc[UR24][R74.64] ;  /* 0x000000184a1d5981 */ /* 0x0000a2000c1e1100 */
[----:B------:R-:W-:Y:S01]  /*ed20*/  PRMT R38, RZ, 0x7610, R38 ;  /* 0x00007610ff267816 */ /* 0x000fe20000000026 */
[----:B0-----:R-:W-:Y:S02]  /*ed30*/  @P5 IMAD.MOV.U32 R74, RZ, RZ, R42 ;  /* 0x000000ffff4a5224 */ /* 0x001fe400078e002a */
[----:B----4-:R0:W-:Y:S02]  /*ed40*/  STL [R1+0x88], R41 ;  /* 0x0000882901007387 */ /* 0x0101e40000100800 */
[----:B0-----:R-:W-:-:S05]  /*ed50*/  IADD3.X R41, PT, PT, R4, UR5, RZ, P4, !PT ;  /* 0x0000000504297c10 */ /* 0x001fca000a7fe4ff */
[----:B------:R-:W-:Y:S01]  /*ed60*/  STL [R1+0x674], R41 ;  /* 0x0006742901007387 */ /* 0x000fe20000100800 */
[----:B------:R-:W-:-:S05]  /*ed70*/  @P5 IMAD.MOV.U32 R75, RZ, RZ, R41 ;  /* 0x000000ffff4b5224 */ /* 0x000fca00078e0029 */
[----:B------:R0:W3:Y:S04]  /*ed80*/  @P5 LDG.E.U8 R38, desc[UR24][R74.64] ;  /* 0x000000184a265981 */ /* 0x0000e8000c1e1100 */
[----:B--2---:R1:W-:Y:S04]  /*ed90*/  STL [R1+0x30], R29 ;  /* 0x0000301d01007387 */ /* 0x0043e80000100800 */
[----:B-1----:R-:W2:Y:S01]  /*eda0*/  LDL.LU R29, [R1+0xdd0] ;  /* 0x000dd000011d7983 */ /* 0x002ea20000300800 */
[----:B------:R-:W-:-:S03]  /*edb0*/  IADD3 R9, P4, PT, R5, UR4, RZ ;  /* 0x0000000405097c10 */ /* 0x000fc6000ff9e0ff */
[----:B------:R-:W4:Y:S01]  /*edc0*/  LDL.LU R41, [R1+0xdcc] ;  /* 0x000dcc0001297983 */ /* 0x000f220000300800 */
[----:B0-----:R-:W-:Y:S01]  /*edd0*/  IADD3.X R75, PT, PT, R6, UR5, RZ, P4, !PT ;  /* 0x00000005064b7c10 */ /* 0x001fe2000a7fe4ff */
[----:B------:R-:W-:Y:S01]  /*ede0*/  @P5 IMAD.MOV.U32 R74, RZ, RZ, R9 ;  /* 0x000000ffff4a5224 */ /* 0x000fe200078e0009 */
[----:B------:R-:W-:Y:S01]  /*edf0*/  IADD3 R42, P4, PT, R7, UR4, RZ ;  /* 0x00000004072a7c10 */ /* 0x000fe2000ff9e0ff */
[----:B------:R-:W-:Y:S04]  /*ee00*/  STL [R1+0x680], R9 ;  /* 0x0006800901007387 */ /* 0x000fe80000100800 */
[----:B------:R-:W-:Y:S04]  /*ee10*/  STL [R1+0x67c], R75 ;  /* 0x00067c4b01007387 */ /* 0x000fe80000100800 */
[----:B------:R-:W-:Y:S01]  /*ee20*/  STL [R1+0x688], R42 ;  /* 0x0006882a01007387 */ /* 0x000fe20000100800 */
[----:B------:R-:W-:-:S03]  /*ee30*/  PRMT R40, RZ, 0x7610, R40 ;  /* 0x00007610ff287816 */ /* 0x000fc60000000028 */
[----:B---3--:R0:W-:Y:S01]  /*ee40*/  STL [R1+0x2c], R38 ;  /* 0x00002c2601007387 */ /* 0x0081e20000100800 */
[----:B--2---:R-:W-:Y:S01]  /*ee50*/  PRMT R29, RZ, 0x7610, R29 ;  /* 0x00007610ff1d7816 */ /* 0x004fe2000000001d */
[----:B------:R-:W-:Y:S01]  /*ee60*/  UIMAD UR4, UR12, 0x17, URZ ;  /* 0x000000170c0478a4 */ /* 0x000fe2000f8e02ff */
[----:B0-----:R-:W-:Y:S01]  /*ee70*/  IADD3.X R38, PT, PT, R8, UR5, RZ, P4, !PT ;  /* 0x0000000508267c10 */ /* 0x001fe2000a7fe4ff */
[----:B------:R-:W2:Y:S04]  /*ee80*/  LDL.LU R9, [R1+0xdc8] ;  /* 0x000dc80001097983 */ /* 0x000ea80000300800 */
[----:B------:R0:W3:Y:S02]  /*ee90*/  @P5 LDG.E.U8 R29, desc[UR24][R74.64] ;  /* 0x000000184a1d5981 */ /* 0x0000e4000c1e1100 */
[----:B0-----:R-:W-:-:S02]  /*eea0*/  IMAD.MOV.U32 R75, RZ, RZ, R38 ;  /* 0x000000ffff4b7224 */ /* 0x001fc400078e0026 */
[----:B------:R-:W-:-:S05]  /*eeb0*/  @P5 IMAD.MOV.U32 R74, RZ, RZ, R42 ;  /* 0x000000ffff4a5224 */ /* 0x000fca00078e002a */
[----:B------:R0:W2:Y:S01]  /*eec0*/  @P5 LDG.E.U8 R40, desc[UR24][R74.64] ;  /* 0x000000184a285981 */ /* 0x0000a2000c1e1100 */
[----:B------:R-:W-:Y:S01]  /*eed0*/  SHF.R.U32.HI R12, RZ, 0x8, R12 ;  /* 0x00000008ff0c7819 */ /* 0x000fe2000001160c */
[----:B------:R-:W-:-:S03]  /*eee0*/  USHF.R.S32.HI UR6, URZ, 0x1f, UR4 ;  /* 0x0000001fff067899 */ /* 0x000fc60008011404 */
[----:B------:R-:W-:Y:S02]  /*eef0*/  LOP3.LUT P6, RZ, R12, 0x1, RZ, 0xc0, !PT ;  /* 0x000000010cff7812 */ /* 0x000fe400078cc0ff */
[----:B----4-:R-:W-:Y:S02]  /*ef00*/  PRMT R41, RZ, 0x7610, R41 ;  /* 0x00007610ff297816 */ /* 0x010fe40000000029 */
[----:B------:R-:W-:Y:S01]  /*ef10*/  PRMT R48, RZ, 0x7610, R48 ;  /* 0x00007610ff307816 */ /* 0x000fe20000000030 */
[----:B---3--:R1:W-:Y:S04]  /*ef20*/  STL [R1+0x28], R29 ;  /* 0x0000281d01007387 */ /* 0x0083e80000100800 */
[----:B-1----:R-:W3:Y:S04]  /*ef30*/  LDL.LU R29, [R1+0xdc4] ;  /* 0x000dc400011d7983 */ /* 0x002ee80000300800 */
[----:B------:R1:W-:Y:S02]  /*ef40*/  STL [R1+0x684], R38 ;  /* 0x0006842601007387 */ /* 0x0003e40000100800 */
[----:B-1----:R-:W-:-:S04]  /*ef50*/  IADD3 R38, P4, PT, R0, UR4, RZ ;  /* 0x0000000400267c10 */ /* 0x002fc8000ff9e0ff */
[----:B0-----:R-:W-:Y:S01]  /*ef60*/  IADD3.X R74, PT, PT, R2, UR6, RZ, P4, !PT ;  /* 0x00000006024a7c10 */ /* 0x001fe2000a7fe4ff */
[----:B------:R-:W-:Y:S01]  /*ef70*/  IMAD.MOV.U32 R75, RZ, RZ, R38 ;  /* 0x000000ffff4b7224 */ /* 0x000fe200078e0026 */
[----:B------:R0:W-:Y:S04]  /*ef80*/  STL [R1+0x690], R38 ;  /* 0x0006902601007387 */ /* 0x0001e80000100800 */
[----:B------:R-:W-:Y:S02]  /*ef90*/  @P6 LOP3.LUT R75, R75, R74, RZ, 0x3c, !PT ;  /* 0x0000004a4b4b6212 */ /* 0x000fe400078e3cff */
[----:B0-----:R-:W-:-:S05]  /*efa0*/  IADD3 R38, P5, PT, R3, UR4, RZ ;  /* 0x0000000403267c10 */ /* 0x001fca000ffbe0ff */
[----:B------:R-:W-:Y:S04]  /*efb0*/  STL [R1+0x698], R38 ;  /* 0x0006982601007387 */ /* 0x000fe80000100800 */
[----:B------:R0:W-:Y:S02]  /*efc0*/  STL [R1+0x68c], R74 ;  /* 0x00068c4a01007387 */ /* 0x0001e40000100800 */
[----:B0-----:R-:W-:-:S04]  /*efd0*/  @P6 LOP3.LUT R74, R75, R74, RZ, 0x3c, !PT ;  /* 0x0000004a4b4a6212 */ /* 0x001fc800078e3cff */
[----:B------:R-:W-:-:S05]  /*efe0*/  @P6 LOP3.LUT R75, R75, R74, RZ, 0x3c, !PT ;  /* 0x0000004a4b4b6212 */ /* 0x000fca00078e3cff */
[----:B------:R0:W4:Y:S04]  /*eff0*/  @P6 LDG.E.U8 R41, desc[UR24][R74.64] ;  /* 0x000000184a296981 */ /* 0x000128000c1e1100 */
[----:B--2---:R1:W-:Y:S02]  /*f000*/  STL [R1+0x24], R40 ;  /* 0x0000242801007387 */ /* 0x0043e40000100800 */
[----:B-1----:R-:W-:Y:S01]  /*f010*/  IADD3.X R40, PT, PT, R4, UR6, RZ, P5, !PT ;  /* 0x0000000604287c10 */ /* 0x002fe2000affe4ff */
[----:B0-----:R-:W-:-:S04]  /*f020*/  @P6 IMAD.MOV.U32 R74, RZ, RZ, R38 ;  /* 0x000000ffff4a6224 */ /* 0x001fc800078e0026 */
[----:B------:R-:W-:-:S05]  /*f030*/  @P6 IMAD.MOV.U32 R75, RZ, RZ, R40 ;  /* 0x000000ffff4b6224 */ /* 0x000fca00078e0028 */
[----:B------:R0:W2:Y:S01]  /*f040*/  @P6 LDG.E.U8 R48, desc[UR24][R74.64] ;  /* 0x000000184a306981 */ /* 0x0000a2000c1e1100 */
[----:B------:R-:W-:-:S03]  /*f050*/  IADD3 R42, P5, PT, R5, UR4, RZ ;  /* 0x00000004052a7c10 */ /* 0x000fc6000ffbe0ff */
[----:B------:R1:W-:Y:S04]  /*f060*/  STL [R1+0x694], R40 ;  /* 0x0006942801007387 */ /* 0x0003e80000100800 */
[----:B------:R-:W-:Y:S01]  /*f070*/  STL [R1+0x6a0], R42 ;  /* 0x0006a02a01007387 */ /* 0x000fe20000100800 */
[----:B------:R-:W-:Y:S01]  /*f080*/  PRMT R9, RZ, 0x7610, R9 ;  /* 0x00007610ff097816 */ /* 0x000fe20000000009 */
[----:B0-----:R-:W-:Y:S01]  /*f090*/  @P6 IMAD.MOV.U32 R74, RZ, RZ, R42 ;  /* 0x000000ffff4a6224 */ /* 0x001fe200078e002a */
[----:B------:R-:W-:Y:S01]  /*f0a0*/  PRMT R39, RZ, 0x7610, R39 ;  /* 0x00007610ff277816 */ /* 0x000fe20000000027 */
[----:B----4-:R0:W-:Y:S04]  /*f0b0*/  STL [R1+0x80], R41 ;  /* 0x0000802901007387 */ /* 0x0101e80000100800 */
[----:B-1----:R-:W4:Y:S04]  /*f0c0*/  LDL.LU R40, [R1+0xdc0] ;  /* 0x000dc00001287983 */ /* 0x002f280000300800 */
[----:B------:R-:W3:Y:S01]  /*f0d0*/  LDL.LU R38, [R1+0xdbc] ;  /* 0x000dbc0001267983 */ /* 0x000ee20000300800 */
[----:B0-----:R-:W-:-:S05]  /*f0e0*/  IADD3.X R41, PT, PT, R6, UR6, RZ, P5, !PT ;  /* 0x0000000606297c10 */ /* 0x001fca000affe4ff */
[----:B------:R-:W-:-:S05]  /*f0f0*/  @P6 IMAD.MOV.U32 R75, RZ, RZ, R41 ;  /* 0x000000ffff4b6224 */ /* 0x000fca00078e0029 */
[----:B------:R0:W3:Y:S04]  /*f100*/  @P6 LDG.E.U8 R9, desc[UR24][R74.64] ;  /* 0x000000184a096981 */ /* 0x0000e8000c1e1100 */
[----:B------:R1:W-:Y:S04]  /*f110*/  STL [R1+0x69c], R41 ;  /* 0x00069c2901007387 */ /* 0x0003e80000100800 */
[----:B--2---:R2:W-:Y:S04]  /*f120*/  STL [R1+0x7c], R48 ;  /* 0x00007c3001007387 */ /* 0x0045e80000100800 */
[----:B-1----:R-:W4:Y:S01]  /*f130*/  LDL.LU R41, [R1+0xdb8] ;  /* 0x000db80001297983 */ /* 0x002f220000300800 */
[----:B--2---:R-:W-:Y:S01]  /*f140*/  IADD3 R48, P5, PT, R7, UR4, RZ ;  /* 0x0000000407307c10 */ /* 0x004fe2000ffbe0ff */
[----:B------:R-:W-:-:S02]  /*f150*/  UIMAD UR5, UR12, 0x1e, URZ ;  /* 0x0000001e0c0578a4 */ /* 0x000fc4000f8e02ff */
[----:B------:R-:W2:Y:S01]  /*f160*/  LDL.LU R42, [R1+0xdb4] ;  /* 0x000db400012a7983 */ /* 0x000ea20000300800 */
[----:B0-----:R-:W-:Y:S01]  /*f170*/  IADD3.X R75, PT, PT, R8, UR6, RZ, P5, !PT ;  /* 0x00000006084b7c10 */ /* 0x001fe2000affe4ff */
[----:B------:R-:W-:-:S05]  /*f180*/  @P6 IMAD.MOV.U32 R74, RZ, RZ, R48 ;  /* 0x000000ffff4a6224 */ /* 0x000fca00078e0030 */
[----:B------:R0:W2:Y:S01]  /*f190*/  @P6 LDG.E.U8 R39, desc[UR24][R74.64] ;  /* 0x000000184a276981 */ /* 0x0000a2000c1e1100 */
[----:B------:R-:W-:-:S03]  /*f1a0*/  USHF.R.S32.HI UR6, URZ, 0x1f, UR5 ;  /* 0x0000001fff067899 */ /* 0x000fc60008011405 */
[----:B------:R-:W-:Y:S04]  /*f1b0*/  STL [R1+0x6a8], R48 ;  /* 0x0006a83001007387 */ /* 0x000fe80000100800 */
[----:B------:R-:W-:Y:S01]  /*f1c0*/  STL [R1+0x6a4], R75 ;  /* 0x0006a44b01007387 */ /* 0x000fe20000100800 */
[----:B------:R-:W-:-:S03]  /*f1d0*/  PRMT R12, RZ, 0x7610, R12 ;  /* 0x00007610ff0c7816 */ /* 0x000fc6000000000c */
[----:B---3--:R1:W-:Y:S02]  /*f1e0*/  STL [R1+0x78], R9 ;  /* 0x0000780901007387 */ /* 0x0083e40000100800 */
[----:B-1----:R-:W-:-:S04]  /*f1f0*/  IADD3 R9, P5, PT, R0, UR5, RZ ;  /* 0x0000000500097c10 */ /* 0x002fc8000ffbe0ff */
[----:B0-----:R-:W-:Y:S01]  /*f200*/  IADD3.X R74, PT, PT, R2, UR6, RZ, P5, !PT ;  /* 0x00000006024a7c10 */ /* 0x001fe2000affe4ff */
[----:B------:R-:W-:Y:S01]  /*f210*/  IMAD.MOV.U32 R75, RZ, RZ, R9 ;  /* 0x000000ffff4b7224 */ /* 0x000fe200078e0009 */
[----:B------:R0:W-:Y:S04]  /*f220*/  STL [R1+0x6b0], R9 ;  /* 0x0006b00901007387 */ /* 0x0001e80000100800 */
[----:B------:R-:W-:Y:S02]  /*f230*/  @P3 LOP3.LUT R75, R75, R74, RZ, 0x3c, !PT ;  /* 0x0000004a4b4b3212 */ /* 0x000fe400078e3cff */
[----:B0-----:R-:W-:-:S05]  /*f240*/  IADD3 R9, P6, PT, R3, UR5, RZ ;  /* 0x0000000503097c10 */ /* 0x001fca000ffde0ff */
[----:B------:R-:W-:Y:S04]  /*f250*/  STL [R1+0x6b8], R9 ;  /* 0x0006b80901007387 */ /* 0x000fe80000100800 */
[----:B------:R0:W-:Y:S01]  /*f260*/  STL [R1+0x6ac], R74 ;  /* 0x0006ac4a01007387 */ /* 0x0001e20000100800 */
[----:B----4-:R-:W-:-:S03]  /*f270*/  PRMT R41, RZ, 0x7610, R41 ;  /* 0x00007610ff297816 */ /* 0x010fc60000000029 */
[----:B--2---:R1:W-:Y:S01]  /*f280*/  STL [R1+0x74], R39 ;  /* 0x0000742701007387 */ /* 0x0043e20000100800 */
[----:B0-----:R-:W-:-:S04]  /*f290*/  @P3 LOP3.LUT R74, R75, R74, RZ, 0x3c, !PT ;  /* 0x0000004a4b4a3212 */ /* 0x001fc800078e3cff */
[----:B------:R-:W-:Y:S02]  /*f2a0*/  @P3 LOP3.LUT R75, R75, R74, RZ, 0x3c, !PT ;  /* 0x0000004a4b4b3212 */ /* 0x000fe400078e3cff */
[----:B-1----:R-:W-:-:S03]  /*f2b0*/  IADD3.X R39, PT, PT, R4, UR6, RZ, P6, !PT ;  /* 0x0000000604277c10 */ /* 0x002fc6000b7fe4ff */
[----:B------:R0:W2:Y:S02]  /*f2c0*/  @P3 LDG.E.U8 R41, desc[UR24][R74.64] ;  /* 0x000000184a293981 */ /* 0x0000a4000c1e1100 */
[----:B0-----:R-:W-:Y:S02]  /*f2d0*/  IMAD.MOV.U32 R74, RZ, RZ, R39 ;  /* 0x000000ffff4a7224 */ /* 0x001fe400078e0027 */
[----:B------:R-:W-:-:S05]  /*f2e0*/  IMAD.MOV.U32 R75, RZ, RZ, R9 ;  /* 0x000000ffff4b7224 */ /* 0x000fca00078e0009 */
[-C--:B------:R-:W-:Y:S02]  /*f2f0*/  @P3 LOP3.LUT R75, R75, R74.reuse, RZ, 0x3c, !PT ;  /* 0x0000004a4b4b3212 */ /* 0x080fe400078e3cff */
[----:B------:R-:W-:Y:S02]  /*f300*/  IADD3 R48, P6, PT, R5, UR5, RZ ;  /* 0x0000000505307c10 */ /* 0x000fe4000ffde0ff */
[C---:B------:R-:W-:Y:S02]  /*f310*/  @P3 LOP3.LUT R74, R75.reuse, R74, RZ, 0x3c, !PT ;  /* 0x0000004a4b4a3212 */ /* 0x040fe400078e3cff */
[----:B------:R-:W-:Y:S02]  /*f320*/  PRMT R40, RZ, 0x7610, R40 ;  /* 0x00007610ff287816 */ /* 0x000fe40000000028 */
[----:B------:R-:W-:Y:S02]  /*f330*/  @P3 LOP3.LUT R75, R75, R74, RZ, 0x3c, !PT ;  /* 0x0000004a4b4b3212 */ /* 0x000fe400078e3cff */
[----:B------:R-:W-:-:S03]  /*f340*/  IADD3.X R9, PT, PT, R6, UR6, RZ, P6, !PT ;  /* 0x0000000606097c10 */ /* 0x000fc6000b7fe4ff */
[----:B------:R0:W3:Y:S02]  /*f350*/  @P3 LDG.E.U8 R40, desc[UR24][R74.64] ;  /* 0x000000184a283981 */ /* 0x0000e4000c1e1100 */
[----:B0-----:R-:W-:Y:S02]  /*f360*/  @P3 IMAD.MOV.U32 R74, RZ, RZ, R48 ;  /* 0x000000ffff4a3224 */ /* 0x001fe400078e0030 */
[----:B------:R-:W-:-:S05]  /*f370*/  @P3 IMAD.MOV.U32 R75, RZ, RZ, R9 ;  /* 0x000000ffff4b3224 */ /* 0x000fca00078e0009 */
[----:B------:R0:W4:Y:S02]  /*f380*/  @P3 LDG.E.U8 R12, desc[UR24][R74.64] ;  /* 0x000000184a0c3981 */ /* 0x000124000c1e1100 */
[----:B0-----:R-:W-:-:S04]  /*f390*/  IADD3 R75, P6, PT, R7, UR5, RZ ;  /* 0x00000005074b7c10 */ /* 0x001fc8000ffde0ff */
[----:B------:R-:W-:Y:S01]  /*f3a0*/  IADD3.X R74, PT, PT, R8, UR6, RZ, P6, !PT ;  /* 0x00000006084a7c10 */ /* 0x000fe2000b7fe4ff */
[----:B------:R-:W-:Y:S01]  /*f3b0*/  UIMAD UR4, UR12, 0x1f, URZ ;  /* 0x0000001f0c0478a4 */ /* 0x000fe2000f8e02ff */
[----:B------:R-:W-:Y:S02]  /*f3c0*/  PRMT R54, RZ, 0x7610, R54 ;  /* 0x00007610ff367816 */ /* 0x000fe40000000036 */
[----:B------:R-:W-:Y:S01]  /*f3d0*/  PRMT R44, RZ, 0x7610, R44 ;  /* 0x00007610ff2c7816 */ /* 0x000fe2000000002c */
[----:B------:R-:W-:Y:S01]  /*f3e0*/  USHF.R.S32.HI UR14, URZ, 0x1f, UR4 ;  /* 0x0000001fff0e7899 */ /* 0x000fe20008011404 */
[----:B--2---:R0:W-:Y:S01]  /*f3f0*/  STL [R1+0x20], R41 ;  /* 0x0000202901007387 */ /* 0x0041e20000100800 */
[----:B------:R-:W-:Y:S02]  /*f400*/  PRMT R43, RZ, 0x7610, R43 ;  /* 0x00007610ff2b7816 */ /* 0x000fe4000000002b */
[----:B------:R-:W-:Y:S01]  /*f410*/  ISETP.GT.U32.AND P5, PT, R11, R42, PT ;  /* 0x0000002a0b00720c */ /* 0x000fe20003fa4070 */
[----:B------:R-:W-:Y:S01]  /*f420*/  UIMAD UR5, UR12, 0x26, URZ ;  /* 0x000000260c0578a4 */ /* 0x000fe2000f8e02ff */
[----:B------:R-:W-:Y:S01]  /*f430*/  PRMT R47, RZ, 0x7610, R47 ;  /* 0x00007610ff2f7816 */ /* 0x000fe2000000002f */
[----:B------:R-:W1:Y:S01]  /*f440*/  LDCU UR6, c[0x0][0x3b0] ;  /* 0x00007600ff0677ac */ /* 0x000e620008000800 */
[----:B0-----:R-:W2:Y:S04]  /*f450*/  LDL.LU R41, [R1+0xdb0] ;  /* 0x000db00001297983 */ /* 0x001ea80000300800 */
[----:B------:R0:W-:Y:S04]  /*f460*/  STL [R1+0x6b4], R39 ;  /* 0x0006b42701007387 */ /* 0x0001e80000100800 */
[----:B0-----:R-:W2:Y:S04]  /*f470*/  LDL.LU R39, [R1+0xdac] ;  /* 0x000dac0001277983 */ /* 0x001ea80000300800 */
[----:B------:R-:W-:Y:S04]  /*f480*/  STL [R1+0x6c0], R48 ;  /* 0x0006c03001007387 */ /* 0x000fe80000100800 */
[----:B------:R-:W-:Y:S04]  /*f490*/  STL [R1+0x6bc], R9 ;  /* 0x0006bc0901007387 */ /* 0x000fe80000100800 */
[----:B---3--:R0:W-:Y:S04]  /*f4a0*/  STL [R1+0x1c], R40 ;  /* 0x00001c2801007387 */ /* 0x0081e80000100800 */
[----:B0-----:R-:W3:Y:S04]  /*f4b0*/  LDL.LU R40, [R1+0xda8] ;  /* 0x000da80001287983 */ /* 0x001ee80000300800 */
[----:B------:R-:W2:Y:S04]  /*f4c0*/  LDL.LU R9, [R1+0xda4] ;  /* 0x000da40001097983 */ /* 0x000ea80000300800 */
[----:B------:R0:W-:Y:S04]  /*f4d0*/  STL [R1+0x6c8], R75 ;  /* 0x0006c84b01007387 */ /* 0x0001e80000100800 */
[----:B----4-:R-:W-:Y:S01]  /*f4e0*/  STL [R1+0x18], R12 ;  /* 0x0000180c01007387 */ /* 0x010fe20000100800 */
[----:B0-----:R-:W-:-:S03]  /*f4f0*/  @P3 LOP3.LUT R75, R75, R74, RZ, 0x3c, !PT ;  /* 0x0000004a4b4b3212 */ /* 0x001fc600078e3cff */
[----:B------:R0:W-:Y:S02]  /*f500*/  STL [R1+0x6c4], R74 ;  /* 0x0006c44a01007387 */ /* 0x0001e40000100800 */
[----:B0-----:R-:W-:-:S04]  /*f510*/  @P3 LOP3.LUT R74, R75, R74, RZ, 0x3c, !PT ;  /* 0x0000004a4b4a3212 */ /* 0x001fc800078e3cff */
[----:B------:R-:W-:Y:S02]  /*f520*/  @P3 LOP3.LUT R75, R75, R74, RZ, 0x3c, !PT ;  /* 0x0000004a4b4b3212 */ /* 0x000fe400078e3cff */
[----:B------:R-:W-:-:S03]  /*f530*/  IADD3 R48, P6, PT, R0, UR4, RZ ;  /* 0x0000000400307c10 */ /* 0x000fc6000ffde0ff */
[----:B------:R0:W4:Y:S02]  /*f540*/  @P3 LDG.E.U8 R54, desc[UR24][R74.64] ;  /* 0x000000184a363981 */ /* 0x000124000c1e1100 */
[----:B0-----:R-:W-:Y:S01]  /*f550*/  IADD3.X R75, PT, PT, R2, UR14, RZ, P6, !PT ;  /* 0x0000000e024b7c10 */ /* 0x001fe2000b7fe4ff */
[----:B------:R-:W-:-:S05]  /*f560*/  @!P0 IMAD.MOV.U32 R74, RZ, RZ, R48 ;  /* 0x000000ffff4a8224 */ /* 0x000fca00078e0030 */
[----:B------:R0:W2:Y:S04]  /*f570*/  @!P0 LDG.E.U8 R44, desc[UR24][R74.64] ;  /* 0x000000184a2c8981 */ /* 0x0000a8000c1e1100 */
[----:B------:R0:W-:Y:S04]  /*f580*/  STL [R1+0x6d0], R48 ;  /* 0x0006d03001007387 */ /* 0x0001e80000100800 */
[----:B----4-:R4:W-:Y:S04]  /*f590*/  STL [R1+0x14], R54 ;  /* 0x0000143601007387 */ /* 0x0109e80000100800 */
[----:B------:R1:W-:Y:S04]  /*f5a0*/  STL [R1+0x6cc], R75 ;  /* 0x0006cc4b01007387 */ /* 0x0003e80000100800 */
[----:B0-----:R-:W3:Y:S01]  /*f5b0*/  LDL.LU R48, [R1+0xda0] ;  /* 0x000da00001307983 */ /* 0x001ee20000300800 */
[----:B----4-:R-:W-:-:S04]  /*f5c0*/  IADD3 R54, P6, PT, R3, UR4, RZ ;  /* 0x0000000403367c10 */ /* 0x010fc8000ffde0ff */
[----:B------:R-:W-:Y:S01]  /*f5d0*/  IADD3.X R74, PT, PT, R4, UR14, RZ, P6, !PT ;  /* 0x0000000e044a7c10 */ /* 0x000fe2000b7fe4ff */
[----:B-1----:R-:W-:Y:S01]  /*f5e0*/  IMAD.MOV.U32 R75, RZ, RZ, R54 ;  /* 0x000000ffff4b7224 */ /* 0x002fe200078e0036 */
[----:B--2---:R0:W-:Y:S04]  /*f5f0*/  STL [R1+0x70], R44 ;  /* 0x0000702c01007387 */ /* 0x0041e80000100800 */
[-C--:B------:R-:W-:Y:S01]  /*f600*/  @!P0 LOP3.LUT R75, R75, R74.reuse, RZ, 0x3c, !PT ;  /* 0x0000004a4b4b8212 */ /* 0x080fe200078e3cff */
[----:B0-----:R-:W2:Y:S04]  /*f610*/  LDL.LU R44, [R1+0xd9c] ;  /* 0x000d9c00012c7983 */ /* 0x001ea80000300800 */
[----:B------:R-:W-:Y:S04]  /*f620*/  STL [R1+0x6d8], R54 ;  /* 0x0006d83601007387 */ /* 0x000fe80000100800 */
[----:B------:R0:W-:Y:S02]  /*f630*/  STL [R1+0x6d4], R74 ;  /* 0x0006d44a01007387 */ /* 0x0001e40000100800 */
[----:B0-----:R-:W-:-:S04]  /*f640*/  @!P0 LOP3.LUT R74, R75, R74, RZ, 0x3c, !PT ;  /* 0x0000004a4b4a8212 */ /* 0x001fc800078e3cff */
[----:B------:R-:W-:-:S05]  /*f650*/  @!P0 LOP3.LUT R75, R75, R74, RZ, 0x3c, !PT ;  /* 0x0000004a4b4b8212 */ /* 0x000fca00078e3cff */
[----:B------:R0:W4:Y:S01]  /*f660*/  @!P0 LDG.E.U8 R43, desc[UR24][R74.64] ;  /* 0x000000184a2b8981 */ /* 0x000122000c1e1100 */
[----:B------:R-:W-:-:S05]  /*f670*/  IADD3 R54, P6, PT, R5, UR4, RZ ;  /* 0x0000000405367c10 */ /* 0x000fca000ffde0ff */
[----:B0-----:R-:W-:Y:S01]  /*f680*/  IMAD.MOV.U32 R75, RZ, RZ, R54 ;  /* 0x000000ffff4b7224 */ /* 0x001fe200078e0036 */
[----:B----4-:R0:W-:Y:S04]  /*f690*/  STL [R1+0x6c], R43 ;  /* 0x00006c2b01007387 */ /* 0x0101e80000100800 */
[----:B0-----:R-:W4:Y:S01]  /*f6a0*/  LDL.LU R43, [R1+0xd98] ;  /* 0x000d9800012b7983 */ /* 0x001f220000300800 */
[----:B------:R-:W-:-:S04]  /*f6b0*/  IADD3.X R74, PT, PT, R6, UR14, RZ, P6, !PT ;  /* 0x0000000e064a7c10 */ /* 0x000fc8000b7fe4ff */
[-C--:B------:R-:W-:Y:S01]  /*f6c0*/  @!P0 LOP3.LUT R75, R75, R74.reuse, RZ, 0x3c, !PT ;  /* 0x0000004a4b4b8212 */ /* 0x080fe200078e3cff */
[----:B------:R-:W-:Y:S04]  /*f6d0*/  STL [R1+0x6e0], R54 ;  /* 0x0006e03601007387 */ /* 0x000fe80000100800 */
[----:B------:R0:W-:Y:S02]  /*f6e0*/  STL [R1+0x6dc], R74 ;  /* 0x0006dc4a01007387 */ /* 0x0001e40000100800 */
[----:B0-----:R-:W-:-:S04]  /*f6f0*/  @!P0 LOP3.LUT R74, R75, R74, RZ, 0x3c, !PT ;  /* 0x0000004a4b4a8212 */ /* 0x001fc800078e3cff */
[----:B------:R-:W-:Y:S01]  /*f700*/  @!P0 LOP3.LUT R75, R75, R74, RZ, 0x3c, !PT ;  /* 0x0000004a4b4b8212 */ /* 0x000fe200078e3cff */
[----:B------:R-:W-:Y:S01]  /*f710*/  @!P5 IMAD.IADD R42, R42, 0x1, -R11 ;  /* 0x000000012a2ad824 */ /* 0x000fe200078e0a0b */
[----:B---3--:R-:W-:Y:S02]  /*f720*/  ISETP.GT.U32.AND P5, PT, R11, R40, PT ;  /* 0x000000280b00720c */ /* 0x008fe40003fa4070 */
[----:B----4-:R-:W-:-:S06]  /*f730*/  PRMT R43, RZ, 0x7610, R43 ;  /* 0x00007610ff2b7816 */ /* 0x010fcc000000002b */
[----:B------:R0:W3:Y:S05]  /*f740*/  @!P0 LDG.E.U8 R43, desc[UR24][R74.64] ;  /* 0x000000184a2b8981 */ /* 0x0000ea000c1e1100 */
[----:B------:R-:W-:Y:S01]  /*f750*/  @!P5 IMAD.IADD R40, R40, 0x1, -R11 ;  /* 0x000000012828d824 */ /* 0x000fe200078e0a0b */
[----:B------:R-:W-:Y:S02]  /*f760*/  ISETP.GT.U32.AND P5, PT, R11, R45, PT ;  /* 0x0000002d0b00720c */ /* 0x000fe40003fa4070 */
[----:B------:R-:W-:-:S11]  /*f770*/  SHF.R.U64 R12, R9, 0x19, RZ ;  /* 0x00000019090c7819 */ /* 0x000fd600000012ff */
[----:B------:R-:W-:Y:S01]  /*f780*/  @!P5 IMAD.IADD R45, R45, 0x1, -R11 ;  /* 0x000000012d2dd824 */ /* 0x000fe200078e0a0b */
[----:B------:R-:W-:-:S04]  /*f790*/  IADD3 R54, P5, PT, R7, UR4, RZ ;  /* 0x0000000407367c10 */ /* 0x000fc8000ffbe0ff */
[----:B0-----:R-:W-:Y:S01]  /*f7a0*/  IADD3.X R74, PT, PT, R8, UR14, RZ, P5, !PT ;  /* 0x0000000e084a7c10 */ /* 0x001fe2000affe4ff */
[----:B------:R-:W-:Y:S01]  /*f7b0*/  IMAD.MOV.U32 R75, RZ, RZ, R54 ;  /* 0x000000ffff4b7224 */ /* 0x000fe200078e0036 */
[----:B------:R-:W-:Y:S01]  /*f7c0*/  LOP3.LUT P3, RZ, R12, 0x1, RZ, 0xc0, !PT ;  /* 0x000000010cff7812 */ /* 0x000fe2000786c0ff */
[----:B------:R-:W-:Y:S01]  /*f7d0*/  USHF.R.S32.HI UR4, URZ, 0x1f, UR5 ;  /* 0x0000001fff047899 */ /* 0x000fe20008011405 */
[----:B------:R-:W-:Y:S01]  /*f7e0*/  PRMT R46, RZ, 0x7610, R46 ;  /* 0x00007610ff2e7816 */ /* 0x000fe2000000002e */
[----:B------:R-:W0:Y:S01]  /*f7f0*/  LDCU UR14, c[0x0][0x3b0] ;  /* 0x00007600ff0e77ac */ /* 0x000e220008000800 */
[-C--:B------:R-:W-:Y:S01]  /*f800*/  @!P0 LOP3.LUT R75, R75, R74.reuse, RZ, 0x3c, !PT ;  /* 0x0000004a4b4b8212 */ /* 0x080fe200078e3cff */
[----:B---3--:R1:W-:Y:S04]  /*f810*/  STL [R1+0x68], R43 ;  /* 0x0000682b01007387 */ /* 0x0083e80000100800 */
[----:B-1----:R-:W3:Y:S04]  /*f820*/  LDL.LU R43, [R1+0xd94] ;  /* 0x000d9400012b7983 */ /* 0x002ee80000300800 */
[----:B------:R-:W-:Y:S04]  /*f830*/  STL [R1+0x6e8], R54 ;  /* 0x0006e83601007387 */ /* 0x000fe80000100800 */
[----:B------:R1:W-:Y:S02]  /*f840*/  STL [R1+0x6e4], R74 ;  /* 0x0006e44a01007387 */ /* 0x0003e40000100800 */
[----:B-1----:R-:W-:-:S04]  /*f850*/  @!P0 LOP3.LUT R74, R75, R74, RZ, 0x3c, !PT ;  /* 0x0000004a4b4a8212 */ /* 0x002fc800078e3cff */
[----:B------:R-:W-:Y:S02]  /*f860*/  @!P0 LOP3.LUT R75, R75, R74, RZ, 0x3c, !PT ;  /* 0x0000004a4b4b8212 */ /* 0x000fe400078e3cff */
[----:B------:R-:W-:-:S03]  /*f870*/  IADD3 R54, P6, PT, R0, UR5, RZ ;  /* 0x0000000500367c10 */ /* 0x000fc6000ffde0ff */
[----:B------:R1:W4:Y:S02]  /*f880*/  @!P0 LDG.E.U8 R47, desc[UR24][R74.64] ;  /* 0x000000184a2f8981 */ /* 0x000324000c1e1100 */
[----:B-1----:R-:W-:Y:S01]  /*f890*/  IADD3.X R75, PT, PT, R2, UR4, RZ, P6, !PT ;  /* 0x00000004024b7c10 */ /* 0x002fe2000b7fe4ff */
[----:B------:R-:W-:-:S05]  /*f8a0*/  @P3 IMAD.MOV.U32 R74, RZ, RZ, R54 ;  /* 0x000000ffff4a3224 */ /* 0x000fca00078e0036 */
[----:B------:R1:W2:Y:S01]  /*f8b0*/  @P3 LDG.E.U8 R46, desc[UR24][R74.64] ;  /* 0x000000184a2e3981 */ /* 0x0002a2000c1e1100 */
[----:B------:R-:W-:Y:S02]  /*f8c0*/  PRMT R12, RZ, 0x7610, R12 ;  /* 0x00007610ff0c7816 */ /* 0x000fe4000000000c */
[----:B------:R-:W-:-:S13]  /*f8d0*/  ISETP.GT.U32.AND P4, PT, R11, R29, PT ;  /* 0x0000001d0b00720c */ /* 0x000fda0003f84070 */
[----:B------:R-:W-:Y:S01]  /*f8e0*/  @!P4 IMAD.IADD R29, R29, 0x1, -R11 ;  /* 0x000000011d1dc824 */ /* 0x000fe200078e0a0b */
[----:B------:R-:W-:-:S13]  /*f8f0*/  ISETP.GT.U32.AND P4, PT, R11, R38, PT ;  /* 0x000000260b00720c */ /* 0x000fda0003f84070 */
[----:B------:R-:W-:Y:S01]  /*f900*/  @!P4 IMAD.IADD R38, R38, 0x1, -R11 ;  /* 0x000000012626c824 */ /* 0x000fe200078e0a0b */
[----:B------:R-:W-:Y:S01]  /*f910*/  ISETP.GT.U32.AND P4, PT, R11, R41, PT ;  /* 0x000000290b00720c */ /* 0x000fe20003f84070 */
[----:B----4-:R4:W-:Y:S04]  /*f920*/  STL [R1+0x64], R47 ;  /* 0x0000642f01007387 */ /* 0x0109e80000100800 */
[----:B----4-:R-:W4:Y:S04]  /*f930*/  LDL.LU R47, [R1+0xd90] ;  /* 0x000d9000012f7983 */ /* 0x010f280000300800 */
[----:B------:R0:W-:Y:S04]  /*f940*/  STL [R1+0x6f0], R54 ;  /* 0x0006f03601007387 */ /* 0x0001e80000100800 */
[----:B------:R1:W-:Y:S04]  /*f950*/  STL [R1+0x6ec], R75 ;  /* 0x0006ec4b01007387 */ /* 0x0003e80000100800 */
[----:B0-----:R-:W3:Y:S01]  /*f960*/  LDL.LU R54, [R1+0xd8c] ;  /* 0x000d8c0001367983 */ /* 0x001ee20000300800 */
[----:B-1----:R-:W-:-:S03]  /*f970*/  IADD3 R75, P6, PT, R3, UR5, RZ ;  /* 0x00000005034b7c10 */ /* 0x002fc6000ffde0ff */
[----:B--2---:R0:W-:Y:S01]  /*f980*/  STL [R1+0x10], R46 ;  /* 0x0000102e01007387 */ /* 0x0041e20000100800 */
[----:B------:R-:W-:-:S03]  /*f990*/  IADD3.X R74, PT, PT, R4, UR4, RZ, P6, !PT ;  /* 0x00000004044a7c10 */ /* 0x000fc6000b7fe4ff */
[----:B0-----:R-:W2:Y:S04]  /*f9a0*/  LDL.LU R46, [R1+0xd88] ;  /* 0x000d8800012e7983 */ /* 0x001ea80000300800 */
[----:B------:R0:W-:Y:S04]  /*f9b0*/  STL [R1+0x6f8], R75 ;  /* 0x0006f84b01007387 */ /* 0x0001e80000100800 */
[----:B------:R1:W-:Y:S01]  /*f9c0*/  STL [R1+0x6f4], R74 ;  /* 0x0006f44a01007387 */ /* 0x0003e20000100800 */
[----:B0-----:R-:W-:-:S04]  /*f9d0*/  @P3 LOP3.LUT R75, R75, R74, RZ, 0x3c, !PT ;  /* 0x0000004a4b4b3212 */ /* 0x001fc800078e3cff */
[----:B-1----:R-:W-:-:S04]  /*f9e0*/  @P3 LOP3.LUT R74, R75, R74, RZ, 0x3c, !PT ;  /* 0x0000004a4b4a3212 */ /* 0x002fc800078e3cff */
[----:B------:R-:W-:-:S05]  /*f9f0*/  @P3 LOP3.LUT R75, R75, R74, RZ, 0x3c, !PT ;  /* 0x0000004a4b4b3212 */ /* 0x000fca00078e3cff */
[----:B------:R-:W2:Y:S01]  /*fa00*/  @P3 LDG.E.U8 R12, desc[UR24][R74.64] ;  /* 0x000000184a0c3981 */ /* 0x000ea2000c1e1100 */
        /* <DEDUP_REMOVED lines=10> */
[----:B------:R-:W-:Y:S02]  /*fab0*/  PRMT R87, RZ, 0x7610, R87 ;  /* 0x00007610ff577816 */ /* 0x000fe40000000057 */
[----:B------:R-:W-:-:S09]  /*fac0*/  PRMT R86, RZ, 0x7610, R86 ;  /* 0x00007610ff567816 */ /* 0x000fd20000000056 */
[----:B------:R-:W-:Y:S01]  /*fad0*/  @!P4 IMAD.IADD R53, R53, 0x1, -R11 ;  /* 0x000000013535c824 */ /* 0x000fe200078e0a0b */
[----:B--2---:R0:W-:Y:S02]  /*fae0*/  STL [R1+0xc], R12 ;  /* 0x00000c0c01007387 */ /* 0x0041e40000100800 */
[----:B0-----:R-:W-:-:S04]  /*faf0*/  IADD3 R12, P6, PT, R5, UR5, RZ ;  /* 0x00000005050c7c10 */ /* 0x001fc8000ffde0ff */
[----:B------:R-:W-:Y:S01]  /*fb00*/  IADD3.X R75, PT, PT, R6, UR4, RZ, P6, !PT ;  /* 0x00000004064b7c10 */ /* 0x000fe2000b7fe4ff */
[----:B------:R0:W-:Y:S01]  /*fb10*/  STL [R1+0x714], R12 ;  /* 0x0007140c01007387 */ /* 0x0001e20000100800 */
[----:B------:R-:W-:-:S03]  /*fb20*/  @P3 IMAD.MOV.U32 R74, RZ, RZ, R12 ;  /* 0x000000ffff4a3224 */ /* 0x000fc600078e000c */
[----:B------:R1:W-:Y:S04]  /*fb30*/  STL [R1+0x6fc], R75 ;  /* 0x0006fc4b01007387 */ /* 0x0003e80000100800 */
[----:B------:R1:W2:Y:S01]  /*fb40*/  @P3 LDG.E.U8 R87, desc[UR24][R74.64] ;  /* 0x000000184a573981 */ /* 0x0002a2000c1e1100 */
[----:B0-----:R-:W-:-:S04]  /*fb50*/  IADD3 R12, P4, PT, R7, UR5, RZ ;  /* 0x00000005070c7c10 */ /* 0x001fc8000ff9e0ff */
[----:B-1----:R-:W-:Y:S01]  /*fb60*/  IADD3.X R75, PT, PT, R8, UR4, RZ, P4, !PT ;  /* 0x00000004084b7c10 */ /* 0x002fe2000a7fe4ff */
[----:B------:R-:W-:-:S05]  /*fb70*/  @P3 IMAD.MOV.U32 R74, RZ, RZ, R12 ;  /* 0x000000ffff4a3224 */ /* 0x000fca00078e000c */
[----:B------:R0:W2:Y:S01]  /*fb80*/  @P3 LDG.E.U8 R86, desc[UR24][R74.64] ;  /* 0x000000184a563981 */ /* 0x0000a2000c1e1100 */
[C---:B------:R-:W-:Y:S02]  /*fb90*/  ISETP.GT.U32.AND P4, PT, R11.reuse, R55, PT ;  /* 0x000000370b00720c */ /* 0x040fe40003f84070 */
[----:B------:R-:W-:Y:S01]  /*fba0*/  ISETP.GT.U32.AND P3, PT, R11, R58, PT ;  /* 0x0000003a0b00720c */ /* 0x000fe20003f64070 */
[----:B------:R1:W-:Y:S01]  /*fbb0*/  STL [R1+0x71c], R12 ;  /* 0x00071c0c01007387 */ /* 0x0003e20000100800 */
[----:B------:R-:W-:Y:S01]  /*fbc0*/  UIMAD UR4, UR12, 0x27, URZ ;  /* 0x000000270c0478a4 */ /* 0x000fe2000f8e02ff */
[----:B-1----:R-:W-:-:S08]  /*fbd0*/  SHF.R.U64 R12, R9, 0x18, RZ ;  /* 0x00000018090c7819 */ /* 0x002fd000000012ff */
[--C-:B------:R-:W-:Y:S01]  /*fbe0*/  @!P4 IMAD.IADD R55, R55, 0x1, -R11.reuse ;  /* 0x000000013737c824 */ /* 0x100fe200078e0a0b */
[----:B------:R-:W-:Y:S01]  /*fbf0*/  LOP3.LUT P4, RZ, R12, 0x1, RZ, 0xc0, !PT ;  /* 0x000000010cff7812 */ /* 0x000fe2000788c0ff */
[----:B------:R-:W-:Y:S01]  /*fc00*/  USHF.R.S32.HI UR5, URZ, 0x1f, UR4 ;  /* 0x0000001fff057899 */ /* 0x000fe20008011404 */
[----:B------:R0:W-:Y:S01]  /*fc10*/  STL [R1+0x718], R75 ;  /* 0x0007184b01007387 */ /* 0x0001e20000100800 */
[----:B------:R-:W-:Y:S01]  /*fc20*/  @!P3 IMAD.IADD R58, R58, 0x1, -R11 ;  /* 0x000000013a3ab824 */ /* 0x000fe200078e0a0b */
[----:B0-----:R-:W-:-:S04]  /*fc30*/  IADD3 R75, P3, PT, R0, UR4, RZ ;  /* 0x00000004004b7c10 */ /* 0x001fc8000ff7e0ff */
[----:B------:R-:W-:Y:S01]  /*fc40*/  IADD3.X R74, PT, PT, R2, UR5, RZ, P3, !PT ;  /* 0x00000005024a7c10 */ /* 0x000fe20009ffe4ff */
[----:B--2---:R-:W-:Y:S04]  /*fc50*/  STL.64 [R1+0xd60], R86 ;  /* 0x000d605601007387 */ /* 0x004fe80000100a00 */
[----:B------:R0:W-:Y:S04]  /*fc60*/  STL [R1+0x724], R75 ;  /* 0x0007244b01007387 */ /* 0x0001e80000100800 */
[----:B------:R1:W-:Y:S01]  /*fc70*/  STL [R1+0x720], R74 ;  /* 0x0007204a01007387 */ /* 0x0003e20000100800 */
[----:B0-----:R-:W-:-:S04]  /*fc80*/  @P4 LOP3.LUT R75, R75, R74, RZ, 0x3c, !PT ;  /* 0x0000004a4b4b4212 */ /* 0x001fc800078e3cff */
[C---:B-1----:R-:W-:Y:S02]  /*fc90*/  @P4 LOP3.LUT R74, R75.reuse, R74, RZ, 0x3c, !PT ;  /* 0x0000004a4b4a4212 */ /* 0x042fe400078e3cff */
[----:B------:R-:W-:Y:S02]  /*fca0*/  PRMT R87, RZ, 0x7610, R87 ;  /* 0x00007610ff577816 */ /* 0x000fe40000000057 */
[----:B------:R-:W-:-:S05]  /*fcb0*/  @P4 LOP3.LUT R75, R75, R74, RZ, 0x3c, !PT ;  /* 0x0000004a4b4b4212 */ /* 0x000fca00078e3cff */
[----:B------:R0:W2:Y:S01]  /*fcc0*/  @P4 LDG.E.U8 R87, desc[UR24][R74.64] ;  /* 0x000000184a574981 */ /* 0x0000a2000c1e1100 */
[----:B------:R-:W-:-:S13]  /*fcd0*/  ISETP.GT.U32.AND P6, PT, R11, R56, PT ;  /* 0x000000380b00720c */ /* 0x000fda0003fc4070 */
[----:B------:R-:W-:Y:S01]  /*fce0*/  @!P6 IMAD.IADD R56, R56, 0x1, -R11 ;  /* 0x000000013838e824 */ /* 0x000fe200078e0a0b */
[----:B------:R-:W-:-:S13]  /*fcf0*/  ISETP.GT.U32.AND P6, PT, R11, R62, PT ;  /* 0x0000003e0b00720c */ /* 0x000fda0003fc4070 */
[----:B------:R-:W-:Y:S01]  /*fd00*/  @!P6 IMAD.IADD R62, R62, 0x1, -R11 ;  /* 0x000000013e3ee824 */ /* 0x000fe200078e0a0b */
[----:B------:R-:W-:Y:S02]  /*fd10*/  ISETP.GT.U32.AND P6, PT, R11, R64, PT ;  /* 0x000000400b00720c */ /* 0x000fe40003fc4070 */
[----:B------:R-:W-:-:S11]  /*fd20*/  PRMT R72, RZ, 0x7610, R72 ;  /* 0x00007610ff487816 */ /* 0x000fd60000000048 */
[----:B------:R-:W-:Y:S01]  /*fd30*/  @!P6 IMAD.IADD R64, R64, 0x1, -R11 ;  /* 0x000000014040e824 */ /* 0x000fe200078e0a0b */
[----:B------:R-:W-:-:S05]  /*fd40*/  IADD3 R86, P6, PT, R3, UR4, RZ ;  /* 0x0000000403567c10 */ /* 0x000fca000ffde0ff */
[----:B0-----:R-:W-:Y:S01]  /*fd50*/  @P4 IMAD.MOV.U32 R74, RZ, RZ, R86 ;  /* 0x000000ffff4a4224 */ /* 0x001fe200078e0056 */
[----:B---3--:R-:W-:-:S13]  /*fd60*/  ISETP.GT.U32.AND P5, PT, R11, R43, PT ;  /* 0x0000002b0b00720c */ /* 0x008fda0003fa4070 */
[----:B------:R-:W-:Y:S01]  /*fd70*/  @!P5 IMAD.IADD R43, R43, 0x1, -R11 ;  /* 0x000000012b2bd824 */ /* 0x000fe200078e0a0b */
[----:B------:R-:W-:Y:S01]  /*fd80*/  ISETP.GT.U32.AND P5, PT, R11, R46, PT ;  /* 0x0000002e0b00720c */ /* 0x000fe20003fa4070 */
[----:B--2---:R0:W-:Y:S02]  /*fd90*/  STL [R1+0x60], R87 ;  /* 0x0000605701007387 */ /* 0x0041e40000100800 */
[----:B0-----:R-:W-:-:S05]  /*fda0*/  IADD3.X R87, PT, PT, R4, UR5, RZ, P6, !PT ;  /* 0x0000000504577c10 */ /* 0x001fca000b7fe4ff */
[----:B------:R-:W-:-:S05]  /*fdb0*/  @P4 IMAD.MOV.U32 R75, RZ, RZ, R87 ;  /* 0x000000ffff4b4224 */ /* 0x000fca00078e0057 */
        /* <DEDUP_REMOVED lines=8> */
[----:B------:R-:W-:Y:S01]  /*fe40*/  ISETP.GT.U32.AND P5, PT, R11, R61, PT ;  /* 0x0000003d0b00720c */ /* 0x000fe20003fa4070 */
[----:B------:R-:W-:-:S12]  /*fe50*/  STL [R1+0x72c], R86 ;  /* 0x00072c5601007387 */ /* 0x000fd80000100800 */
[----:B------:R-:W-:Y:S01]  /*fe60*/  @!P5 IMAD.IADD R61, R61, 0x1, -R11 ;  /* 0x000000013d3dd824 */ /* 0x000fe200078e0a0b */
[----:B------:R-:W-:Y:S01]  /*fe70*/  ISETP.GT.U32.AND P5, PT, R11, R68, PT ;  /* 0x000000440b00720c */ /* 0x000fe20003fa4070 */
[----:B------:R-:W-:Y:S01]  /*fe80*/  STL [R1+0x728], R87 ;  /* 0x0007285701007387 */ /* 0x000fe20000100800 */
[----:B------:R-:W-:-:S11]  /*fe90*/  PRMT R70, RZ, 0x7610, R70 ;  /* 0x00007610ff467816 */ /* 0x000fd60000000046 */
[----:B------:R-:W-:Y:S01]  /*fea0*/  @!P5 IMAD.IADD R68, R68, 0x1, -R11 ;  /* 0x000000014444d824 */ /* 0x000fe200078e0a0b */
[----:B--2---:R0:W-:Y:S02]  /*feb0*/  STL [R1+0x5c], R72 ;  /* 0x00005c4801007387 */ /* 0x0041e40000100800 */
[----:B0-----:R-:W-:-:S04]  /*fec0*/  IADD3 R72, P5, PT, R5, UR4, RZ ;  /* 0x0000000405487c10 */ /* 0x001fc8000ffbe0ff */
[----:B------:R-:W-:Y:S01]  /*fed0*/  IADD3.X R86, PT, PT, R6, UR5, RZ, P5, !PT ;  /* 0x0000000506567c10 */ /* 0x000fe2000affe4ff */
[----:B------:R-:W-:-:S04]  /*fee0*/  @P4 IMAD.MOV.U32 R74, RZ, RZ, R72 ;  /* 0x000000ffff4a4224 */ /* 0x000fc800078e0048 */
[----:B------:R-:W-:-:S05]  /*fef0*/  @P4 IMAD.MOV.U32 R75, RZ, RZ, R86 ;  /* 0x000000ffff4b4224 */ /* 0x000fca00078e0056 */
[----:B------:R-:W2:Y:S04]  /*ff00*/  @P4 LDG.E.U8 R70, desc[UR24][R74.64] ;  /* 0x000000184a464981 */ /* 0x000ea8000c1e1100 */
[----:B------:R-:W-:Y:S04]  /*ff10*/  STL [R1+0x734], R72 ;  /* 0x0007344801007387 */ /* 0x000fe80000100800 */
[----:B------:R-:W-:Y:S01]  /*ff20*/  STL [R1+0x730], R86 ;  /* 0x0007305601007387 */ /* 0x000fe20000100800 */
[----:B------:R-:W-:Y:S02]  /*ff30*/  PRMT R12, RZ, 0x7610, R12 ;  /* 0x00007610ff0c7816 */ /* 0x000fe4000000000c */
[----:B------:R-:W-:Y:S01]  /*ff40*/  ISETP.GT.U32.AND P3, PT, R11, R63, PT ;  /* 0x0000003f0b00720c */ /* 0x000fe20003f64070 */
[----:B--2---:R0:W-:Y:S02]  /*ff50*/  STL [R1+0x58], R70 ;  /* 0x0000584601007387 */ /* 0x0041e40000100800 */
[----:B0-----:R-:W-:-:S04]  /*ff60*/  IADD3 R70, P5, PT, R7, UR4, RZ ;  /* 0x0000000407467c10 */ /* 0x001fc8000ffbe0ff */
[----:B------:R-:W-:Y:S01]  /*ff70*/  IADD3.X R72, PT, PT, R8, UR5, RZ, P5, !PT ;  /* 0x0000000508487c10 */ /* 0x000fe2000affe4ff */
[----:B------:R-:W-:-:S04]  /*ff80*/  @P4 IMAD.MOV.U32 R74, RZ, RZ, R70 ;  /* 0x000000ffff4a4224 */ /* 0x000fc800078e0046 */
[----:B------:R-:W-:-:S05]  /*ff90*/  @P4 IMAD.MOV.U32 R75, RZ, RZ, R72 ;  /* 0x000000ffff4b4224 */ /* 0x000fca00078e0048 */
[----:B------:R-:W2:Y:S01]  /*ffa0*/  @P4 LDG.E.U8 R12, desc[UR24][R74.64] ;  /* 0x000000184a0c4981 */ /* 0x000ea2000c1e1100 */
[----:B------:R-:W-:Y:S01]  /*ffb0*/  @!P3 IMAD.IADD R63, R63, 0x1, -R11 ;  /* 0x000000013f3fb824 */ /* 0x000fe200078e0a0b */
[C---:B------:R-:W-:Y:S02]  /*ffc0*/  ISETP.GT.U32.AND P3, PT, R11.reuse, R89, PT ;  /* 0x000000590b00720c */ /* 0x040fe40003f64070 */
[----:B------:R-:W-:-:S11]  /*ffd0*/  ISETP.GT.U32.AND P5, PT, R11, R73, PT ;  /* 0x000000490b00720c */ /* 0x000fd60003fa4070 */
[--C-:B------:R-:W-:Y:S01]  /*ffe0*/  @!P3 IMAD.IADD R89, R89, 0x1, -R11.reuse ;  /* 0x000000015959b824 */ /* 0x100fe200078e0a0b */
[----:B------:R-:W-:Y:S01]  /*fff0*/  ISETP.GT.U32.AND P3, PT, R11, R90, PT ;  /* 0x0000005a0b00720c */ /* 0x000fe20003f64070 */
[--C-:B------:R-:W-:Y:S01]  /*10000*/  @!P5 IMAD.IADD R73, R73, 0x1, -R11.reuse ;  /* 0x000000014949d824 */ /* 0x100fe200078e0a0b */
[C---:B------:R-:W-:Y:S02]  /*10010*/  ISETP.GT.U32.AND P4, PT, R11.reuse, R93, PT ;  /* 0x0000005d0b00720c */ /* 0x040fe40003f84070 */
[C---:B------:R-:W-:Y:S01]  /*10020*/  ISETP.GT.U32.AND P5, PT, R11.reuse, R10, PT ;  /* 0x0000000a0b00720c */ /* 0x040fe20003fa4070 */
[----:B------:R-:W-:Y:S04]  /*10030*/  STL [R1+0x73c], R70 ;  /* 0x00073c4601007387 */ /* 0x000fe80000100800 */
[----:B------:R-:W-:Y:S04]  /*10040*/  STL [R1+0x738], R72 ;  /* 0x0007384801007387 */ /* 0x000fe80000100800 */
[--C-:B------:R-:W-:Y:S01]  /*10050*/  @!P3 IMAD.IADD R90, R90, 0x1, -R11.reuse ;  /* 0x000000015a5ab824 */ /* 0x100fe200078e0a0b */
[----:B------:R-:W-:Y:S01]  /*10060*/  ISETP.GT.U32.AND P3, PT, R11, R17, PT ;  /* 0x000000110b00720c */ /* 0x000fe20003f64070 */
[----:B------:R0:W-:Y:S01]  /*10070*/  STL [R1], R73 ;  /* 0x0000004901007387 */ /* 0x0001e20000100800 */
[----:B------:R-:W-:-:S02]  /*10080*/  @!P4 IMAD.IADD R93, R93, 0x1, -R11 ;  /* 0x000000015d5dc824 */ /* 0x000fc400078e0a0b */
[----:B------:R-:W-:Y:S01]  /*10090*/  @!P5 IMAD.IADD R10, R10, 0x1, -R11 ;  /* 0x000000010a0ad824 */ /* 0x000fe200078e0a0b */
[----:B------:R-:W-:Y:S01]  /*100a0*/  ISETP.GT.U32.AND P5, PT, R11, R16, PT ;  /* 0x000000100b00720c */ /* 0x000fe20003fa4070 */
[----:B0-----:R-:W3:Y:S01]  /*100b0*/  LDL.LU R73, [R1+0xd84] ;  /* 0x000d840001497983 */ /* 0x001ee20000300800 */
[----:B------:R-:W-:-:S06]  /*100c0*/  UIMAD UR4, UR12, 0x2e, URZ ;  /* 0x0000002e0c0478a4 */ /* 0x000fcc000f8e02ff */
[----:B------:R-:W-:Y:S01]  /*100d0*/  @!P3 IMAD.IADD R17, R17, 0x1, -R11 ;  /* 0x000000011111b824 */ /* 0x000fe200078e0a0b */
[----:B------:R-:W-:-:S04]  /*100e0*/  USHF.R.S32.HI UR5, URZ, 0x1f, UR4 ;  /* 0x0000001fff057899 */ /* 0x000fc80008011404 */
[----:B------:R-:W-:Y:S01]  /*100f0*/  @!P5 IMAD.IADD R16, R16, 0x1, -R11 ;  /* 0x000000011010d824 */ /* 0x000fe200078e0a0b */
[----:B------:R-:W-:Y:S02]  /*10100*/  PRMT R85, RZ, 0x7610, R85 ;  /* 0x00007610ff557816 */ /* 0x000fe40000000055 */
[----:B------:R-:W-:Y:S02]  /*10110*/  PRMT R84, RZ, 0x7610, R84 ;  /* 0x00007610ff547816 */ /* 0x000fe40000000054 */
[----:B----4-:R-:W-:-:S13]  /*10120*/  ISETP.GT.U32.AND P0, PT, R11, R47, PT ;  /* 0x0000002f0b00720c */ /* 0x010fda0003f04070 */
[----:B------:R-:W-:Y:S01]  /*10130*/  @!P0 IMAD.IADD R47, R47, 0x1, -R11 ;  /* 0x000000012f2f8824 */ /* 0x000fe200078e0a0b */
[----:B------:R-:W-:-:S13]  /*10140*/  ISETP.GT.U32.AND P0, PT, R11, R49, PT ;  /* 0x000000310b00720c */ /* 0x000fda0003f04070 */
[----:B------:R-:W-:Y:S01]  /*10150*/  @!P0 IMAD.IADD R49, R49, 0x1, -R11 ;  /* 0x0000000131318824 */ /* 0x000fe200078e0a0b */
[----:B------:R-:W-:-:S13]  /*10160*/  ISETP.GT.U32.AND P0, PT, R11, R52, PT ;  /* 0x000000340b00720c */ /* 0x000fda0003f04070 */
[----:B------:R-:W-:Y:S01]  /*10170*/  @!P0 IMAD.IADD R52, R52, 0x1, -R11 ;  /* 0x0000000134348824 */ /* 0x000fe200078e0a0b */
[----:B------:R-:W-:Y:S01]  /*10180*/  ISETP.GT.U32.AND P0, PT, R11, R57, PT ;  /* 0x000000390b00720c */ /* 0x000fe20003f04070 */
[----:B--2---:R0:W-:Y:S02]  /*10190*/  STL [R1+0x54], R12 ;  /* 0x0000540c01007387 */ /* 0x0041e40000100800 */
[----:B0-----:R-:W-:-:S04]  /*101a0*/  SHF.R.U64 R12, R9, 0x11, RZ ;  /* 0x00000011090c7819 */ /* 0x001fc800000012ff */
[----:B------:R-:W-:Y:S01]  /*101b0*/  LOP3.LUT P4, RZ, R12, 0x1, RZ, 0xc0, !PT ;  /* 0x000000010cff7812 */ /* 0x000fe2000788c0ff */
[----:B------:R0:W-:Y:S01]  /*101c0*/  STL [R1+0x8], R17 ;  /* 0x0000081101007387 */ /* 0x0001e20000100800 */
[----:B------:R-:W-:-:S04]  /*101d0*/  IADD3 R12, P3, PT, R0, UR4, RZ ;  /* 0x00000004000c7c10 */ /* 0x000fc8000ff7e0ff */
[----:B------:R-:W-:Y:S01]  /*101e0*/  IADD3.X R70, PT, PT, R2, UR5, RZ, P3, !PT ;  /* 0x0000000502467c10 */ /* 0x000fe20009ffe4ff */
[----:B0-----:R-:W2:Y:S06]  /*101f0*/  LDL.LU R17, [R1+0xd80] ;  /* 0x000d800001117983 */ /* 0x001eac0000300800 */
[----:B------:R-:W-:Y:S01]  /*10200*/  @P4 IMAD.MOV.U32 R74, RZ, RZ, R12 ;  /* 0x000000ffff4a4224 */ /* 0x000fe200078e000c */
[----:B------:R0:W-:Y:S01]  /*10210*/  STL [R1+0x4], R10 ;  /* 0x0000040a01007387 */ /* 0x0001e20000100800 */
[----:B------:R-:W-:-:S05]  /*10220*/  @P4 IMAD.MOV.U32 R75, RZ, RZ, R70 ;  /* 0x000000ffff4b4224 */ /* 0x000fca00078e0046 */
[----:B------:R1:W4:Y:S04]  /*10230*/  @P4 LDG.E.U8 R85, desc[UR24][R74.64] ;  /* 0x000000184a554981 */ /* 0x000328000c1e1100 */
[----:B0-----:R-:W4:Y:S04]  /*10240*/  LDL.LU R10, [R1+0xd7c] ;  /* 0x000d7c00010a7983 */ /* 0x001f280000300800 */
[----:B------:R0:W-:Y:S04]  /*10250*/  STL [R1+0x744], R12 ;  /* 0x0007440c01007387 */ /* 0x0001e80000100800 */
[----:B------:R1:W-:Y:S01]  /*10260*/  STL [R1+0x740], R70 ;  /* 0x0007404601007387 */ /* 0x0003e20000100800 */
[----:B0-----:R-:W-:-:S04]  /*10270*/  IADD3 R12, P5, PT, R3, UR4, RZ ;  /* 0x00000004030c7c10 */ /* 0x001fc8000ffbe0ff */
[----:B-1----:R-:W-:Y:S01]  /*10280*/  IADD3.X R70, PT, PT, R4, UR5, RZ, P5, !PT ;  /* 0x0000000504467c10 */ /* 0x002fe2000affe4ff */
[----:B------:R-:W-:-:S04]  /*10290*/  @P4 IMAD.MOV.U32 R74, RZ, RZ, R12 ;  /* 0x000000ffff4a4224 */ /* 0x000fc800078e000c */
[----:B------:R-:W-:-:S05]  /*102a0*/  @P4 IMAD.MOV.U32 R75, RZ, RZ, R70 ;  /* 0x000000ffff4b4224 */ /* 0x000fca00078e0046 */
[----:B------:R0:W4:Y:S01]  /*102b0*/  @P4 LDG.E.U8 R84, desc[UR24][R74.64] ;  /* 0x000000184a544981 */ /* 0x000122000c1e1100 */
[----:B------:R-:W-:Y:S01]  /*102c0*/  @!P0 IMAD.IADD R57, R57, 0x1, -R11 ;  /* 0x0000000139398824 */ /* 0x000fe200078e0a0b */
[----:B------:R-:W-:-:S13]  /*102d0*/  ISETP.GT.U32.AND P0, PT, R11, R59, PT ;  /* 0x0000003b0b00720c */ /* 0x000fda0003f04070 */
[----:B------:R-:W-:Y:S01]  /*102e0*/  @!P0 IMAD.IADD R59, R59, 0x1, -R11 ;  /* 0x000000013b3b8824 */ /* 0x000fe200078e0a0b */
[----:B------:R-:W-:-:S13]  /*102f0*/  ISETP.GT.U32.AND P0, PT, R11, R65, PT ;  /* 0x000000410b00720c */ /* 0x000fda0003f04070 */
[----:B------:R-:W-:Y:S01]  /*10300*/  @!P0 IMAD.IADD R65, R65, 0x1, -R11 ;  /* 0x0000000141418824 */ /* 0x000fe200078e0a0b */
[----:B------:R-:W-:-:S13]  /*10310*/  ISETP.GT.U32.AND P0, PT, R11, R67, PT ;  /* 0x000000430b00720c */ /* 0x000fda0003f04070 */
[----:B------:R-:W-:Y:S01]  /*10320*/  @!P0 IMAD.IADD R67, R67, 0x1, -R11 ;  /* 0x0000000143438824 */ /* 0x000fe200078e0a0b */
[C---:B------:R-:W-:Y:S02]  /*10330*/  ISETP.GT.U32.AND P0, PT, R11.reuse, R88, PT ;  /* 0x000000580b00720c */ /* 0x040fe40003f04070 */
[----:B------:R-:W-:-:S11]  /*10340*/  ISETP.GT.U32.AND P6, PT, R11, R66, PT ;  /* 0x000000420b00720c */ /* 0x000fd60003fc4070 */
[--C-:B------:R-:W-:Y:S01]  /*10350*/  @!P0 IMAD.IADD R88, R88, 0x1, -R11.reuse ;  /* 0x0000000158588824 */ /* 0x100fe200078e0a0b */
[C---:B------:R-:W-:Y:S01]  /*10360*/  ISETP.GT.U32.AND P0, PT, R11.reuse, R91, PT ;  /* 0x0000005b0b00720c */ /* 0x040fe20003f04070 */
[----:B------:R-:W-:Y:S01]  /*10370*/  @!P6 IMAD.IADD R66, R66, 0x1, -R11 ;  /* 0x000000014242e824 */ /* 0x000fe200078e0a0b */
[----:B------:R-:W-:-:S11]  /*10380*/  ISETP.GT.U32.AND P6, PT, R11, R69, PT ;  /* 0x000000450b00720c */ /* 0x000fd60003fc4070 */
[--C-:B------:R-:W-:Y:S01]  /*10390*/  @!P0 IMAD.IADD R91, R91, 0x1, -R11.reuse ;  /* 0x000000015b5b8824 */ /* 0x100fe200078e0a0b */
[----:B------:R-:W-:Y:S01]  /*103a0*/  ISETP.GT.U32.AND P0, PT, R11, R92, PT ;  /* 0x0000005c0b00720c */ /* 0x000fe20003f04070 */
[----:B------:R-:W-:Y:S01]  /*103b0*/  @!P6 IMAD.IADD R69, R69, 0x1, -R11 ;  /* 0x000000014545e824 */ /* 0x000fe200078e0a0b */
[----:B------:R-:W-:-:S11]  /*103c0*/  ISETP.GT.U32.AND P6, PT, R11, R14, PT ;  /* 0x0000000e0b00720c */ /* 0x000fd60003fc4070 */
[--C-:B------:R-:W-:Y:S01]  /*103d0*/  @!P0 IMAD.IADD R92, R92, 0x1, -R11.reuse ;  /* 0x000000015c5c8824 */ /* 0x100fe200078e0a0b */
[C---:B------:R-:W-:Y:S01]  /*103e0*/  ISETP.GT.U32.AND P0, PT, R11.reuse, R19, PT ;  /* 0x000000130b00720c */ /* 0x040fe20003f04070 */
[----:B------:R-:W-:Y:S01]  /*103f0*/  @!P6 IMAD.IADD R14, R14, 0x1, -R11 ;  /* 0x000000010e0ee824 */ /* 0x000fe200078e0a0b */
[----:B------:R-:W-:-:S11]  /*10400*/  ISETP.GT.U32.AND P6, PT, R11, R21, PT ;  /* 0x000000150b00720c */ /* 0x000fd60003fc4070 */
[--C-:B------:R-:W-:Y:S01]  /*10410*/  @!P0 IMAD.IADD R19, R19, 0x1, -R11.reuse ;  /* 0x0000000113138824 */ /* 0x100fe200078e0a0b */
[----:B------:R-:W-:Y:S01]  /*10420*/  ISETP.GT.U32.AND P0, PT, R11, R20, PT ;  /* 0x000000140b00720c */ /* 0x000fe20003f04070 */
[----:B------:R-:W-:-:S12]  /*10430*/  @!P6 IMAD.IADD R21, R21, 0x1, -R11 ;  /* 0x000000011515e824 */ /* 0x000fd800078e0a0b */
[----:B------:R-:W-:Y:S01]  /*10440*/  @!P0 IMAD.IADD R20, R20, 0x1, -R11 ;  /* 0x0000000114148824 */ /* 0x000fe200078e0a0b */
[----:B------:R-:W-:Y:S02]  /*10450*/  ISETP.GT.U32.AND P0, PT, R11, R35, PT ;  /* 0x000000230b00720c */ /* 0x000fe40003f04070 */
[----:B------:R-:W-:Y:S02]  /*10460*/  PRMT R83, RZ, 0x7610, R83 ;  /* 0x00007610ff537816 */ /* 0x000fe40000000053 */
[----:B------:R-:W-:-:S09]  /*10470*/  PRMT R82, RZ, 0x7610, R82 ;  /* 0x00007610ff527816 */ /* 0x000fd20000000052 */
[----:B------:R-:W-:Y:S01]  /*10480*/  @!P0 IMAD.IADD R35, R35, 0x1, -R11 ;  /* 0x0000000123238824 */ /* 0x000fe200078e0a0b */
[----:B---3--:R-:W-:Y:S01]  /*10490*/  PRMT R73, RZ, 0x7610, R73 ;  /* 0x00007610ff497816 */ /* 0x008fe20000000049 */
[----:B--2---:R-:W-:Y:S04]  /*104a0*/  STL.64 [R1+0xd68], R16 ;  /* 0x000d681001007387 */ /* 0x004fe80000100a00 */
[----:B------:R1:W-:Y:S04]  /*104b0*/  STL [R1+0x74c], R12 ;  /* 0x00074c0c01007387 */ /* 0x0003e80000100800 */
[----:B------:R2:W-:Y:S01]  /*104c0*/  STL [R1+0x748], R70 ;  /* 0x0007484601007387 */ /* 0x0005e20000100800 */
[----:B-1----:R-:W-:-:S04]  /*104d0*/  IADD3 R12, P6, PT, R5, UR4, RZ ;  /* 0x00000004050c7c10 */ /* 0x002fc8000ffde0ff */
[----:B--2---:R-:W-:Y:S01]  /*104e0*/  IADD3.X R70, PT, PT, R6, UR5, RZ, P6, !PT ;  /* 0x0000000506467c10 */ /* 0x004fe2000b7fe4ff */
[----:B0-----:R-:W-:-:S04]  /*104f0*/  @P4 IMAD.MOV.U32 R74, RZ, RZ, R12 ;  /* 0x000000ffff4a4224 */ /* 0x001fc800078e000c */
[----:B------:R-:W-:-:S05]  /*10500*/  @P4 IMAD.MOV.U32 R75, RZ, RZ, R70 ;  /* 0x000000ffff4b4224 */ /* 0x000fca00078e0046 */
[----:B------:R0:W2:Y:S04]  /*10510*/  @P4 LDG.E.U8 R83, desc[UR24][R74.64] ;  /* 0x000000184a534981 */ /* 0x0000a8000c1e1100 */
[----:B----4-:R-:W-:Y:S04]  /*10520*/  STL.64 [R1+0xd70], R84 ;  /* 0x000d705401007387 */ /* 0x010fe80000100a00 */
[----:B------:R1:W-:Y:S04]  /*10530*/  STL [R1+0x754], R12 ;  /* 0x0007540c01007387 */ /* 0x0003e80000100800 */
[----:B------:R3:W-:Y:S01]  /*10540*/  STL [R1+0x750], R70 ;  /* 0x0007504601007387 */ /* 0x0007e20000100800 */
[----:B-1----:R-:W-:-:S04]  /*10550*/  IADD3 R12, P0, PT, R7, UR4, RZ ;  /* 0x00000004070c7c10 */ /* 0x002fc8000ff1e0ff */
[----:B---3--:R-:W-:Y:S01]  /*10560*/  IADD3.X R70, PT, PT, R8, UR5, RZ, P0, !PT ;  /* 0x0000000508467c10 */ /* 0x008fe200087fe4ff */
[----:B0-----:R-:W-:-:S04]  /*10570*/  @P4 IMAD.MOV.U32 R74, RZ, RZ, R12 ;  /* 0x000000ffff4a4224 */ /* 0x001fc800078e000c */
[----:B------:R-:W-:-:S05]  /*10580*/  @P4 IMAD.MOV.U32 R75, RZ, RZ, R70 ;  /* 0x000000ffff4b4224 */ /* 0x000fca00078e0046 */
[----:B------:R0:W3:Y:S01]  /*10590*/  @P4 LDG.E.U8 R82, desc[UR24][R74.64] ;  /* 0x000000184a524981 */ /* 0x0000e2000c1e1100 */
[C---:B------:R-:W-:Y:S02]  /*105a0*/  ISETP.GT.U32.AND P4, PT, R11.reuse, R30, PT ;  /* 0x0000001e0b00720c */ /* 0x040fe40003f84070 */
[----:B------:R-:W-:Y:S01]  /*105b0*/  ISETP.GT.U32.AND P6, PT, R11, R34, PT ;  /* 0x000000220b00720c */ /* 0x000fe20003fc4070 */
[----:B------:R1:W-:Y:S01]  /*105c0*/  STL [R1+0x75c], R12 ;  /* 0x00075c0c01007387 */ /* 0x0003e20000100800 */
[----:B------:R-:W-:Y:S01]  /*105d0*/  UIMAD UR4, UR12, 0x2f, URZ ;  /* 0x0000002f0c0478a4 */ /* 0x000fe2000f8e02ff */
[----:B-1----:R-:W-:-:S08]  /*105e0*/  SHF.R.U64 R12, R9, 0x10, RZ ;  /* 0x00000010090c7819 */ /* 0x002fd000000012ff */
[--C-:B------:R-:W-:Y:S01]  /*105f0*/  @!P4 IMAD.IADD R30, R30, 0x1, -R11.reuse ;  /* 0x000000011e1ec824 */ /* 0x100fe200078e0a0b */
[----:B------:R-:W-:Y:S01]  /*10600*/  USHF.R.S32.HI UR5, URZ, 0x1f, UR4 ;  /* 0x0000001fff057899 */ /* 0x000fe20008011404 */
[----:B------:R-:W-:Y:S01]  /*10610*/  LOP3.LUT P4, RZ, R12, 0x1, RZ, 0xc0, !PT ;  /* 0x000000010cff7812 */ /* 0x000fe2000788c0ff */
[----:B------:R-:W-:Y:S01]  /*10620*/  @!P6 IMAD.IADD R34, R34, 0x1, -R11 ;  /* 0x000000012222e824 */ /* 0x000fe200078e0a0b */
[----:B------:R-:W-:Y:S01]  /*10630*/  IADD3 R85, P6, PT, R0, UR4, RZ ;  /* 0x0000000400557c10 */ /* 0x000fe2000ffde0ff */
[----:B------:R1:W-:Y:S03]  /*10640*/  STL [R1+0x758], R70 ;  /* 0x0007584601007387 */ /* 0x0003e60000100800 */
[----:B------:R-:W-:Y:S01]  /*10650*/  IADD3.X R86, PT, PT, R2, UR5, RZ, P6, !PT ;  /* 0x0000000502567c10 */ /* 0x000fe2000b7fe4ff */
[----:B-1----:R-:W4:Y:S06]  /*10660*/  LDL.LU R70, [R1+0x3fc] ;  /* 0x0003fc0001467983 */ /* 0x002f2c0000300800 */
[----:B0-----:R-:W-:Y:S01]  /*10670*/  @P4 IMAD.MOV.U32 R74, RZ, RZ, R85 ;  /* 0x000000ffff4a4224 */ /* 0x001fe200078e0055 */
[----:B------:R-:W2:Y:S01]  /*10680*/  LDL.LU R87, [R1+0x408] ;  /* 0x0004080001577983 */ /* 0x000ea20000300800 */
[----:B------:R-:W-:-:S03]  /*10690*/  @P4 IMAD.MOV.U32 R75, RZ, RZ, R86 ;  /* 0x000000ffff4b4224 */ /* 0x000fc600078e0056 */
[----:B------:R-:W2:Y:S04]  /*106a0*/  LDL.LU R72, [R1+0x404] ;  /* 0x0004040001487983 */ /* 0x000ea80000300800 */
[----:B------:R-:W-:Y:S04]  /*106b0*/  STL [R1+0x764], R85 ;  /* 0x0007645501007387 */ /* 0x000fe80000100800 */
[----:B------:R0:W-:Y:S01]  /*106c0*/  STL [R1+0x760], R86 ;  /* 0x0007605601007387 */ /* 0x0001e20000100800 */
[----:B------:R-:W-:-:S03]  /*106d0*/  PRMT R10, RZ, 0x7610, R10 ;  /* 0x00007610ff0a7816 */ /* 0x000fc6000000000a */
[----:B------:R1:W2:Y:S01]  /*106e0*/  @P4 LDG.E.U8 R73, desc[UR24][R74.64] ;  /* 0x000000184a494981 */ /* 0x0002a2000c1e1100 */
[----:B0-----:R-:W-:-:S04]  /*106f0*/  IADD3 R86, P6, PT, R3, UR4, RZ ;  /* 0x0000000403567c10 */ /* 0x001fc8000ffde0ff */
[----:B-1----:R-:W-:Y:S01]  /*10700*/  IADD3.X R75, PT, PT, R4, UR5, RZ, P6, !PT ;  /* 0x00000005044b7c10 */ /* 0x002fe2000b7fe4ff */
[----:B------:R-:W-:-:S05]  /*10710*/  @P4 IMAD.MOV.U32 R74, RZ, RZ, R86 ;  /* 0x000000ffff4a4224 */ /* 0x000fca00078e0056 */
[----:B------:R-:W3:Y:S01]  /*10720*/  @P4 LDG.E.U8 R10, desc[UR24][R74.64] ;  /* 0x000000184a0a4981 */ /* 0x000ee2000c1e1100 */
[C---:B------:R-:W-:Y:S02]  /*10730*/  ISETP.GT.U32.AND P3, PT, R11.reuse, R15, PT ;  /* 0x0000000f0b00720c */ /* 0x040fe40003f64070 */
[----:B------:R-:W-:-:S11]  /*10740*/  ISETP.GT.U32.AND P5, PT, R11, R37, PT ;  /* 0x000000250b00720c */ /* 0x000fd60003fa4070 */
[--C-:B------:R-:W-:Y:S01]  /*10750*/  @!P3 IMAD.IADD R15, R15, 0x1, -R11.reuse ;  /* 0x000000010f0fb824 */ /* 0x100fe200078e0a0b */
[C---:B------:R-:W-:Y:S02]  /*10760*/  ISETP.GT.U32.AND P3, PT, R11.reuse, R36, PT ;  /* 0x000000240b00720c */ /* 0x040fe40003f64070 */
[----:B------:R-:W-:Y:S01]  /*10770*/  ISETP.GT.U32.AND P0, PT, R11, R31, PT ;  /* 0x0000001f0b00720c */ /* 0x000fe20003f04070 */
[----:B------:R-:W-:Y:S01]  /*10780*/  @!P5 IMAD.IADD R37, R37, 0x1, -R11 ;  /* 0x000000012525d824 */ /* 0x000fe200078e0a0b */
[----:B------:R-:W-:-:S09]  /*10790*/  ISETP.GT.U32.AND P5, PT, R11, R32, PT ;  /* 0x000000200b00720c */ /* 0x000fd20003fa4070 */
[--C-:B------:R-:W-:Y:S01]  /*107a0*/  @!P3 IMAD.IADD R36, R36, 0x1, -R11.reuse ;  /* 0x000000012424b824 */ /* 0x100fe200078e0a0b */
[----:B------:R-:W-:Y:S01]  /*107b0*/  ISETP.GT.U32.AND P3, PT, R11, R33, PT ;  /* 0x000000210b00720c */ /* 0x000fe20003f64070 */
[----:B--2---:R0:W-:Y:S04]  /*107c0*/  STL [R1+0x50], R73 ;  /* 0x0000504901007387 */ /* 0x0041e80000100800 */
[----:B0-----:R-:W2:Y:S04]  /*107d0*/  LDL.LU R73, [R1+0x40c] ;  /* 0x00040c0001497983 */ /* 0x001ea80000300800 */
[----:B------:R-:W2:Y:S04]  /*107e0*/  LDL.LU R85, [R1+0x414] ;  /* 0x0004140001557983 */ /* 0x000ea80000300800 */
[----:B------:R0:W-:Y:S04]  /*107f0*/  STL [R1+0x76c], R86 ;  /* 0x00076c5601007387 */ /* 0x0001e80000100800 */
[----:B------:R-:W-:Y:S04]  /*10800*/  STL [R1+0x768], R75 ;  /* 0x0007684b01007387 */ /* 0x000fe80000100800 */
[----:B0-----:R-:W2:Y:S04]  /*10810*/  LDL.LU R86, [R1+0x410] ;  /* 0x0004100001567983 */ /* 0x001ea80000300800 */
[----:B---3--:R0:W-:Y:S04]  /*10820*/  STL [R1+0x4c], R10 ;  /* 0x00004c0a01007387 */ /* 0x0081e80000100800 */
[----:B0-----:R-:W3:Y:S01]  /*10830*/  LDL.LU R10, [R1+0xd78] ;  /* 0x000d7800010a7983 */ /* 0x001ee20000300800 */
[--C-:B------:R-:W-:Y:S01]  /*10840*/  @!P3 IMAD.IADD R33, R33, 0x1, -R11.reuse ;  /* 0x000000012121b824 */ /* 0x100fe200078e0a0b */
[----:B------:R-:W-:Y:S01]  /*10850*/  ISETP.GT.U32.AND P3, PT, R11, R28, PT ;  /* 0x0000001c0b00720c */ /* 0x000fe20003f64070 */
[--C-:B------:R-:W-:Y:S01]  /*10860*/  @!P0 IMAD.IADD R31, R31, 0x1, -R11.reuse ;  /* 0x000000011f1f8824 */ /* 0x100fe200078e0a0b */
[C---:B------:R-:W-:Y:S01]  /*10870*/  ISETP.GT.U32.AND P0, PT, R11.reuse, R26, PT ;  /* 0x0000001a0b00720c */ /* 0x040fe20003f04070 */
[----:B------:R-:W-:Y:S01]  /*10880*/  @!P5 IMAD.IADD R32, R32, 0x1, -R11 ;  /* 0x000000012020d824 */ /* 0x000fe200078e0a0b */
[----:B------:R-:W-:-:S09]  /*10890*/  ISETP.GT.U32.AND P5, PT, R11, R27, PT ;  /* 0x0000001b0b00720c */ /* 0x000fd20003fa4070 */
[--C-:B------:R-:W-:Y:S01]  /*108a0*/  @!P3 IMAD.IADD R28, R28, 0x1, -R11.reuse ;  /* 0x000000011c1cb824 */ /* 0x100fe200078e0a0b */
[C---:B------:R-:W-:Y:S01]  /*108b0*/  ISETP.GT.U32.AND P3, PT, R11.reuse, R25, PT ;  /* 0x000000190b00720c */ /* 0x040fe20003f64070 */
[--C-:B------:R-:W-:Y:S01]  /*108c0*/  @!P0 IMAD.IADD R26, R26, 0x1, -R11.reuse ;  /* 0x000000011a1a8824 */ /* 0x100fe200078e0a0b */
[----:B------:R-:W-:Y:S01]  /*108d0*/  ISETP.GT.U32.AND P0, PT, R11, R23, PT ;  /* 0x000000170b00720c */ /* 0x000fe20003f04070 */
[----:B------:R-:W-:Y:S01]  /*108e0*/  @!P5 IMAD.IADD R27, R27, 0x1, -R11 ;  /* 0x000000011b1bd824 */ /* 0x000fe200078e0a0b */
[----:B------:R-:W-:-:S09]  /*108f0*/  ISETP.GT.U32.AND P5, PT, R11, R24, PT ;  /* 0x000000180b00720c */ /* 0x000fd20003fa4070 */
[--C-:B------:R-:W-:Y:S01]  /*10900*/  @!P3 IMAD.IADD R25, R25, 0x1, -R11.reuse ;  /* 0x000000011919b824 */ /* 0x100fe200078e0a0b */
[----:B------:R-:W-:Y:S01]  /*10910*/  ISETP.GT.U32.AND P3, PT, R11, R22, PT ;  /* 0x000000160b00720c */ /* 0x000fe20003f64070 */
[--C-:B------:R-:W-:Y:S01]  /*10920*/  @!P0 IMAD.IADD R23, R23, 0x1, -R11.reuse ;  /* 0x0000000117178824 */ /* 0x100fe200078e0a0b */
[C---:B------:R-:W-:Y:S01]  /*10930*/  ISETP.GT.U32.AND P0, PT, R11.reuse, R29, PT ;  /* 0x0000001d0b00720c */ /* 0x040fe20003f04070 */
[----:B------:R-:W-:Y:S01]  /*10940*/  @!P5 IMAD.IADD R24, R24, 0x1, -R11 ;  /* 0x000000011818d824 */ /* 0x000fe200078e0a0b */
[----:B------:R-:W-:Y:S02]  /*10950*/  ISETP.GT.U32.AND P5, PT, R11, R13, PT ;  /* 0x0000000d0b00720c */ /* 0x000fe40003fa4070 */
[----:B------:R-:W-:-:S07]  /*10960*/  PRMT R84, RZ, 0x7610, R84 ;  /* 0x00007610ff547816 */ /* 0x000fce0000000054 */
[--C-:B------:R-:W-:Y:S02]  /*10970*/  @!P3 IMAD.IADD R22, R22, 0x1, -R11.reuse ;  /* 0x000000011616b824 */ /* 0x100fe400078e0a0b */
[--C-:B------:R-:W-:Y:S02]  /*10980*/  @!P0 IMAD.IADD R29, R29, 0x1, -R11.reuse ;  /* 0x000000011d1d8824 */ /* 0x100fe400078e0a0b */
[----:B------:R-:W-:Y:S01]  /*10990*/  @!P5 IMAD.IADD R13, R13, 0x1, -R11 ;  /* 0x000000010d0dd824 */ /* 0x000fe200078e0a0b */
[----:B----4-:R-:W-:Y:S02]  /*109a0*/  ISETP.GE.AND P6, PT, R70, RZ, PT ;  /* 0x000000ff4600720c */ /* 0x010fe40003fc6270 */
[----:B------:R-:W4:Y:S01]  /*109b0*/  LDL.LU R70, [R1+0x418] ;  /* 0x0004180001467983 */ /* 0x000f220000300800 */
[----:B---3--:R-:W-:Y:S02]  /*109c0*/  ISETP.GE.AND P3, PT, R10, RZ, PT ;  /* 0x000000ff0a00720c */ /* 0x008fe40003f66270 */
[----:B------:R-:W-:-:S04]  /*109d0*/  IADD3 R10, P0, PT, R5, UR4, RZ ;  /* 0x00000004050a7c10 */ /* 0x000fc8000ff1e0ff */
[----:B------:R-:W-:-:S05]  /*109e0*/  IADD3.X R11, PT, PT, R6, UR5, RZ, P0, !PT ;  /* 0x00000005060b7c10 */ /* 0x000fca00087fe4ff */
[----:B------:R0:W3:Y:S04]  /*109f0*/  @P4 LDG.E.U8 R84, desc[UR24][R10.64] ;  /* 0x000000180a544981 */ /* 0x0000e8000c1e1100 */
[----:B------:R0:W-:Y:S01]  /*10a00*/  STL [R1+0x400], R10 ;  /* 0x0004000a01007387 */ /* 0x0001e20000100800 */
[----:B------:R-:W-:-:S03]  /*10a10*/  ISETP.GE.AND P0, PT, R87, RZ, PT ;  /* 0x000000ff5700720c */ /* 0x000fc60003f06270 */
[----:B------:R1:W-:Y:S01]  /*10a20*/  STL [R1+0x3fc], R11 ;  /* 0x0003fc0b01007387 */ /* 0x0003e20000100800 */
[----:B------:R-:W-:Y:S01]  /*10a30*/  @!P3 IMAD.MOV R38, RZ, RZ, -R38 ;  /* 0x000000ffff26b224 */ /* 0x000fe200078e0a26 */
[----:B0-----:R-:W-:Y:S02]  /*10a40*/  IADD3 R10, P5, PT, R7, UR4, RZ ;  /* 0x00000004070a7c10 */ /* 0x001fe4000ffbe0ff */
[----:B------:R-:W3:Y:S02]  /*10a50*/  LDL.LU R87, [R1+0x41c] ;  /* 0x00041c0001577983 */ /* 0x000ee40000300800 */
[----:B-1----:R-:W-:Y:S02]  /*10a60*/  IADD3.X R11, PT, PT, R8, UR5, RZ, P5, !PT ;  /* 0x00000005080b7c10 */ /* 0x002fe4000affe4ff */
[----:B------:R0:W-:Y:S01]  /*10a70*/  STL [R1+0x62c], R10 ;  /* 0x00062c0a01007387 */ /* 0x0001e20000100800 */
[----:B------:R-:W-:-:S03]  /*10a80*/  ISETP.GE.AND P3, PT, R72, RZ, PT ;  /* 0x000000ff4800720c */ /* 0x000fc60003f66270 */
[----:B------:R1:W-:Y:S04]  /*10a90*/  STL [R1+0x628], R11 ;  /* 0x0006280b01007387 */ /* 0x0003e80000100800 */
[----:B------:R-:W3:Y:S01]  /*10aa0*/  LDL.LU R72, [R1+0x428] ;  /* 0x0004280001487983 */ /* 0x000ee20000300800 */
[----:B--2---:R-:W-:-:S03]  /*10ab0*/  ISETP.GE.AND P5, PT, R73, RZ, PT ;  /* 0x000000ff4900720c */ /* 0x004fc60003fa6270 */
[----:B------:R-:W2:Y:S01]  /*10ac0*/  LDL.LU R73, [R1+0x420] ;  /* 0x0004200001497983 */ /* 0x000ea20000300800 */
[----:B------:R-:W-:Y:S01]  /*10ad0*/  PRMT R81, RZ, 0x7610, R81 ;  /* 0x00007610ff517816 */ /* 0x000fe20000000051 */
[----:B------:R-:W-:Y:S01]  /*10ae0*/  @!P0 IMAD.MOV R41, RZ, RZ, -R41 ;  /* 0x000000ffff298224 */ /* 0x000fe200078e0a29 */
[----:B------:R-:W-:Y:S02]  /*10af0*/  ISETP.GE.AND P0, PT, R86, RZ, PT ;  /* 0x000000ff5600720c */ /* 0x000fe40003f06270 */
[----:B------:R-:W2:Y:S01]  /*10b00*/  LDL.LU R86, [R1+0x434] ;  /* 0x0004340001567983 */ /* 0x000ea20000300800 */
[----:B------:R-:W-:-:S03]  /*10b10*/  UIMAD UR4, UR12, 0x36, URZ ;  /* 0x000000360c0478a4 */ /* 0x000fc6000f8e02ff */
[----:B------:R0:W2:Y:S01]  /*10b20*/  @P4 LDG.E.U8 R81, desc[UR24][R10.64] ;  /* 0x000000180a514981 */ /* 0x0000a2000c1e1100 */
[----:B------:R-:W-:Y:S01]  /*10b30*/  @!P5 IMAD.MOV R39, RZ, RZ, -R39 ;  /* 0x000000ffff27d224 */ /* 0x000fe200078e0a27 */
[----:B----4-:R-:W-:Y:S02]  /*10b40*/  ISETP.GE.AND P5, PT, R70, RZ, PT ;  /* 0x000000ff4600720c */ /* 0x010fe40003fa6270 */
[----:B------:R-:W-:Y:S01]  /*10b50*/  ISETP.GE.AND P4, PT, R85, RZ, PT ;  /* 0x000000ff5500720c */ /* 0x000fe20003f86270 */
[----:B------:R-:W-:Y:S01]  /*10b60*/  @!P3 IMAD.MOV R40, RZ, RZ, -R40 ;  /* 0x000000ffff28b224 */ /* 0x000fe200078e0a28 */
[----:B------:R-:W-:Y:S01]  /*10b70*/  USHF.R.S32.HI UR5, URZ, 0x1f, UR4 ;  /* 0x0000001fff057899 */ /* 0x000fe20008011404 */
[----:B0-----:R-:W-:Y:S01]  /*10b80*/  SHF.R.U64 R10, R9, 0x9, RZ ;  /* 0x00000009090a7819 */ /* 0x001fe200000012ff */
[----:B------:R-:W-:-:S03]  /*10b90*/  @!P6 IMAD.MOV R42, RZ, RZ, -R42 ;  /* 0x000000ffff2ae224 */ /* 0x000fc600078e0a2a */
[----:B------:R-:W-:Y:S02]  /*10ba0*/  LOP3.LUT P3, RZ, R10, 0x1, RZ, 0xc0, !PT ;  /* 0x000000010aff7812 */ /* 0x000fe4000786c0ff */
[----:B------:R-:W-:-:S04]  /*10bb0*/  IADD3 R10, P6, PT, R0, UR4, RZ ;  /* 0x00000004000a7c10 */ /* 0x000fc8000ffde0ff */
[----:B-1----:R-:W-:Y:S01]  /*10bc0*/  IADD3.X R11, PT, PT, R2, UR5, RZ, P6, !PT ;  /* 0x00000005020b7c10 */ /* 0x002fe2000b7fe4ff */
[----:B------:R-:W-:Y:S02]  /*10bd0*/  @!P4 IMAD.MOV R45, RZ, RZ, -R45 ;  /* 0x000000ffff2dc224 */ /* 0x000fe400078e0a2d */
[----:B------:R-:W-:Y:S02]  /*10be0*/  @!P0 IMAD.MOV R44, RZ, RZ, -R44 ;  /* 0x000000ffff2c8224 */ /* 0x000fe400078e0a2c */
[----:B------:R-:W-:Y:S01]  /*10bf0*/  @!P5 IMAD.MOV R43, RZ, RZ, -R43 ;  /* 0x000000ffff2bd224 */ /* 0x000fe200078e0a2b */
[----:B---3--:R0:W-:Y:S04]  /*10c00*/  STL [R1+0x34], R84 ;  /* 0x0000345401007387 */ /* 0x0081e80000100800 */
[----:B0-----:R-:W3:Y:S04]  /*10c10*/  LDL.LU R84, [R1+0x43c] ;  /* 0x00043c0001547983 */ /* 0x001ee80000300800 */
[----:B------:R-:W4:Y:S01]  /*10c20*/  LDL.LU R70, [R1+0x438] ;  /* 0x0004380001467983 */ /* 0x000f220000300800 */
[----:B------:R-:W-:-:S03]  /*10c30*/  ISETP.GE.AND P4, PT, R87, RZ, PT ;  /* 0x000000ff5700720c */ /* 0x000fc60003f86270 */
[----:B------:R0:W-:Y:S04]  /*10c40*/  STL [R1+0x634], R10 ;  /* 0x0006340a01007387 */ /* 0x0001e80000100800 */
[----:B------:R1:W-:Y:S04]  /*10c50*/  STL [R1+0x630], R11 ;  /* 0x0006300b01007387 */ /* 0x0003e80000100800 */
[----:B------:R-:W4:Y:S01]  /*10c60*/  LDL.LU R87, [R1+0x444] ;  /* 0x0004440001577983 */ /* 0x000f220000300800 */
[----:B------:R-:W-:-:S03]  /*10c70*/  ISETP.GE.AND P0, PT, R72, RZ, PT ;  /* 0x000000ff4800720c */ /* 0x000fc60003f06270 */
[----:B------:R-:W4:Y:S01]  /*10c80*/  LDL.LU R72, [R1+0x440] ;  /* 0x0004400001487983 */ /* 0x000f220000300800 */
[----:B--2---:R-:W-:-:S03]  /*10c90*/  ISETP.GE.AND P5, PT, R73, RZ, PT ;  /* 0x000000ff4900720c */ /* 0x004fc60003fa6270 */
[----:B------:R-:W2:Y:S01]  /*10ca0*/  LDL.LU R73, [R1+0x448] ;  /* 0x0004480001497983 */ /* 0x000ea20000300800 */
[----:B------:R-:W-:Y:S02]  /*10cb0*/  PRMT R80, RZ, 0x7610, R80 ;  /* 0x00007610ff507816 */ /* 0x000fe40000000050 */
[----:B------:R-:W-:-:S04]  /*10cc0*/  PRMT R79, RZ, 0x7610, R79 ;  /* 0x00007610ff4f7816 */ /* 0x000fc8000000004f */
[----:B------:R0:W2:Y:S02]  /*10cd0*/  @P3 LDG.E.U8 R80, desc[UR24][R10.64] ;  /* 0x000000180a503981 */ /* 0x0000a4000c1e1100 */
[----:B0-----:R-:W-:-:S04]  /*10ce0*/  IADD3 R10, P6, PT, R3, UR4, RZ ;  /* 0x00000004030a7c10 */ /* 0x001fc8000ffde0ff */
[----:B-1----:R-:W-:Y:S01]  /*10cf0*/  IADD3.X R11, PT, PT, R4, UR5, RZ, P6, !PT ;  /* 0x00000005040b7c10 */ /* 0x002fe2000b7fe4ff */
[----:B------:R0:W-:Y:S01]  /*10d00*/  STL [R1+0x63c], R10 ;  /* 0x00063c0a01007387 */ /* 0x0001e20000100800 */
[----:B------:R-:W-:-:S03]  /*10d10*/  @!P5 IMAD.MOV R46, RZ, RZ, -R46 ;  /* 0x000000ffff2ed224 */ /* 0x000fc600078e0a2e */
[----:B------:R0:W2:Y:S01]  /*10d20*/  @P3 LDG.E.U8 R79, desc[UR24][R10.64] ;  /* 0x000000180a4f3981 */ /* 0x0000a2000c1e1100 */
[----:B------:R-:W-:-:S03]  /*10d30*/  @!P4 IMAD.MOV R48, RZ, RZ, -R48 ;  /* 0x000000ffff30c224 */ /* 0x000fc600078e0a30 */
[----:B------:R1:W-:Y:S01]  /*10d40*/  STL [R1+0x638], R11 ;  /* 0x0006380b01007387 */ /* 0x0003e20000100800 */
[----:B0-----:R-:W-:-:S03]  /*10d50*/  IADD3 R10, P5, PT, R5, UR4, RZ ;  /* 0x00000004050a7c10 */ /* 0x001fc6000ffbe0ff */
[----:B------:R-:W2:Y:S01]  /*10d60*/  LDL.LU R85, [R1+0x450] ;  /* 0x0004500001557983 */ /* 0x000ea20000300800 */
[----:B------:R-:W-:Y:S02]  /*10d70*/  ISETP.GE.AND P4, PT, R86, RZ, PT ;  /* 0x000000ff5600720c */ /* 0x000fe40003f86270 */
[----:B-1----:R-:W-:Y:S01]  /*10d80*/  IADD3.X R11, PT, PT, R6, UR5, RZ, P5, !PT ;  /* 0x00000005060b7c10 */ /* 0x002fe2000affe4ff */
[----:B------:R-:W2:Y:S01]  /*10d90*/  LDL.LU R86, [R1+0x44c] ;  /* 0x00044c0001567983 */ /* 0x000ea20000300800 */
[----:B------:R-:W-:-:S03]  /*10da0*/  @!P0 IMAD.MOV R47, RZ, RZ, -R47 ;  /* 0x000000ffff2f8224 */ /* 0x000fc600078e0a2f */
[----:B------:R0:W-:Y:S04]  /*10db0*/  STL [R1+0x644], R10 ;  /* 0x0006440a01007387 */ /* 0x0001e80000100800 */
[----:B------:R1:W-:Y:S01]  /*10dc0*/  STL [R1+0x640], R11 ;  /* 0x0006400b01007387 */ /* 0x0003e20000100800 */
[----:B------:R-:W-:-:S06]  /*10dd0*/  PRMT R78, RZ, 0x7610, R78 ;  /* 0x00007610ff4e7816 */ /* 0x000fcc000000004e */
[----:B------:R0:W2:Y:S01]  /*10de0*/  @P3 LDG.E.U8 R78, desc[UR24][R10.64] ;  /* 0x000000180a4e3981 */ /* 0x0000a2000c1e1100 */
[----:B------:R-:W-:Y:S01]  /*10df0*/  @!P4 IMAD.MOV R50, RZ, RZ, -R50 ;  /* 0x000000ffff32c224 */ /* 0x000fe200078e0a32 */
[----:B0-----:R-:W-:-:S04]  /*10e00*/  IADD3 R10, P5, PT, R7, UR4, RZ ;  /* 0x00000004070a7c10 */ /* 0x001fc8000ffbe0ff */
[----:B-1----:R-:W-:Y:S02]  /*10e10*/  IADD3.X R11, PT, PT, R8, UR5, RZ, P5, !PT ;  /* 0x00000005080b7c10 */ /* 0x002fe4000affe4ff */
[----:B---3--:R-:W-:Y:S02]  /*10e20*/  ISETP.GE.AND P0, PT, R84, RZ, PT ;  /* 0x000000ff5400720c */ /* 0x008fe40003f06270 */
[----:B----4-:R-:W-:Y:S02]  /*10e30*/  ISETP.GE.AND P6, PT, R70, RZ, PT ;  /* 0x000000ff4600720c */ /* 0x010fe40003fc6270 */
[----:B------:R-:W3:Y:S09]  /*10e40*/  LDL.LU R70, [R1+0x454] ;  /* 0x0004540001467983 */ /* 0x000ef20000300800 */
[----:B------:R-:W-:Y:S01]  /*10e50*/  @!P0 IMAD.MOV R49, RZ, RZ, -R49 ;  /* 0x000000ffff318224 */ /* 0x000fe200078e0a31 */
[----:B------:R-:W-:-:S02]  /*10e60*/  ISETP.GE.AND P0, PT, R72, RZ, PT ;  /* 0x000000ff4800720c */ /* 0x000fc40003f06270 */
[----:B------:R-:W4:Y:S01]  /*10e70*/  LDL.LU R72, [R1+0x458] ;  /* 0x0004580001487983 */ /* 0x000f220000300800 */
[----:B------:R-:W-:-:S03]  /*10e80*/  ISETP.GE.AND P4, PT, R87, RZ, PT ;  /* 0x000000ff5700720c */ /* 0x000fc60003f86270 */
[----:B------:R0:W-:Y:S01]  /*10e90*/  STL [R1+0x64c], R10 ;  /* 0x00064c0a01007387 */ /* 0x0001e20000100800 */
[----:B--2---:R-:W-:-:S03]  /*10ea0*/  ISETP.GE.AND P5, PT, R73, RZ, PT ;  /* 0x000000ff4900720c */ /* 0x004fc60003fa6270 */
[----:B------:R1:W-:Y:S04]  /*10eb0*/  STL [R1+0x648], R11 ;  /* 0x0006480b01007387 */ /* 0x0003e80000100800 */
[----:B------:R-:W2:Y:S04]  /*10ec0*/  LDL.LU R87, [R1+0x460] ;  /* 0x0004600001577983 */ /* 0x000ea80000300800 */
[----:B------:R-:W2:Y:S01]  /*10ed0*/  LDL.LU R73, [R1+0x45c] ;  /* 0x00045c0001497983 */ /* 0x000ea20000300800 */
[----:B------:R-:W-:Y:S01]  /*10ee0*/  PRMT R77, RZ, 0x7610, R77 ;  /* 0x00007610ff4d7816 */ /* 0x000fe2000000004d */
[----:B------:R-:W-:Y:S01]  /*10ef0*/  @!P5 IMAD.MOV R51, RZ, RZ, -R51 ;  /* 0x000000ffff33d224 */ /* 0x000fe200078e0a33 */
[----:B------:R-:W-:Y:S01]  /*10f00*/  UIMAD UR4, UR12, 0x37, URZ ;  /* 0x000000370c0478a4 */ /* 0x000fe2000f8e02ff */
[----:B------:R-:W2:Y:S04]  /*10f10*/  LDL.LU R84, [R1+0x464] ;  /* 0x0004640001547983 */ /* 0x000ea80000300800 */
[----:B------:R0:W2:Y:S01]  /*10f20*/  @P3 LDG.E.U8 R77, desc[UR24][R10.64] ;  /* 0x000000180a4d3981 */ /* 0x0000a2000c1e1100 */
[----:B------:R-:W-:Y:S01]  /*10f30*/  @!P0 IMAD.MOV R52, RZ, RZ, -R52 ;  /* 0x000000ffff348224 */ /* 0x000fe200078e0a34 */
[----:B------:R-:W-:Y:S01]  /*10f40*/  USHF.R.S32.HI UR5, URZ, 0x1f, UR4 ;  /* 0x0000001fff057899 */ /* 0x000fe20008011404 */
[----:B------:R-:W-:Y:S01]  /*10f50*/  @!P6 IMAD.MOV R54, RZ, RZ, -R54 ;  /* 0x000000ffff36e224 */ /* 0x000fe200078e0a36 */
[----:B0-----:R-:W-:-:S02]  /*10f60*/  SHF.R.U64 R10, R9, 0x8, RZ ;  /* 0x00000008090a7819 */ /* 0x001fc400000012ff */
[----:B------:R-:W-:Y:S02]  /*10f70*/  ISETP.GE.AND P3, PT, R85, RZ, PT ;  /* 0x000000ff5500720c */ /* 0x000fe40003f66270 */
[----:B------:R-:W2:Y:S01]  /*10f80*/  LDL.LU R85, [R1+0x46c] ;  /* 0x00046c0001557983 */ /* 0x000ea20000300800 */
[----:B------:R-:W-:Y:S02]  /*10f90*/  LOP3.LUT P0, RZ, R10, 0x1, RZ, 0xc0, !PT ;  /* 0x000000010aff7812 */ /* 0x000fe4000780c0ff */
[----:B------:R-:W-:-:S04]  /*10fa0*/  IADD3 R10, P6, PT, R0, UR4, RZ ;  /* 0x00000004000a7c10 */ /* 0x000fc8000ffde0ff */
[----:B-1----:R-:W-:Y:S01]  /*10fb0*/  IADD3.X R11, PT, PT, R2, UR5, RZ, P6, !PT ;  /* 0x00000005020b7c10 */ /* 0x002fe2000b7fe4ff */
[----:B------:R-:W-:Y:S01]  /*10fc0*/  @!P4 IMAD.MOV R53, RZ, RZ, -R53 ;  /* 0x000000ffff35c224 */ /* 0x000fe200078e0a35 */
[----:B------:R-:W-:Y:S02]  /*10fd0*/  ISETP.GE.AND P4, PT, R86, RZ, PT ;  /* 0x000000ff5600720c */ /* 0x000fe40003f86270 */
[----:B------:R-:W-:Y:S01]  /*10fe0*/  @!P3 IMAD.MOV R57, RZ, RZ, -R57 ;  /* 0x000000ffff39b224 */ /* 0x000fe200078e0a39 */
[----:B---3--:R-:W-:Y:S02]  /*10ff0*/  ISETP.GE.AND P5, PT, R70, RZ, PT ;  /* 0x000000ff4600720c */ /* 0x008fe40003fa6270 */
[----:B------:R-:W3:Y:S04]  /*11000*/  LDL.LU R70, [R1+0x468] ;  /* 0x0004680001467983 */ /* 0x000ee80000300800 */
[----:B------:R0:W-:Y:S04]  /*11010*/  STL [R1+0x654], R10 ;  /* 0x0006540a01007387 */ /* 0x0001e80000100800 */
[----:B------:R1:W-:Y:S04]  /*11020*/  STL [R1+0x650], R11 ;  /* 0x0006500b01007387 */ /* 0x0003e80000100800 */
[----:B------:R-:W3:Y:S01]  /*11030*/  LDL.LU R86, [R1+0x474] ;  /* 0x0004740001567983 */ /* 0x000ee20000300800 */
[----:B----4-:R-:W-:-:S03]  /*11040*/  ISETP.GE.AND P3, PT, R72, RZ, PT ;  /* 0x000000ff4800720c */ /* 0x010fc60003f66270 */
[----:B------:R-:W4:Y:S01]  /*11050*/  LDL.LU R72, [R1+0x470] ;  /* 0x0004700001487983 */ /* 0x000f220000300800 */
[----:B------:R-:W-:Y:S01]  /*11060*/  @!P5 IMAD.MOV R55, RZ, RZ, -R55 ;  /* 0x000000ffff37d224 */ /* 0x000fe200078e0a37 */
[----:B--2---:R-:W-:Y:S02]  /*11070*/  ISETP.GE.AND P5, PT, R73, RZ, PT ;  /* 0x000000ff4900720c */ /* 0x004fe40003fa6270 */
[----:B------:R-:W2:Y:S01]  /*11080*/  LDL.LU R73, [R1+0x478] ;  /* 0x0004780001497983 */ /* 0x000ea20000300800 */
[----:B------:R-:W-:Y:S01]  /*11090*/  PRMT R76, RZ, 0x7610, R76 ;  /* 0x00007610ff4c7816 */ /* 0x000fe2000000004c */
[----:B------:R-:W-:Y:S01]  /*110a0*/  @!P4 IMAD.MOV R56, RZ, RZ, -R56 ;  /* 0x000000ffff38c224 */ /* 0x000fe200078e0a38 */
[----:B------:R-:W-:-:S04]  /*110b0*/  PRMT R75, RZ, 0x7610, R75 ;  /* 0x00007610ff4b7816 */ /* 0x000fc8000000004b */
[----:B------:R0:W2:Y:S01]  /*110c0*/  @P0 LDG.E.U8 R76, desc[UR24][R10.64] ;  /* 0x000000180a4c0981 */ /* 0x0000a2000c1e1100 */
[----:B------:R-:W-:Y:S02]  /*110d0*/  ISETP.GE.AND P4, PT, R87, RZ, PT ;  /* 0x000000ff5700720c */ /* 0x000fe40003f86270 */
[----:B0-----:R-:W-:-:S04]  /*110e0*/  IADD3 R10, P6, PT, R3, UR4, RZ ;  /* 0x00000004030a7c10 */ /* 0x001fc8000ffde0ff */
[----:B-1----:R-:W-:Y:S01]  /*110f0*/  IADD3.X R11, PT, PT, R4, UR5, RZ, P6, !PT ;  /* 0x00000005040b7c10 */ /* 0x002fe2000b7fe4ff */
[----:B------:R0:W-:Y:S04]  /*11100*/  STL [R1+0x65c], R10 ;  /* 0x00065c0a01007387 */ /* 0x0001e80000100800 */
[----:B------:R0:W2:Y:S01]  /*11110*/  @P0 LDG.E.U8 R75, desc[UR24][R10.64] ;  /* 0x000000180a4b0981 */ /* 0x0000a2000c1e1100 */
[----:B------:R-:W-:-:S03]  /*11120*/  PRMT R17, RZ, 0x7610, R17 ;  /* 0x00007610ff117816 */ /* 0x000fc60000000011 */
[----:B------:R1:W-:Y:S01]  /*11130*/  STL [R1+0x658], R11 ;  /* 0x0006580b01007387 */ /* 0x0003e20000100800 */
[----:B------:R-:W-:Y:S02]  /*11140*/  @!P5 IMAD.MOV R58, RZ, RZ, -R58 ;  /* 0x000000ffff3ad224 */ /* 0x000fe400078e0a3a */
[----:B------:R-:W-:Y:S01]  /*11150*/  @!P3 IMAD.MOV R60, RZ, RZ, -R60 ;  /* 0x000000ffff3cb224 */ /* 0x000fe200078e0a3c */
[----:B------:R-:W2:Y:S01]  /*11160*/  LDL.LU R87, [R1+0x47c] ;  /* 0x00047c0001577983 */ /* 0x000ea20000300800 */
[----:B0-----:R-:W-:-:S04]  /*11170*/  IADD3 R10, P6, PT, R5, UR4, RZ ;  /* 0x00000004050a7c10 */ /* 0x001fc8000ffde0ff */
[----:B-1----:R-:W-:Y:S01]  /*11180*/  IADD3.X R11, PT, PT, R6, UR5, RZ, P6, !PT ;  /* 0x00000005060b7c10 */ /* 0x002fe2000b7fe4ff */
[----:B------:R-:W-:Y:S01]  /*11190*/  @!P4 IMAD.MOV R59, RZ, RZ, -R59 ;  /* 0x000000ffff3bc224 */ /* 0x000fe200078e0a3b */
[----:B------:R-:W-:Y:S02]  /*111a0*/  ISETP.GE.AND P3, PT, R84, RZ, PT ;  /* 0x000000ff5400720c */ /* 0x000fe40003f66270 */
[----:B------:R-:W-:Y:S01]  /*111b0*/  ISETP.GE.AND P4, PT, R85, RZ, PT ;  /* 0x000000ff5500720c */ /* 0x000fe20003f86270 */
[----:B------:R0:W2:Y:S01]  /*111c0*/  @P0 LDG.E.U8 R17, desc[UR24][R10.64] ;  /* 0x000000180a110981 */ /* 0x0000a2000c1e1100 */
[----:B------:R-:W-:-:S09]  /*111d0*/  PRMT R16, RZ, 0x7610, R16 ;  /* 0x00007610ff107816 */ /* 0x000fd20000000010 */
[----:B------:R-:W-:Y:S02]  /*111e0*/  @!P3 IMAD.MOV R62, RZ, RZ, -R62 ;  /* 0x000000ffff3eb224 */ /* 0x000fe400078e0a3e */
[----:B------:R-:W-:Y:S01]  /*111f0*/  @!P4 IMAD.MOV R61, RZ, RZ, -R61 ;  /* 0x000000ffff3dc224 */ /* 0x000fe200078e0a3d */
[----:B---3--:R-:W-:Y:S02]  /*11200*/  ISETP.GE.AND P5, PT, R70, RZ, PT ;  /* 0x000000ff4600720c */ /* 0x008fe40003fa6270 */
[----:B------:R-:W3:Y:S04]  /*11210*/  LDL.LU R70, [R1+0x480] ;  /* 0x0004800001467983 */ /* 0x000ee80000300800 */
[----:B------:R0:W-:Y:S04]  /*11220*/  STL [R1+0x664], R10 ;  /* 0x0006640a01007387 */ /* 0x0001e80000100800 */
[----:B------:R1:W-:Y:S01]  /*11230*/  STL [R1+0x660], R11 ;  /* 0x0006600b01007387 */ /* 0x0003e20000100800 */
[----:B0-----:R-:W-:-:S04]  /*11240*/  IADD3 R10, P6, PT, R7, UR4, RZ ;  /* 0x00000004070a7c10 */ /* 0x001fc8000ffde0ff */
[----:B-1----:R-:W-:Y:S02]  /*11250*/  IADD3.X R11, PT, PT, R8, UR5, RZ, P6, !PT ;  /* 0x00000005080b7c10 */ /* 0x002fe4000b7fe4ff */
[----:B------:R-:W-:Y:S02]  /*11260*/  ISETP.GE.AND P3, PT, R86, RZ, PT ;  /* 0x000000ff5600720c */ /* 0x000fe40003f66270 */
[----:B----4-:R-:W-:Y:S01]  /*11270*/  ISETP.GE.AND P4, PT, R72, RZ, PT ;  /* 0x000000ff4800720c */ /* 0x010fe20003f86270 */
[----:B------:R0:W4:Y:S04]  /*11280*/  @P0 LDG.E.U8 R16, desc[UR24][R10.64] ;  /* 0x000000180a100981 */ /* 0x000128000c1e1100 */
[----:B------:R-:W4:Y:S04]  /*11290*/  LDL.LU R86, [R1+0x484] ;  /* 0x0004840001567983 */ /* 0x000f280000300800 */
[----:B------:R-:W4:Y:S01]  /*112a0*/  LDL.LU R72, [R1+0x48c] ;  /* 0x00048c0001487983 */ /* 0x000f220000300800 */
[----:B--2---:R-:W-:-:S03]  /*112b0*/  ISETP.GE.AND P6, PT, R73, RZ, PT ;  /* 0x000000ff4900720c */ /* 0x004fc60003fc6270 */
[----:B------:R0:W-:Y:S04]  /*112c0*/  STL [R1+0x66c], R10 ;  /* 0x00066c0a01007387 */ /* 0x0001e80000100800 */
[----:B------:R1:W-:Y:S04]  /*112d0*/  STL [R1+0x668], R11 ;  /* 0x0006680b01007387 */ /* 0x0003e80000100800 */
[----:B------:R-:W2:Y:S01]  /*112e0*/  LDL.LU R73, [R1+0x488] ;  /* 0x0004880001497983 */ /* 0x000ea20000300800 */
[----:B------:R-:W-:Y:S01]  /*112f0*/  UIMAD UR4, UR12, 0x3e, URZ ;  /* 0x0000003e0c0478a4 */ /* 0x000fe2000f8e02ff */
[----:B------:R-:W-:-:S02]  /*11300*/  @!P5 IMAD.MOV R65, RZ, RZ, -R65 ;  /* 0x000000ffff41d224 */ /* 0x000fc400078e0a41 */
[----:B------:R-:W-:Y:S01]  /*11310*/  @!P4 IMAD.MOV R63, RZ, RZ, -R63 ;  /* 0x000000ffff3fc224 */ /* 0x000fe200078e0a3f */
[----:B------:R-:W-:Y:S02]  /*11320*/  USHF.R.S32.HI UR5, URZ, 0x1f, UR4 ;  /* 0x0000001fff057899 */ /* 0x000fe40008011404 */
[----:B0-----:R-:W-:-:S04]  /*11330*/  IADD3 R10, P5, PT, R0, UR4, RZ ;  /* 0x00000004000a7c10 */ /* 0x001fc8000ffbe0ff */
[----:B-1----:R-:W-:Y:S02]  /*11340*/  IADD3.X R11, PT, PT, R2, UR5, RZ, P5, !PT ;  /* 0x00000005020b7c10 */ /* 0x002fe4000affe4ff */
[----:B------:R-:W-:Y:S02]  /*11350*/  ISETP.GE.AND P0, PT, R87, RZ, PT ;  /* 0x000000ff5700720c */ /* 0x000fe40003f06270 */
[----:B------:R-:W2:Y:S11]  /*11360*/  LDL.LU R87, [R1+0x490] ;  /* 0x0004900001577983 */ /* 0x000eb60000300800 */
[----:B------:R-:W-:Y:S01]  /*11370*/  @!P0 IMAD.MOV R67, RZ, RZ, -R67 ;  /* 0x000000ffff438224 */ /* 0x000fe200078e0a43 */
[----:B---3--:R-:W-:-:S02]  /*11380*/  ISETP.GE.AND P4, PT, R70, RZ, PT ;  /* 0x000000ff4600720c */ /* 0x008fc40003f86270 */
[----:B------:R-:W3:Y:S04]  /*11390*/  LDL.LU R70, [R1+0x498] ;  /* 0x0004980001467983 */ /* 0x000ee80000300800 */
[----:B----4-:R0:W-:Y:S04]  /*113a0*/  STL [R1+0x98], R16 ;  /* 0x0000981001007387 */ /* 0x0101e80000100800 */
[----:B------:R1:W-:Y:S04]  /*113b0*/  STL [R1+0x9c], R17 ;  /* 0x00009c1101007387 */ /* 0x0003e80000100800 */
[----:B0-----:R-:W4:Y:S01]  /*113c0*/  LDL.LU R16, [R1+0x494] ;  /* 0x0004940001107983 */ /* 0x001f220000300800 */
[----:B------:R-:W-:-:S03]  /*113d0*/  ISETP.GE.AND P0, PT, R72, RZ, PT ;  /* 0x000000ff4800720c */ /* 0x000fc60003f06270 */
[----:B------:R0:W-:Y:S04]  /*113e0*/  STL [R1+0x408], R10 ;  /* 0x0004080a01007387 */ /* 0x0001e80000100800 */
[----:B------:R0:W-:Y:S04]  /*113f0*/  STL [R1+0x404], R11 ;  /* 0x0004040b01007387 */ /* 0x0001e80000100800 */
[----:B-1----:R-:W4:Y:S04]  /*11400*/  LDL.LU R17, [R1+0x4a0] ;  /* 0x0004a00001117983 */ /* 0x002f280000300800 */
[----:B------:R-:W4:Y:S01]  /*11410*/  LDL.LU R72, [R1+0x49c] ;  /* 0x00049c0001487983 */ /* 0x000f220000300800 */
[----:B------:R-:W-:Y:S01]  /*11420*/  @!P4 IMAD.MOV R66, RZ, RZ, -R66 ;  /* 0x000000ffff42c224 */ /* 0x000fe200078e0a42 */
[----:B--2---:R-:W-:-:S02]  /*11430*/  ISETP.GE.AND P4, PT, R73, RZ, PT ;  /* 0x000000ff4900720c */ /* 0x004fc40003f86270 */
[----:B------:R-:W2:Y:S01]  /*11440*/  LDL.LU R73, [R1+0x4a4] ;  /* 0x0004a40001497983 */ /* 0x000ea20000300800 */
[----:B------:R-:W-:Y:S01]  /*11450*/  SHF.R.U64 R9, R9, 0x1, RZ ;  /* 0x0000000109097819 */ /* 0x000fe200000012ff */
[----:B------:R-:W-:-:S03]  /*11460*/  @!P3 IMAD.MOV R64, RZ, RZ, -R64 ;  /* 0x000000ffff40b224 */ /* 0x000fc600078e0a40 */
[----:B------:R-:W-:Y:S02]  /*11470*/  LOP3.LUT P3, RZ, R9, 0x1, RZ, 0xc0, !PT ;  /* 0x0000000109ff7812 */ /* 0x000fe4000786c0ff */
[----:B------:R-:W-:Y:S01]  /*11480*/  PRMT R74, RZ, 0x7610, R74 ;  /* 0x00007610ff4a7816 */ /* 0x000fe2000000004a */
[----:B------:R-:W-:Y:S01]  /*11490*/  @!P6 IMAD.MOV R68, RZ, RZ, -R68 ;  /* 0x000000ffff44e224 */ /* 0x000fe200078e0a44 */
[----:B------:R-:W-:Y:S02]  /*114a0*/  ISETP.GE.AND P5, PT, R86, RZ, PT ;  /* 0x000000ff5600720c */ /* 0x000fe40003fa6270 */
[----:B------:R-:W-:Y:S01]  /*114b0*/  PRMT R71, RZ, 0x7610, R71 ;  /* 0x00007610ff477816 */ /* 0x000fe20000000047 */
[----:B------:R-:W-:-:S06]  /*114c0*/  @!P0 IMAD.MOV R88, RZ, RZ, -R88 ;  /* 0x000000ffff588224 */ /* 0x000fcc00078e0a58 */
[----:B------:R0:W2:Y:S02]  /*114d0*/  @P3 LDG.E.U8 R74, desc[UR24][R10.64] ;  /* 0x000000180a4a3981 */ /* 0x0000a4000c1e1100 */
[----:B0-----:R-:W-:-:S04]  /*114e0*/  IADD3 R10, P6, PT, R3, UR4, RZ ;  /* 0x00000004030a7c10 */ /* 0x001fc8000ffde0ff */
[----:B------:R-:W-:Y:S01]  /*114f0*/  IADD3.X R11, PT, PT, R4, UR5, RZ, P6, !PT ;  /* 0x00000005040b7c10 */ /* 0x000fe2000b7fe4ff */
[----:B------:R0:W-:Y:S01]  /*11500*/  STL [R1+0x410], R10 ;  /* 0x0004100a01007387 */ /* 0x0001e20000100800 */
[----:B------:R-:W-:-:S03]  /*11510*/  @!P5 IMAD.MOV R89, RZ, RZ, -R89 ;  /* 0x000000ffff59d224 */ /* 0x000fc600078e0a59 */
[----:B------:R0:W2:Y:S01]  /*11520*/  @P3 LDG.E.U8 R71, desc[UR24][R10.64] ;  /* 0x000000180a473981 */ /* 0x0000a2000c1e1100 */
[----:B------:R-:W-:Y:S02]  /*11530*/  ISETP.GE.AND P5, PT, R87, RZ, PT ;  /* 0x000000ff5700720c */ /* 0x000fe40003fa6270 */
[----:B------:R-:W-:Y:S01]  /*11540*/  PRMT R18, RZ, 0x7610, R18 ;  /* 0x00007610ff127816 */ /* 0x000fe20000000012 */
[----:B------:R1:W-:Y:S04]  /*11550*/  STL [R1+0x40c], R11 ;  /* 0x00040c0b01007387 */ /* 0x0003e80000100800 */
[----:B------:R-:W2:Y:S01]  /*11560*/  LDL.LU R86, [R1+0x4a8] ;  /* 0x0004a80001567983 */ /* 0x000ea20000300800 */
[----:B0-----:R-:W-:-:S03]  /*11570*/  IADD3 R10, P6, PT, R5, UR4, RZ ;  /* 0x00000004050a7c10 */ /* 0x001fc6000ffde0ff */
[----:B------:R-:W2:Y:S01]  /*11580*/  LDL.LU R87, [R1+0x424] ;  /* 0x0004240001577983 */ /* 0x000ea20000300800 */
[----:B-1----:R-:W-:-:S05]  /*11590*/  IADD3.X R11, PT, PT, R6, UR5, RZ, P6, !PT ;  /* 0x00000005060b7c10 */ /* 0x002fca000b7fe4ff */
[----:B------:R0:W2:Y:S01]  /*115a0*/  @P3 LDG.E.U8 R18, desc[UR24][R10.64] ;  /* 0x000000180a123981 */ /* 0x0000a2000c1e1100 */
[----:B------:R-:W-:Y:S01]  /*115b0*/  PRMT R12, RZ, 0x7610, R12 ;  /* 0x00007610ff0c7816 */ /* 0x000fe2000000000c */
[----:B------:R-:W-:Y:S02]  /*115c0*/  @!P5 IMAD.MOV R91, RZ, RZ, -R91 ;  /* 0x000000ffff5bd224 */ /* 0x000fe400078e0a5b */
[----:B------:R-:W-:Y:S01]  /*115d0*/  @!P4 IMAD.MOV R69, RZ, RZ, -R69 ;  /* 0x000000ffff45c224 */ /* 0x000fe200078e0a45 */
[----:B------:R-:W-:Y:S02]  /*115e0*/  PRMT R9, RZ, 0x7610, R9 ;  /* 0x00007610ff097816 */ /* 0x000fe40000000009 */
[----:B---3--:R-:W-:Y:S02]  /*115f0*/  ISETP.GE.AND P0, PT, R70, RZ, PT ;  /* 0x000000ff4600720c */ /* 0x008fe40003f06270 */
[----:B------:R-:W3:Y:S04]  /*11600*/  LDL.LU R70, [R1+0x3f8] ;  /* 0x0003f80001467983 */ /* 0x000ee80000300800 */
[----:B------:R0:W-:Y:S07]  /*11610*/  STL [R1+0x418], R10 ;  /* 0x0004180a01007387 */ /* 0x0001ee0000100800 */
[----:B------:R-:W-:Y:S01]  /*11620*/  @!P0 IMAD.MOV R90, RZ, RZ, -R90 ;  /* 0x000000ffff5a8224 */ /* 0x000fe200078e0a5a */
[----:B0-----:R-:W-:Y:S01]  /*11630*/  IADD3 R10, P0, PT, R7, UR4, RZ ;  /* 0x00000004070a7c10 */ /* 0x001fe2000ff1e0ff */
[----:B------:R0:W-:Y:S01]  /*11640*/  STL [R1+0x414], R11 ;  /* 0x0004140b01007387 */ /* 0x0001e20000100800 */
[----:B------:R-:W-:-:S02]  /*11650*/  UIMAD UR4, UR12, 0x3f, URZ ;  /* 0x0000003f0c0478a4 */ /* 0x000fc4000f8e02ff */
[----:B0-----:R-:W-:Y:S02]  /*11660*/  IADD3.X R11, PT, PT, R8, UR5, RZ, P0, !PT ;  /* 0x00000005080b7c10 */ /* 0x001fe400087fe4ff */
[----:B------:R-:W-:-:S03]  /*11670*/  USHF.R.S32.HI UR5, URZ, 0x1f, UR4 ;  /* 0x0000001fff057899 */ /* 0x000fc60008011404 */
[----:B------:R0:W3:Y:S01]  /*11680*/  @P3 LDG.E.U8 R12, desc[UR24][R10.64] ;  /* 0x000000180a0c3981 */ /* 0x0000e2000c1e1100 */
[----:B----4-:R-:W-:Y:S02]  /*11690*/  ISETP.GE.AND P6, PT, R72, RZ, PT ;  /* 0x000000ff4800720c */ /* 0x010fe40003fc6270 */
[----:B------:R-:W-:Y:S02]  /*116a0*/  ISETP.GE.AND P5, PT, R17, RZ, PT ;  /* 0x000000ff1100720c */ /* 0x000fe40003fa6270 */
[----:B------:R-:W4:Y:S04]  /*116b0*/  LDL.LU R17, [R1+0x42c] ;  /* 0x00042c0001117983 */ /* 0x000f280000300800 */
[----:B------:R-:W4:Y:S01]  /*116c0*/  LDL.LU R72, [R1+0x430] ;  /* 0x0004300001487983 */ /* 0x000f220000300800 */
[----:B--2---:R-:W-:-:S03]  /*116d0*/  ISETP.GE.AND P0, PT, R73, RZ, PT ;  /* 0x000000ff4900720c */ /* 0x004fc60003f06270 */
[----:B------:R0:W-:Y:S01]  /*116e0*/  STL [R1+0x420], R10 ;  /* 0x0004200a01007387 */ /* 0x0001e20000100800 */
[----:B------:R-:W-:Y:S01]  /*116f0*/  @!P6 IMAD.MOV R92, RZ, RZ, -R92 ;  /* 0x000000ffff5ce224 */ /* 0x000fe200078e0a5c */
[----:B------:R-:W-:Y:S02]  /*11700*/  ISETP.GE.AND P4, PT, R16, RZ, PT ;  /* 0x000000ff1000720c */ /* 0x000fe40003f86270 */
[----:B------:R1:W-:Y:S04]  /*11710*/  STL [R1+0x41c], R11 ;  /* 0x00041c0b01007387 */ /* 0x0003e80000100800 */
[----:B------:R-:W2:Y:S01]  /*11720*/  LDL.LU R73, [R1+0x3e4] ;  /* 0x0003e40001497983 */ /* 0x000ea20000300800 */
[----:B0-----:R-:W-:-:S03]  /*11730*/  IADD3 R10, P6, PT, R0, UR4, RZ ;  /* 0x00000004000a7c10 */ /* 0x001fc6000ffde0ff */
[----:B-1----:R-:W2:Y:S01]  /*11740*/  LDL.LU R11, [R1] ;  /* 0x00000000010b7983 */ /* 0x002ea20000300800 */
[----:B------:R-:W-:Y:S01]  /*11750*/  IADD3.X R16, PT, PT, R2, UR5, RZ, P6, !PT ;  /* 0x0000000502107c10 */ /* 0x000fe2000b7fe4ff */
[----:B------:R-:W-:-:S04]  /*11760*/  @!P1 IMAD.MOV.U32 R84, RZ, RZ, R10 ;  /* 0x000000ffff549224 */ /* 0x000fc800078e000a */
[----:B------:R-:W-:-:S05]  /*11770*/  @!P1 IMAD.MOV.U32 R85, RZ, RZ, R16 ;  /* 0x000000ffff559224 */ /* 0x000fca00078e0010 */
[----:B------:R-:W4:Y:S01]  /*11780*/  @!P1 LDG.E.U8 R9, desc[UR24][R84.64] ;  /* 0x0000001854099981 */ /* 0x000f22000c1e1100 */
[----:B------:R-:W-:Y:S01]  /*11790*/  @!P5 IMAD.MOV R93, RZ, RZ, -R93 ;  /* 0x000000ffff5dd224 */ /* 0x000fe200078e0a5d */
[----:B------:R-:W-:Y:S02]  /*117a0*/  ISETP.GE.AND P3, PT, R86, RZ, PT ;  /* 0x000000ff5600720c */ /* 0x000fe40003f66270 */
[----:B------:R-:W4:Y:S01]  /*117b0*/  LDL.LU R86, [R1+0x3f0] ;  /* 0x0003f00001567983 */ /* 0x000f220000300800 */
[----:B---3--:R-:W-:Y:S01]  /*117c0*/  ISETP.GE.AND P5, PT, R70, RZ, PT ;  /* 0x000000ff4600720c */ /* 0x008fe20003fa6270 */
[----:B--2---:R-:W-:Y:S01]  /*117d0*/  @!P4 IMAD.MOV R11, RZ, RZ, -R11 ;  /* 0x000000ffff0bc224 */ /* 0x004fe200078e0a0b */
[----:B------:R-:W-:Y:S02]  /*117e0*/  ISETP.GE.AND P4, PT, R87, RZ, PT ;  /* 0x000000ff5700720c */ /* 0x000fe40003f86270 */
[----:B------:R-:W2:Y:S04]  /*117f0*/  LDL.LU R87, [R1+0x3f4] ;  /* 0x0003f40001577983 */ /* 0x000ea80000300800 */
[----:B------:R-:W3:Y:S04]  /*11800*/  LDL.LU R70, [R1+0x2c0] ;  /* 0x0002c00001467983 */ /* 0x000ee80000300800 */
[----:B------:R-:W-:Y:S04]  /*11810*/  STL [R1+0xcd8], R0 ;  /* 0x000cd80001007387 */ /* 0x000fe80000100800 */
[----:B------:R-:W-:Y:S04]  /*11820*/  STL [R1+0xcdc], R2 ;  /* 0x000cdc0201007387 */ /* 0x000fe80000100800 */
[----:B------:R0:W-:Y:S04]  /*11830*/  STL [R1+0x428], R10 ;  /* 0x0004280a01007387 */ /* 0x0001e80000100800 */
[----:B------:R-:W-:Y:S04]  /*11840*/  STL [R1+0x424], R16 ;  /* 0x0004241001007387 */ /* 0x000fe80000100800 */
[----:B------:R-:W2:Y:S04]  /*11850*/  LDL.LU.64 R84, [R1+0xd70] ;  /* 0x000d700001547983 */ /* 0x000ea80000300a00 */
[----:B0-----:R-:W2:Y:S04]  /*11860*/  LDL.LU R10, [R1+0x8] ;  /* 0x00000800010a7983 */ /* 0x001ea80000300800 */
[----:B----4-:R0:W-:Y:S04]  /*11870*/  STL [R1+0x94], R9 ;  /* 0x0000940901007387 */ /* 0x0101e80000100800 */
[----:B0-----:R-:W4:Y:S01]  /*11880*/  LDL.LU R9, [R1+0x4] ;  /* 0x0000040001097983 */ /* 0x001f220000300800 */
[----:B------:R-:W-:Y:S01]  /*11890*/  IADD3 R2, P6, PT, R3, UR4, RZ ;  /* 0x0000000403027c10 */ /* 0x000fe2000ffde0ff */
[----:B------:R-:W-:Y:S01]  /*118a0*/  @!P4 IMAD.MOV R14, RZ, RZ, -R14 ;  /* 0x000000ffff0ec224 */ /* 0x000fe200078e0a0e */
[----:B------:R-:W-:-:S02]  /*118b0*/  ISETP.GE.AND P4, PT, R73, RZ, PT ;  /* 0x000000ff4900720c */ /* 0x000fc40003f86270 */
[----:B------:R-:W-:Y:S02]  /*118c0*/  IADD3.X R16, PT, PT, R4, UR5, RZ, P6, !PT ;  /* 0x0000000504107c10 */ /* 0x000fe4000b7fe4ff */
[----:B------:R-:W-:Y:S01]  /*118d0*/  PRMT R0, RZ, 0x7610, R0 ;  /* 0x00007610ff007816 */ /* 0x000fe20000000000 */
[----:B--2---:R-:W-:Y:S01]  /*118e0*/  @!P0 IMAD.MOV R10, RZ, RZ, -R10 ;  /* 0x000000ffff0a8224 */ /* 0x004fe200078e0a0a */
[----:B------:R-:W-:Y:S01]  /*118f0*/  ISETP.GE.AND P0, PT, R17, RZ, PT ;  /* 0x000000ff1100720c */ /* 0x000fe20003f06270 */
[----:B------:R-:W-:Y:S02]  /*11900*/  @!P1 IMAD.MOV.U32 R17, RZ, RZ, R16 ;  /* 0x000000ffff119224 */ /* 0x000fe400078e0010 */
[----:B----4-:R-:W-:Y:S01]  /*11910*/  @!P3 IMAD.MOV R9, RZ, RZ, -R9 ;  /* 0x000000ffff09b224 */ /* 0x010fe200078e0a09 */
[----:B------:R-:W-:Y:S02]  /*11920*/  ISETP.GE.AND P3, PT, R72, RZ, PT ;  /* 0x000000ff4800720c */ /* 0x000fe40003f66270 */
[----:B------:R-:W2:Y:S04]  /*11930*/  LDL.LU R72, [R1+0x3ec] ;  /* 0x0003ec0001487983 */ /* 0x000ea80000300800 */
[----:B------:R-:W4:Y:S04]  /*11940*/  LDL.LU R73, [R1+0x3e8] ;  /* 0x0003e80001497983 */ /* 0x000f280000300800 */
[----:B------:R-:W-:Y:S04]  /*11950*/  STL [R1+0xce0], R3 ;  /* 0x000ce00301007387 */ /* 0x000fe80000100800 */
[----:B------:R-:W-:Y:S04]  /*11960*/  STL [R1+0xce4], R4 ;  /* 0x000ce40401007387 */ /* 0x000fe80000100800 */
[----:B------:R-:W-:Y:S04]  /*11970*/  STL [R1+0x430], R2 ;  /* 0x0004300201007387 */ /* 0x000fe80000100800 */
[----:B------:R0:W-:Y:S02]  /*11980*/  STL [R1+0x42c], R16 ;  /* 0x00042c1001007387 */ /* 0x0001e40000100800 */
[----:B0-----:R-:W-:-:S05]  /*11990*/  @!P1 IMAD.MOV.U32 R16, RZ, RZ, R2 ;  /* 0x000000ffff109224 */ /* 0x001fca00078e0002 */
[----:B------:R-:W2:Y:S04]  /*119a0*/  @!P1 LDG.E.U8 R0, desc[UR24][R16.64] ;  /* 0x0000001810009981 */ /* 0x000ea8000c1e1100 */
[----:B------:R-:W4:Y:S01]  /*119b0*/  LDL.LU.64 R16, [R1+0xd68] ;  /* 0x000d680001107983 */ /* 0x000f220000300a00 */
[----:B------:R-:W-:Y:S01]  /*119c0*/  @!P3 IMAD.MOV R15, RZ, RZ, -R15 ;  /* 0x000000ffff0fb224 */ /* 0x000fe200078e0a0f */
[----:B---3--:R-:W-:Y:S02]  /*119d0*/  ISETP.GE.AND P3, PT, R70, RZ, PT ;  /* 0x000000ff4600720c */ /* 0x008fe40003f66270 */
[----:B------:R-:W-:Y:S01]  /*119e0*/  IADD3 R70, P6, PT, R5, UR4, RZ ;  /* 0x0000000405467c10 */ /* 0x000fe2000ffde0ff */
[----:B------:R-:W-:Y:S01]  /*119f0*/  @!P5 IMAD.MOV R19, RZ, RZ, -R19 ;  /* 0x000000ffff13d224 */ /* 0x000fe200078e0a13 */
[----:B------:R-:W3:Y:S01]  /*11a00*/  LDL.LU R2, [R1+0x2c4] ;  /* 0x0002c40001027983 */ /* 0x000ee20000300800 */
[----:B------:R-:W-:-:S02]  /*11a10*/  ISETP.GE.AND P5, PT, R86, RZ, PT ;  /* 0x000000ff5600720c */ /* 0x000fc40003fa6270 */
[----:B------:R-:W-:Y:S02]  /*11a20*/  IADD3.X R86, PT, PT, R6, UR5, RZ, P6, !PT ;  /* 0x0000000506567c10 */ /* 0x000fe4000b7fe4ff */
[----:B------:R-:W-:Y:S01]  /*11a30*/  PRMT R4, RZ, 0x7610, R4 ;  /* 0x00007610ff047816 */ /* 0x000fe20000000004 */
[----:B--2---:R0:W-:Y:S04]  /*11a40*/  STL [R1+0x8], R0 ;  /* 0x0000080001007387 */ /* 0x0041e80000100800 */
[----:B0-----:R-:W2:Y:S01]  /*11a50*/  LDL.LU R0, [R1+0x3e0] ;  /* 0x0003e00001007983 */ /* 0x001ea20000300800 */
[----:B----4-:R-:W-:-:S03]  /*11a60*/  @!P0 IMAD.MOV R16, RZ, RZ, -R16 ;  /* 0x000000ffff108224 */ /* 0x010fc600078e0a10 */
[----:B------:R-:W-:Y:S01]  /*11a70*/  STL [R1+0xce8], R5 ;  /* 0x000ce80501007387 */ /* 0x000fe20000100800 */
[----:B------:R-:W-:-:S03]  /*11a80*/  ISETP.GE.AND P0, PT, R87, RZ, PT ;  /* 0x000000ff5700720c */ /* 0x000fc60003f06270 */
[----:B------:R0:W-:Y:S01]  /*11a90*/  STL [R1+0xcec], R6 ;  /* 0x000cec0601007387 */ /* 0x0001e20000100800 */
[----:B------:R-:W-:-:S03]  /*11aa0*/  @!P1 IMAD.MOV.U32 R87, RZ, RZ, R86 ;  /* 0x000000ffff579224 */ /* 0x000fc600078e0056 */
[----:B------:R-:W-:Y:S04]  /*11ab0*/  STL [R1+0x438], R70 ;  /* 0x0004384601007387 */ /* 0x000fe80000100800 */
[----:B0-----:R-:W4:Y:S04]  /*11ac0*/  LDL.LU R6, [R1+0x2bc] ;  /* 0x0002bc0001067983 */ /* 0x001f280000300800 */
[----:B------:R0:W-:Y:S02]  /*11ad0*/  STL [R1+0x434], R86 ;  /* 0x0004345601007387 */ /* 0x0001e40000100800 */
[----:B0-----:R-:W-:-:S05]  /*11ae0*/  @!P1 IMAD.MOV.U32 R86, RZ, RZ, R70 ;  /* 0x000000ffff569224 */ /* 0x001fca00078e0046 */
[----:B------:R-:W2:Y:S01]  /*11af0*/  @!P1 LDG.E.U8 R4, desc[UR24][R86.64] ;  /* 0x0000001856049981 */ /* 0x000ea2000c1e1100 */
[----:B------:R-:W-:Y:S01]  /*11b00*/  @!P4 IMAD.MOV R21, RZ, RZ, -R21 ;  /* 0x000000ffff15c224 */ /* 0x000fe200078e0a15 */
[----:B------:R-:W-:Y:S01]  /*11b10*/  ISETP.GE.AND P4, PT, R72, RZ, PT ;  /* 0x000000ff4800720c */ /* 0x000fe20003f86270 */
[----:B------:R-:W-:Y:S01]  /*11b20*/  @!P5 IMAD.MOV R20, RZ, RZ, -R20 ;  /* 0x000000ffff14d224 */ /* 0x000fe200078e0a14 */
[----:B------:R-:W-:Y:S01]  /*11b30*/  ISETP.GE.AND P5, PT, R73, RZ, PT ;  /* 0x000000ff4900720c */ /* 0x000fe20003fa6270 */
[----:B------:R-:W3:Y:S04]  /*11b40*/  LDL.LU.64 R86, [R1+0xd60] ;  /* 0x000d600001567983 */ /* 0x000ee80000300a00 */
[----:B------:R-:W3:Y:S04]  /*11b50*/  LDL.LU R70, [R1+0x2a0] ;  /* 0x0002a00001467983 */ /* 0x000ee80000300800 */
[----:B------:R-:W3:Y:S04]  /*11b60*/  LDL.LU R72, [R1+0x2a8] ;  /* 0x0002a80001487983 */ /* 0x000ee80000300800 */
[----:B------:R-:W4:Y:S01]  /*11b70*/  LDL.LU R73, [R1+0x2b8] ;  /* 0x0002b80001497983 */ /* 0x000f220000300800 */
[----:B------:R-:W-:-:S03]  /*11b80*/  PRMT R3, RZ, 0x7610, R3 ;  /* 0x00007610ff037816 */ /* 0x000fc60000000003 */
[----:B--2---:R0:W-:Y:S02]  /*11b90*/  STL [R1+0x4], R4 ;  /* 0x0000040401007387 */ /* 0x0041e40000100800 */
[----:B0-----:R-:W-:Y:S02]  /*11ba0*/  IADD3 R4, P6, PT, R7, UR4, RZ ;  /* 0x0000000407047c10 */ /* 0x001fe4000ffde0ff */
[----:B------:R-:W-:Y:S01]  /*11bb0*/  STL [R1+0xcf0], R7 ;  /* 0x000cf00701007387 */ /* 0x000fe20000100800 */
[----:B------:R-:W-:Y:S01]  /*11bc0*/  @!P0 IMAD.MOV R37, RZ, RZ, -R37 ;  /* 0x000000ffff258224 */ /* 0x000fe200078e0a25 */
[----:B------:R-:W0:Y:S01]  /*11bd0*/  LDCU UR4, c[0x0][0x3b0] ;  /* 0x00007600ff0477ac */ /* 0x000e220008000800 */
[----:B------:R-:W-:Y:S01]  /*11be0*/  IADD3.X R5, PT, PT, R8, UR5, RZ, P6, !PT ;  /* 0x0000000508057c10 */ /* 0x000fe2000b7fe4ff */
[----:B------:R-:W-:Y:S01]  /*11bf0*/  STL [R1+0xcf4], R8 ;  /* 0x000cf40801007387 */ /* 0x000fe20000100800 */
[----:B------:R-:W-:Y:S01]  /*11c00*/  @!P5 IMAD.MOV R34, RZ, RZ, -R34 ;  /* 0x000000ffff22d224 */ /* 0x000fe200078e0a22 */
[----:B---3--:R-:W-:Y:S01]  /*11c10*/  ISETP.GE.AND P0, PT, R2, RZ, PT ;  /* 0x000000ff0200720c */ /* 0x008fe20003f06270 */
[----:B------:R-:W-:Y:S01]  /*11c20*/  @!P3 IMAD.MOV R36, RZ, RZ, -R36 ;  /* 0x000000ffff24b224 */ /* 0x000fe200078e0a24 */
[----:B------:R-:W2:Y:S01]  /*11c30*/  @!P1 LDG.E.U8 R3, desc[UR24][R4.64] ;  /* 0x0000001804039981 */ /* 0x000ea2000c1e1100 */
[----:B------:R-:W-:Y:S01]  /*11c40*/  @!P4 IMAD.MOV R35, RZ, RZ, -R35 ;  /* 0x000000ffff23c224 */ /* 0x000fe200078e0a23 */
[----:B------:R-:W1:Y:S02]  /*11c50*/  LDCU UR5, c[0x0][0x3b0] ;  /* 0x00007600ff0577ac */ /* 0x000e640008000800 */
[----:B------:R-:W-:Y:S01]  /*11c60*/  STL [R1+0x440], R4 ;  /* 0x0004400401007387 */ /* 0x000fe20000100800 */
[----:B----4-:R-:W-:-:S03]  /*11c70*/  ISETP.GE.AND P5, PT, R73, RZ, PT ;  /* 0x000000ff4900720c */ /* 0x010fc60003fa6270 */
[----:B------:R-:W-:Y:S01]  /*11c80*/  STL [R1+0x43c], R5 ;  /* 0x00043c0501007387 */ /* 0x000fe20000100800 */
[----:B------:R-:W-:Y:S02]  /*11c90*/  ISETP.GE.AND P1, PT, R0, RZ, PT ;  /* 0x000000ff0000720c */ /* 0x000fe40003f26270 */
[----:B------:R-:W-:Y:S02]  /*11ca0*/  ISETP.GE.AND P3, PT, R70, RZ, PT ;  /* 0x000000ff4600720c */ /* 0x000fe40003f66270 */
[----:B------:R-:W-:-:S05]  /*11cb0*/  ISETP.GE.AND P4, PT, R72, RZ, PT ;  /* 0x000000ff4800720c */ /* 0x000fca0003f86270 */
[----:B------:R-:W-:Y:S01]  /*11cc0*/  @!P5 IMAD.MOV R27, RZ, RZ, -R27 ;  /* 0x000000ffff1bd224 */ /* 0x000fe200078e0a1b */
[----:B------:R-:W-:Y:S01]  /*11cd0*/  ISETP.GE.AND P5, PT, R17, RZ, PT ;  /* 0x000000ff1100720c */ /* 0x000fe20003fa6270 */
[----:B--2---:R2:W-:Y:S04]  /*11ce0*/  STL [R1], R3 ;  /* 0x0000000301007387 */ /* 0x0045e80000100800 */
[----:B--2---:R-:W2:Y:S04]  /*11cf0*/  LDL.LU R3, [R1+0x294] ;  /* 0x0002940001037983 */ /* 0x004ea80000300800 */
[----:B------:R-:W3:Y:S04]  /*11d00*/  LDL.LU R2, [R1+0x298] ;  /* 0x0002980001027983 */ /* 0x000ee80000300800 */
[----:B------:R-:W4:Y:S04]  /*11d10*/  LDL.LU R0, [R1+0x29c] ;  /* 0x00029c0001007983 */ /* 0x000f280000300800 */
[----:B------:R-:W2:Y:S04]  /*11d20*/  LDL.LU R70, [R1+0x288] ;  /* 0x0002880001467983 */ /* 0x000ea80000300800 */
[----:B------:R-:W2:Y:S04]  /*11d30*/  LDL.LU R72, [R1+0x290] ;  /* 0x0002900001487983 */ /* 0x000ea80000300800 */
[----:B------:R-:W2:Y:S04]  /*11d40*/  LDL.LU R73, [R1+0x284] ;  /* 0x0002840001497983 */ /* 0x000ea80000300800 */
[----:B------:R-:W2:Y:S01]  /*11d50*/  LDL.LU R17, [R1+0xd58] ;  /* 0x000d580001117983 */ /* 0x000ea20000300800 */
[----:B------:R-:W-:-:S02]  /*11d60*/  @!P1 IMAD.MOV R31, RZ, RZ, -R31 ;  /* 0x000000ffff1f9224 */ /* 0x000fc400078e0a1f */
[----:B------:R-:W-:Y:S02]  /*11d70*/  @!P3 IMAD.MOV R30, RZ, RZ, -R30 ;  /* 0x000000ffff1eb224 */ /* 0x000fe400078e0a1e */
[----:B------:R-:W-:Y:S01]  /*11d80*/  @!P0 IMAD.MOV R32, RZ, RZ, -R32 ;  /* 0x000000ffff208224 */ /* 0x000fe200078e0a20 */
[----:B------:R-:W-:Y:S01]  /*11d90*/  ISETP.GE.AND P6, PT, R6, RZ, PT ;  /* 0x000000ff0600720c */ /* 0x000fe20003fc6270 */
[----:B------:R-:W-:-:S12]  /*11da0*/  @!P4 IMAD.MOV R28, RZ, RZ, -R28 ;  /* 0x000000ffff1cc224 */ /* 0x000fd800078e0a1c */
[----:B------:R-:W-:Y:S01]  /*11db0*/  @!P6 IMAD.MOV R33, RZ, RZ, -R33 ;  /* 0x000000ffff21e224 */ /* 0x000fe200078e0a21 */
[----:B---3--:R-:W-:Y:S02]  /*11dc0*/  ISETP.GE.AND P1, PT, R2, RZ, PT ;  /* 0x000000ff0200720c */ /* 0x008fe40003f26270 */
[----:B----4-:R-:W-:-:S11]  /*11dd0*/  ISETP.GE.AND P3, PT, R0, RZ, PT ;  /* 0x000000ff0000720c */ /* 0x010fd60003f66270 */
[----:B------:R-:W-:Y:S01]  /*11de0*/  @!P1 IMAD.MOV R25, RZ, RZ, -R25 ;  /* 0x000000ffff199224 */ /* 0x000fe200078e0a19 */
[----:B--2---:R-:W-:Y:S02]  /*11df0*/  ISETP.NE.AND P1, PT, R17, RZ, PT ;  /* 0x000000ff1100720c */ /* 0x004fe40003f25270 */
[----:B------:R-:W-:Y:S02]  /*11e00*/  LOP3.LUT R17, RZ, R17, RZ, 0x33, !PT ;  /* 0x00000011ff117212 */ /* 0x000fe400078e33ff */
[----:B------:R-:W-:Y:S02]  /*11e10*/  ISETP.GE.AND P0, PT, R3, RZ, PT ;  /* 0x000000ff0300720c */ /* 0x000fe40003f06270 */
[C---:B------:R-:W-:Y:S02]  /*11e20*/  SEL R0, R17.reuse, R38, !P1 ;  /* 0x0000002611007207 */ /* 0x040fe40004800000 */
[C---:B------:R-:W-:Y:S02]  /*11e30*/  SEL R3, R17.reuse, R42, !P1 ;  /* 0x0000002a11037207 */ /* 0x040fe40004800000 */
[C---:B------:R-:W-:Y:S01]  /*11e40*/  SEL R2, R17.reuse, R41, !P1 ;  /* 0x0000002911027207 */ /* 0x040fe20004800000 */
[----:B------:R2:W-:Y:S04]  /*11e50*/  STL [R1+0xe4], R0 ;  /* 0x0000e40001007387 */ /* 0x0005e80000100800 */
[----:B------:R3:W-:Y:S01]  /*11e60*/  STL [R1+0xe0], R3 ;  /* 0x0000e00301007387 */ /* 0x0007e20000100800 */
[----:B--2---:R-:W-:-:S03]  /*11e70*/  SEL R0, R17, R40, !P1 ;  /* 0x0000002811007207 */ /* 0x004fc60004800000 */
[----:B------:R2:W-:Y:S01]  /*11e80*/  STL [R1+0xdc], R2 ;  /* 0x0000dc0201007387 */ /* 0x0005e20000100800 */
[----:B---3--:R-:W-:-:S03]  /*11e90*/  SEL R3, R17, R39, !P1 ;  /* 0x0000002711037207 */ /* 0x008fc60004800000 */
[----:B------:R3:W-:Y:S01]  /*11ea0*/  STL [R1+0xd8], R0 ;  /* 0x0000d80001007387 */ /* 0x0007e20000100800 */
[----:B--2---:R-:W-:-:S03]  /*11eb0*/  SEL R2, R17, R45, !P1 ;  /* 0x0000002d11027207 */ /* 0x004fc60004800000 */
[----:B------:R2:W-:Y:S01]  /*11ec0*/  STL [R1+0xd4], R3 ;  /* 0x0000d40301007387 */ /* 0x0005e20000100800 */
[C---:B---3--:R-:W-:Y:S02]  /*11ed0*/  SEL R0, R17.reuse, R44, !P1 ;  /* 0x0000002c11007207 */ /* 0x048fe40004800000 */
[C---:B------:R-:W-:Y:S02]  /*11ee0*/  SEL R44, R17.reuse, R59, !P1 ;  /* 0x0000003b112c7207 */ /* 0x040fe40004800000 */
[C---:B------:R-:W-:Y:S01]  /*11ef0*/  SEL R59, R17.reuse, R65, !P1 ;  /* 0x00000041113b7207 */ /* 0x040fe20004800000 */
[----:B------:R-:W-:Y:S01]  /*11f00*/  STL [R1+0xd0], R2 ;  /* 0x0000d00201007387 */ /* 0x000fe20000100800 */
[C---:B------:R-:W-:Y:S02]  /*11f10*/  SEL R65, R17.reuse, R68, !P1 ;  /* 0x0000004411417207 */ /* 0x040fe40004800000 */
[C---:B--2---:R-:W-:Y:S01]  /*11f20*/  SEL R3, R17.reuse, R52, !P1 ;  /* 0x0000003411037207 */ /* 0x044fe20004800000 */
[----:B------:R2:W-:Y:S01]  /*11f30*/  STL [R1+0xcc], R0 ;  /* 0x0000cc0001007387 */ /* 0x0005e20000100800 */
[----:B------:R-:W-:-:S02]  /*11f40*/  SEL R52, R17, R62, !P1 ;  /* 0x0000003e11347207 */ /* 0x000fc40004800000 */
[----:B------:R-:W-:Y:S02]  /*11f50*/  SEL R68, R17, R67, !P1 ;  /* 0x0000004311447207 */ /* 0x000fe40004800000 */
[----:B------:R-:W-:Y:S02]  /*11f60*/  ISETP.GE.AND P6, PT, R73, RZ, PT ;  /* 0x000000ff4900720c */ /* 0x000fe40003fc6270 */
[C---:B------:R-:W-:Y:S02]  /*11f70*/  SEL R5, R17.reuse, R54, !P1 ;  /* 0x0000003611057207 */ /* 0x040fe40004800000 */
[C---:B------:R-:W-:Y:S02]  /*11f80*/  SEL R62, R17.reuse, R64, !P1 ;  /* 0x00000040113e7207 */ /* 0x040fe40004800000 */
[C---:B------:R-:W-:Y:S02]  /*11f90*/  SEL R67, R17.reuse, R66, !P1 ;  /* 0x0000004211437207 */ /* 0x040fe40004800000 */
[C---:B------:R-:W-:Y:S01]  /*11fa0*/  SEL R73, R17.reuse, R43, !P1 ;  /* 0x0000002b11497207 */ /* 0x040fe20004800000 */
[----:B------:R-:W3:Y:S01]  /*11fb0*/  LDL.LU R66, [R1+0xc] ;  /* 0x00000c0001427983 */ /* 0x000ee20000300800 */
[----:B------:R-:W-:-:S02]  /*11fc0*/  SEL R54, R17, R61, !P1 ;  /* 0x0000003d11367207 */ /* 0x000fc40004800000 */
[C---:B------:R-:W-:Y:S02]  /*11fd0*/  SEL R64, R17.reuse, R11, !P1 ;  /* 0x0000000b11407207 */ /* 0x040fe40004800000 */
[C---:B------:R-:W-:Y:S01]  /*11fe0*/  SEL R43, R17.reuse, R60, !P1 ;  /* 0x0000003c112b7207 */ /* 0x040fe20004800000 */
[----:B------:R-:W4:Y:S01]  /*11ff0*/  LDL.LU R11, [R1+0x10] ;  /* 0x00001000010b7983 */ /* 0x000f220000300800 */
[C---:B------:R-:W-:Y:S02]  /*12000*/  SEL R61, R17.reuse, R10, !P1 ;  /* 0x0000000a113d7207 */ /* 0x040fe40004800000 */
[C---:B--2---:R-:W-:Y:S01]  /*12010*/  SEL R0, R17.reuse, R57, !P1 ;  /* 0x0000003911007207 */ /* 0x044fe20004800000 */
[----:B------:R-:W2:Y:S01]  /*12020*/  LDL.LU R10, [R1+0x14] ;  /* 0x00001400010a7983 */ /* 0x000ea20000300800 */
[C---:B------:R-:W-:Y:S02]  /*12030*/  SEL R60, R17.reuse, R9, !P1 ;  /* 0x00000009113c7207 */ /* 0x040fe40004800000 */
[C---:B------:R-:W-:Y:S01]  /*12040*/  SEL R39, R17.reuse, R56, !P1 ;  /* 0x0000003811277207 */ /* 0x040fe20004800000 */
[----:B------:R-:W2:Y:S01]  /*12050*/  LDL.LU R9, [R1+0x18] ;  /* 0x0000180001097983 */ /* 0x000ea20000300800 */
[----:B------:R-:W-:-:S02]  /*12060*/  SEL R57, R17, R19, !P1 ;  /* 0x0000001311397207 */ /* 0x000fc40004800000 */
[C---:B------:R-:W-:Y:S01]  /*12070*/  SEL R40, R17.reuse, R55, !P1 ;  /* 0x0000003711287207 */ /* 0x040fe20004800000 */
[----:B------:R-:W2:Y:S01]  /*12080*/  LDL.LU R19, [R1+0x1c] ;  /* 0x00001c0001137983 */ /* 0x000ea20000300800 */
[C---:B------:R-:W-:Y:S02]  /*12090*/  SEL R56, R17.reuse, R16, !P1 ;  /* 0x0000001011387207 */ /* 0x040fe40004800000 */
[C---:B------:R-:W-:Y:S01]  /*120a0*/  SEL R4, R17.reuse, R53, !P1 ;  /* 0x0000003511047207 */ /* 0x040fe20004800000 */
[----:B------:R-:W2:Y:S01]  /*120b0*/  LDL.LU R16, [R1+0x20] ;  /* 0x0000200001107983 */ /* 0x000ea20000300800 */
[C---:B------:R-:W-:Y:S02]  /*120c0*/  SEL R55, R17.reuse, R15, !P1 ;  /* 0x0000000f11377207 */ /* 0x040fe40004800000 */
[----:B------:R-:W-:Y:S01]  /*120d0*/  ISETP.GE.AND P4, PT, R70, RZ, PT ;  /* 0x000000ff4600720c */ /* 0x000fe20003f86270 */
[----:B------:R-:W2:Y:S01]  /*120e0*/  LDL.LU R15, [R1+0x24] ;  /* 0x00002400010f7983 */ /* 0x000ea20000300800 */
[----:B------:R-:W-:-:S02]  /*120f0*/  SEL R2, R17, R51, !P1 ;  /* 0x0000003311027207 */ /* 0x000fc40004800000 */
[C---:B------:R-:W-:Y:S02]  /*12100*/  SEL R53, R17.reuse, R21, !P1 ;  /* 0x0000001511357207 */ /* 0x040fe40004800000 */
[C---:B------:R-:W-:Y:S01]  /*12110*/  SEL R70, R17.reuse, R47, !P1 ;  /* 0x0000002f11467207 */ /* 0x040fe20004800000 */
[----:B------:R-:W2:Y:S01]  /*12120*/  LDL.LU R21, [R1+0x28] ;  /* 0x0000280001157983 */ /* 0x000ea20000300800 */
[C---:B------:R-:W-:Y:S02]  /*12130*/  SEL R51, R17.reuse, R20, !P1 ;  /* 0x0000001411337207 */ /* 0x040fe40004800000 */
[C---:B------:R-:W-:Y:S01]  /*12140*/  SEL R47, R17.reuse, R35, !P1 ;  /* 0x00000023112f7207 */ /* 0x040fe20004800000 */
[----:B------:R-:W2:Y:S01]  /*12150*/  LDL.LU R20, [R1+0x2c] ;  /* 0x00002c0001147983 */ /* 0x000ea20000300800 */
[----:B------:R-:W-:-:S03]  /*12160*/  SEL R45, R17, R33, !P1 ;  /* 0x00000021112d7207 */ /* 0x000fc60004800000 */
[----:B------:R-:W2:Y:S04]  /*12170*/  LDL.LU R35, [R1+0x30] ;  /* 0x0000300001237983 */ /* 0x000ea80000300800 */
[----:B------:R-:W2:Y:S01]  /*12180*/  LDL.LU R33, [R1+0x38] ;  /* 0x0000380001217983 */ /* 0x000ea20000300800 */
[C---:B------:R-:W-:Y:S02]  /*12190*/  SEL R7, R17.reuse, R50, !P1 ;  /* 0x0000003211077207 */ /* 0x040fe40004800000 */
[C---:B------:R-:W-:Y:S02]  /*121a0*/  SEL R50, R17.reuse, R58, !P1 ;  /* 0x0000003a11327207 */ /* 0x040fe40004800000 */
[----:B------:R-:W-:Y:S02]  /*121b0*/  SEL R58, R17, R14, !P1 ;  /* 0x0000000e113a7207 */ /* 0x000fe40004800000 */
[----:B------:R-:W0:Y:S02]  /*121c0*/  S2R R14, SR_TID.X ;  /* 0x00000000000e7919 */ /* 0x000e240000002100 */
[----:B0-----:R-:W-:-:S04]  /*121d0*/  LOP3.LUT R14, R14, 0x7f, RZ, 0xc0, !PT ;  /* 0x0000007f0e0e7812 */ /* 0x001fc800078ec0ff */
[----:B------:R-:W-:-:S05]  /*121e0*/  LOP3.LUT R14, R14, 0x60, RZ, 0x3c, !PT ;  /* 0x000000600e0e7812 */ /* 0x000fca00078e3cff */
[----:B--2---:R-:W-:Y:S04]  /*121f0*/  STS.U8 [R14+UR9+0x6700], R33 ;  /* 0x006700210e007988 */ /* 0x004fe80008000009 */
[----:B------:R-:W-:Y:S04]  /*12200*/  STS.U8 [R14+UR9+0xb00], R35 ;  /* 0x000b00230e007988 */ /* 0x000fe80008000009 */
[----:B------:R-:W-:Y:S04]  /*12210*/  STS.U8 [R14+UR9+0x2b00], R20 ;  /* 0x002b00140e007988 */ /* 0x000fe80008000009 */
[----:B------:R-:W-:Y:S04]  /*12220*/  STS.U8 [R14+UR9+0x4b00], R21 ;  /* 0x004b00150e007988 */ /* 0x000fe80008000009 */
[----:B------:R-:W-:Y:S04]  /*12230*/  STS.U8 [R14+UR9+0x6b00], R15 ;  /* 0x006b000f0e007988 */ /* 0x000fe80008000009 */
[----:B------:R-:W-:Y:S04]  /*12240*/  STS.U8 [R14+UR9+0xf00], R16 ;  /* 0x000f00100e007988 */ /* 0x000fe80008000009 */
[----:B------:R-:W-:Y:S04]  /*12250*/  STS.U8 [R14+UR9+0x2f00], R19 ;  /* 0x002f00130e007988 */ /* 0x000fe80008000009 */
[----:B------:R-:W-:Y:S04]  /*12260*/  STS.U8 [R14+UR9+0x4f00], R9 ;  /* 0x004f00090e007988 */ /* 0x000fe80008000009 */
[----:B------:R-:W-:Y:S04]  /*12270*/  STS.U8 [R14+UR9+0x6f00], R10 ;  /* 0x006f000a0e007988 */ /* 0x000fe80008000009 */
[----:B----4-:R0:W-:Y:S04]  /*12280*/  STS.U8 [R14+UR9+0x1300], R11 ;  /* 0x0013000b0e007988 */ /* 0x0101e80008000009 */
[----:B0-----:R-:W2:Y:S04]  /*12290*/  LDL.LU R11, [R1+0x48] ;  /* 0x00004800010b7983 */ /* 0x001ea80000300800 */
[----:B---3--:R0:W-:Y:S04]  /*122a0*/  STS.U8 [R14+UR9+0x3300], R66 ;  /* 0x003300420e007988 */ /* 0x0081e80008000009 */
[----:B0-----:R-:W3:Y:S01]  /*122b0*/  LDL.LU R66, [R1+0x44] ;  /* 0x0000440001427983 */ /* 0x001ee20000300800 */
[----:B------:R-:W0:Y:S01]  /*122c0*/  S2R R9, SR_TID.X ;  /* 0x0000000000097919 */ /* 0x000e220000002100 */
[----:B------:R-:W-:-:S02]  /*122d0*/  @!P6 IMAD.MOV R13, RZ, RZ, -R13 ;  /* 0x000000ffff0de224 */ /* 0x000fc400078e0a0d */
[----:B------:R-:W-:Y:S04]  /*122e0*/  STS.U8 [R14+UR9+0x5300], R87 ;  /* 0x005300570e007988 */ /* 0x000fe80008000009 */
[----:B------:R-:W-:Y:S04]  /*122f0*/  STS.U8 [R14+UR9+0x7300], R86 ;  /* 0x007300560e007988 */ /* 0x000fe80008000009 */
[----:B------:R-:W-:Y:S01]  /*12300*/  STS.U8 [R14+UR9+0x1700], R85 ;  /* 0x001700550e007988 */ /* 0x000fe20008000009 */
[----:B------:R-:W-:-:S03]  /*12310*/  SEL R42, R17, R32, !P1 ;  /* 0x00000020112a7207 */ /* 0x000fc60004800000 */
[----:B------:R-:W-:Y:S01]  /*12320*/  STS.U8 [R14+UR9+0x3700], R84 ;  /* 0x003700540e007988 */ /* 0x000fe20008000009 */
[----:B------:R-:W-:-:S03]  /*12330*/  SEL R32, R17, R25, !P1 ;  /* 0x0000001911207207 */ /* 0x000fc60004800000 */
[----:B------:R-:W-:Y:S01]  /*12340*/  STS.U8 [R14+UR9+0x5700], R83 ;  /* 0x005700530e007988 */ /* 0x000fe20008000009 */
[----:B------:R-:W-:-:S03]  /*12350*/  SEL R25, R17, R13, !P1 ;  /* 0x0000000d11197207 */ /* 0x000fc60004800000 */
[----:B------:R-:W-:Y:S04]  /*12360*/  STS.U8 [R14+UR9+0x7700], R82 ;  /* 0x007700520e007988 */ /* 0x000fe80008000009 */
[----:B------:R-:W-:Y:S01]  /*12370*/  STS.U8 [R14+UR9+0x1b00], R80 ;  /* 0x001b00500e007988 */ /* 0x000fe20008000009 */
[----:B0-----:R-:W-:-:S03]  /*12380*/  LOP3.LUT R9, R9, 0x7f, RZ, 0xc0, !PT ;  /* 0x0000007f09097812 */ /* 0x001fc600078ec0ff */
[----:B------:R-:W-:Y:S01]  /*12390*/  STS.U8 [R14+UR9+0x3b00], R79 ;  /* 0x003b004f0e007988 */ /* 0x000fe20008000009 */
[----:B------:R-:W-:-:S03]  /*123a0*/  LOP3.LUT R13, R9, 0x70, RZ, 0x3c, !PT ;  /* 0x00000070090d7812 */ /* 0x000fc600078e3cff */
[----:B------:R-:W-:Y:S04]  /*123b0*/  STS.U8 [R14+UR9+0x5b00], R78 ;  /* 0x005b004e0e007988 */ /* 0x000fe80008000009 */
[----:B------:R-:W-:Y:S04]  /*123c0*/  STS.U8 [R14+UR9+0x7b00], R77 ;  /* 0x007b004d0e007988 */ /* 0x000fe80008000009 */
[----:B------:R-:W-:Y:S04]  /*123d0*/  STS.U8 [R14+UR9+0x1f00], R74 ;  /* 0x001f004a0e007988 */ /* 0x000fe80008000009 */
[----:B------:R-:W4:Y:S04]  /*123e0*/  LDL.LU R16, [R1+0x40] ;  /* 0x0000400001107983 */ /* 0x000f280000300800 */
[----:B------:R-:W-:Y:S04]  /*123f0*/  STS.U8 [R14+UR9+0x3f00], R71 ;  /* 0x003f00470e007988 */ /* 0x000fe80008000009 */
[----:B------:R-:W4:Y:S04]  /*12400*/  LDL.LU R10, [R1+0x3c] ;  /* 0x00003c00010a7983 */ /* 0x000f280000300800 */
[----:B------:R-:W-:Y:S04]  /*12410*/  STS.U8 [R14+UR9+0x5f00], R18 ;  /* 0x005f00120e007988 */ /* 0x000fe80008000009 */
[----:B------:R-:W4:Y:S04]  /*12420*/  LDL.LU R19, [R1+0x84] ;  /* 0x0000840001137983 */ /* 0x000f280000300800 */
[----:B------:R0:W-:Y:S04]  /*12430*/  STS.U8 [R14+UR9+0x7f00], R12 ;  /* 0x007f000c0e007988 */ /* 0x0001e80008000009 */
[----:B0-----:R-:W4:Y:S04]  /*12440*/  LDL.LU R14, [R1+0x90] ;  /* 0x00009000010e7983 */ /* 0x001f280000300800 */
[----:B--2---:R0:W-:Y:S04]  /*12450*/  STS.U8 [R13+UR9+0x380], R11 ;  /* 0x0003800b0d007988 */ /* 0x0041e80008000009 */
[----:B0-----:R-:W2:Y:S04]  /*12460*/  LDL.LU R11, [R1+0x8c] ;  /* 0x00008c00010b7983 */ /* 0x001ea80000300800 */
[----:B---3--:R0:W-:Y:S04]  /*12470*/  STS.U8 [R13+UR9+0x2380], R66 ;  /* 0x002380420d007988 */ /* 0x0081e80008000009 */
[----:B0-----:R-:W3:Y:S01]  /*12480*/  LDL.LU R66, [R1+0x88] ;  /* 0x0000880001427983 */ /* 0x001ee20000300800 */
[----:B------:R-:W-:Y:S01]  /*12490*/  @!P0 IMAD.MOV R26, RZ, RZ, -R26 ;  /* 0x000000ffff1a8224 */ /* 0x000fe200078e0a1a */
[----:B------:R-:W-:Y:S01]  /*124a0*/  ISETP.GE.AND P0, PT, R72, RZ, PT ;  /* 0x000000ff4800720c */ /* 0x000fe20003f06270 */
[----:B------:R-:W-:Y:S01]  /*124b0*/  @!P3 IMAD.MOV R24, RZ, RZ, -R24 ;  /* 0x000000ffff18b224 */ /* 0x000fe200078e0a18 */
[----:B------:R-:W3:Y:S01]  /*124c0*/  LDL.LU R82, [R1+0x80] ;  /* 0x0000800001527983 */ /* 0x000ee20000300800 */
[----:B------:R-:W-:-:S02]  /*124d0*/  @!P4 IMAD.MOV R23, RZ, RZ, -R23 ;  /* 0x000000ffff17c224 */ /* 0x000fc400078e0a17 */
[----:B------:R-:W-:Y:S01]  /*124e0*/  @!P5 IMAD.MOV R22, RZ, RZ, -R22 ;  /* 0x000000ffff16d224 */ /* 0x000fe200078e0a16 */
[----:B------:R-:W3:Y:S01]  /*124f0*/  LDL.LU R83, [R1+0x7c] ;  /* 0x00007c0001537983 */ /* 0x000ee20000300800 */
[C---:B------:R-:W-:Y:S02]  /*12500*/  SEL R72, R17.reuse, R48, !P1 ;  /* 0x0000003011487207 */ /* 0x040fe40004800000 */
[C---:B------:R-:W-:Y:S01]  /*12510*/  SEL R6, R17.reuse, R49, !P1 ;  /* 0x0000003111067207 */ /* 0x040fe20004800000 */
[----:B------:R-:W3:Y:S03]  /*12520*/  LDL.LU R84, [R1+0x78] ;  /* 0x0000780001547983 */ /* 0x000ee60000300800 */
[----:B------:R-:W-:Y:S01]  /*12530*/  @!P0 IMAD.MOV R29, RZ, RZ, -R29 ;  /* 0x000000ffff1d8224 */ /* 0x000fe200078e0a1d */
[C---:B------:R-:W-:Y:S01]  /*12540*/  SEL R8, R17.reuse, R46, !P1 ;  /* 0x0000002e11087207 */ /* 0x040fe20004800000 */
[----:B------:R-:W3:Y:S01]  /*12550*/  LDL.LU R85, [R1+0x74] ;  /* 0x0000740001557983 */ /* 0x000ee20000300800 */
[----:B------:R-:W-:-:S02]  /*12560*/  SEL R49, R17, R37, !P1 ;  /* 0x0000002511317207 */ /* 0x000fc40004800000 */
[C---:B------:R-:W-:Y:S01]  /*12570*/  SEL R48, R17.reuse, R36, !P1 ;  /* 0x0000002411307207 */ /* 0x040fe20004800000 */
[----:B------:R-:W3:Y:S01]  /*12580*/  LDL.LU R86, [R1+0x70] ;  /* 0x0000700001567983 */ /* 0x000ee20000300800 */
[C---:B------:R-:W-:Y:S02]  /*12590*/  SEL R46, R17.reuse, R34, !P1 ;  /* 0x00000022112e7207 */ /* 0x040fe40004800000 */
[C---:B------:R-:W-:Y:S01]  /*125a0*/  SEL R38, R17.reuse, R30, !P1 ;  /* 0x0000001e11267207 */ /* 0x040fe20004800000 */
[----:B------:R-:W3:Y:S01]  /*125b0*/  LDL.LU R87, [R1+0x6c] ;  /* 0x00006c0001577983 */ /* 0x000ee20000300800 */
[C---:B------:R-:W-:Y:S02]  /*125c0*/  SEL R37, R17.reuse, R28, !P1 ;  /* 0x0000001c11257207 */ /* 0x040fe40004800000 */
[C---:B------:R-:W-:Y:S02]  /*125d0*/  SEL R36, R17.reuse, R27, !P1 ;  /* 0x0000001b11247207 */ /* 0x040fe40004800000 */
[----:B------:R-:W-:-:S02]  /*125e0*/  SEL R63, R17, R63, !P1 ;  /* 0x0000003f113f7207 */ /* 0x000fc40004800000 */
[C---:B------:R-:W-:Y:S02]  /*125f0*/  SEL R89, R17.reuse, R89, !P1 ;  /* 0x0000005911597207 */ /* 0x040fe40004800000 */
[C---:B------:R-:W-:Y:S02]  /*12600*/  SEL R88, R17.reuse, R88, !P1 ;  /* 0x0000005811587207 */ /* 0x040fe40004800000 */
[C---:B------:R-:W-:Y:S02]  /*12610*/  SEL R69, R17.reuse, R69, !P1 ;  /* 0x0000004511457207 */ /* 0x040fe40004800000 */
        /* <DEDUP_REMOVED lines=9> */
[----:B------:R-:W-:Y:S02]  /*126b0*/  SEL R29, R17, R29, !P1 ;  /* 0x0000001d111d7207 */ /* 0x000fe40004800000 */
[----:B------:R-:W3:Y:S04]  /*126c0*/  LDL.LU R17, [R1+0x68] ;  /* 0x0000680001117983 */ /* 0x000ee80000300800 */
[----:B------:R-:W3:Y:S04]  /*126d0*/  LDL.LU R22, [R1+0x64] ;  /* 0x0000640001167983 */ /* 0x000ee80000300800 */
[----:B------:R-:W3:Y:S04]  /*126e0*/  LDL.LU R23, [R1+0x60] ;  /* 0x0000600001177983 */ /* 0x000ee80000300800 */
[----:B------:R-:W3:Y:S04]  /*126f0*/  LDL.LU R24, [R1+0x5c] ;  /* 0x00005c0001187983 */ /* 0x000ee80000300800 */
[----:B----4-:R-:W-:Y:S04]  /*12700*/  STS.U8 [R13+UR9+0x4380], R16 ;  /* 0x004380100d007988 */ /* 0x010fe80008000009 */
[----:B------:R-:W4:Y:S04]  /*12710*/  LDL.LU R26, [R1+0x58] ;  /* 0x00005800011a7983 */ /* 0x000f280000300800 */
[----:B------:R-:W-:Y:S04]  /*12720*/  STS.U8 [R13+UR9+0x6380], R10 ;  /* 0x0063800a0d007988 */ /* 0x000fe80008000009 */
[----:B------:R-:W4:Y:S04]  /*12730*/  LDL.LU R31, [R1+0x54] ;  /* 0x00005400011f7983 */ /* 0x000f280000300800 */
[----:B------:R-:W-:Y:S04]  /*12740*/  STS.U8 [R13+UR9+0x780], R19 ;  /* 0x000780130d007988 */ /* 0x000fe80008000009 */
[----:B------:R-:W4:Y:S04]  /*12750*/  LDL.LU R33, [R1+0x50] ;  /* 0x0000500001217983 */ /* 0x000f280000300800 */
[----:B------:R-:W4:Y:S04]  /*12760*/  LDL.LU R35, [R1+0x4c] ;  /* 0x00004c0001237983 */ /* 0x000f280000300800 */
[----:B------:R-:W-:Y:S04]  /*12770*/  STS.U8 [R13+UR9+0x2780], R14 ;  /* 0x0027800e0d007988 */ /* 0x000fe80008000009 */
[----:B------:R-:W4:Y:S04]  /*12780*/  LDL.LU R20, [R1+0x34] ;  /* 0x0000340001147983 */ /* 0x000f280000300800 */
[----:B--2---:R0:W-:Y:S04]  /*12790*/  STS.U8 [R13+UR9+0x4780], R11 ;  /* 0x0047800b0d007988 */ /* 0x0041e80008000009 */
[----:B0-----:R-:W2:Y:S04]  /*127a0*/  LDL.LU R11, [R1+0xe4] ;  /* 0x0000e400010b7983 */ /* 0x001ea80000300800 */
[----:B------:R-:W2:Y:S04]  /*127b0*/  LDL.LU R21, [R1+0xe0] ;  /* 0x0000e00001157983 */ /* 0x000ea80000300800 */
[----:B------:R-:W2:Y:S04]  /*127c0*/  LDL.LU R15, [R1+0xdc] ;  /* 0x0000dc00010f7983 */ /* 0x000ea80000300800 */
[----:B------:R-:W2:Y:S04]  /*127d0*/  LDL.LU R14, [R1+0xd8] ;  /* 0x0000d800010e7983 */ /* 0x000ea80000300800 */
[----:B------:R-:W2:Y:S04]  /*127e0*/  LDL.LU R16, [R1+0xd4] ;  /* 0x0000d40001107983 */ /* 0x000ea80000300800 */
[----:B------:R-:W2:Y:S04]  /*127f0*/  LDL.LU R19, [R1+0xd0] ;  /* 0x0000d00001137983 */ /* 0x000ea80000300800 */
[----:B---3--:R0:W-:Y:S04]  /*12800*/  STS.U8 [R13+UR9+0x6780], R66 ;  /* 0x006780420d007988 */ /* 0x0081e80008000009 */
[----:B0-----:R-:W3:Y:S01]  /*12810*/  LDL.LU R66, [R1+0xcc] ;  /* 0x0000cc0001427983 */ /* 0x001ee20000300800 */
[----:B------:R-:W0:Y:S03]  /*12820*/  S2R R9, SR_TID.X ;  /* 0x0000000000097919 */ /* 0x000e260000002100 */
[----:B------:R-:W-:Y:S04]  /*12830*/  STS.U8 [R13+UR9+0xb80], R82 ;  /* 0x000b80520d007988 */ /* 0x000fe80008000009 */
[----:B------:R-:W-:Y:S04]  /*12840*/  STS.U8 [R13+UR9+0x2b80], R83 ;  /* 0x002b80530d007988 */ /* 0x000fe80008000009 */
[----:B------:R-:W-:Y:S04]  /*12850*/  STS.U8 [R13+UR9+0x4b80], R84 ;  /* 0x004b80540d007988 */ /* 0x000fe80008000009 */
[----:B------:R-:W-:Y:S04]  /*12860*/  STS.U8 [R13+UR9+0x6b80], R85 ;  /* 0x006b80550d007988 */ /* 0x000fe80008000009 */
[----:B------:R-:W-:Y:S04]  /*12870*/  STS.U8 [R13+UR9+0xf80], R86 ;  /* 0x000f80560d007988 */ /* 0x000fe80008000009 */
[----:B------:R-:W-:Y:S01]  /*12880*/  STS.U8 [R13+UR9+0x2f80], R87 ;  /* 0x002f80570d007988 */ /* 0x000fe20008000009 */
[----:B0-----:R-:W-:-:S03]  /*12890*/  LOP3.LUT R9, R9, 0x3f, RZ, 0xc0, !PT ;  /* 0x0000003f09097812 */ /* 0x001fc600078ec0ff */
[----:B------:R-:W-:Y:S02]  /*128a0*/  STS.U8 [R13+UR9+0x4f80], R17 ;  /* 0x004f80110d007988 */ /* 0x000fe40008000009 */
[----:B------:R-:W-:Y:S02]  /*128b0*/  IMAD R9, R9, UR13, RZ ;  /* 0x0000000d09097c24 */ /* 0x000fe4000f8e02ff */
[----:B------:R-:W-:Y:S04]  /*128c0*/  STS.U8 [R13+UR9+0x6f80], R22 ;  /* 0x006f80160d007988 */ /* 0x000fe80008000009 */
[----:B------:R0:W-:Y:S01]  /*128d0*/  STS.U8 [R13+UR9+0x1380], R23 ;  /* 0x001380170d007988 */ /* 0x0001e20008000009 */
[----:B------:R-:W-:Y:S01]  /*128e0*/  IADD3 R10, P0, PT, R9, UR18, RZ ;  /* 0x00000012090a7c10 */ /* 0x000fe2000ff1e0ff */
[----:B------:R-:W-:Y:S01]  /*128f0*/  IMAD R18, R73, UR63, RZ ;  /* 0x0000003f49127c24 */ /* 0x000fe2000f8e02ff */
[----:B------:R-:W1:Y:S01]  /*12900*/  LDCU UR18, c[0x0][0x3b0] ;  /* 0x00007600ff1277ac */ /* 0x000e620008000800 */
[----:B------:R-:W-:Y:S04]  /*12910*/  STS.U8 [R13+UR9+0x3380], R24 ;  /* 0x003380180d007988 */ /* 0x000fe80008000009 */
[----:B----4-:R-:W-:Y:S01]  /*12920*/  STS.U8 [R13+UR9+0x5380], R26 ;  /* 0x0053801a0d007988 */ /* 0x010fe20008000009 */
[----:B------:R-:W-:Y:S01]  /*12930*/  LEA.HI.X.SX32 R9, R9, UR19, 0x1, P0 ;  /* 0x0000001309097c11 */ /* 0x000fe200080f0eff */
[----:B0-----:R-:W-:Y:S01]  /*12940*/  IMAD R23, R6, UR58, RZ ;  /* 0x0000003a06177c24 */ /* 0x001fe2000f8e02ff */
[----:B------:R-:W0:Y:S01]  /*12950*/  LDCU UR19, c[0x0][0x3b0] ;  /* 0x00007600ff1377ac */ /* 0x000e220008000800 */
[----:B------:R4:W-:Y:S04]  /*12960*/  STS.U8 [R13+UR9+0x7380], R31 ;  /* 0x0073801f0d007988 */ /* 0x0009e80008000009 */
[----:B------:R-:W-:Y:S04]  /*12970*/  STS.U8 [R13+UR9+0x1780], R33 ;  /* 0x001780210d007988 */ /* 0x000fe80008000009 */
[----:B------:R0:W-:Y:S01]  /*12980*/  STS.U8 [R13+UR9+0x3780], R35 ;  /* 0x003780230d007988 */ /* 0x0001e20008000009 */
[----:B----4-:R-:W-:-:S03]  /*12990*/  IMAD R31, R3, UR55, RZ ;  /* 0x00000037031f7c24 */ /* 0x010fc6000f8e02ff */
[----:B------:R4:W-:Y:S01]  /*129a0*/  STS.U8 [R13+UR9+0x5780], R20 ;  /* 0x005780140d007988 */ /* 0x0009e20008000009 */
[----:B0-----:R-:W-:-:S03]  /*129b0*/  IMAD R35, R0, UR53, RZ ;  /* 0x0000003500237c24 */ /* 0x001fc6000f8e02ff */
[----:B------:R-:W-:Y:S04]  /*129c0*/  STS.U8 [R13+UR9+0x7780], R81 ;  /* 0x007780510d007988 */ /* 0x000fe80008000009 */
[----:B------:R-:W-:Y:S01]  /*129d0*/  STS.U8 [R13+UR9+0x1b80], R76 ;  /* 0x001b804c0d007988 */ /* 0x000fe20008000009 */
[----:B------:R-:W-:-:S03]  /*129e0*/  IMAD R33, R2, UR54, RZ ;  /* 0x0000003602217c24 */ /* 0x000fc6000f8e02ff */
[----:B------:R0:W-:Y:S01]  /*129f0*/  STS.U8 [R13+UR9+0x3b80], R75 ;  /* 0x003b804b0d007988 */ /* 0x0001e20008000009 */
[----:B------:R-:W-:Y:S02]  /*12a00*/  IMAD R24, R5, UR57, RZ ;  /* 0x0000003905187c24 */ /* 0x000fe4000f8e02ff */
[----:B----4-:R-:W-:Y:S02]  /*12a10*/  IMAD R20, R70, UR61, RZ ;  /* 0x0000003d46147c24 */ /* 0x010fe4000f8e02ff */
[----:B------:R-:W-:Y:S02]  /*12a20*/  IMAD R22, R7, UR59, RZ ;  /* 0x0000003b07167c24 */ /* 0x000fe4000f8e02ff */
[----:B------:R-:W-:Y:S02]  /*12a30*/  IMAD R26, R4, UR56, RZ ;  /* 0x00000038041a7c24 */ /* 0x000fe4000f8e02ff */
[----:B------:R-:W-:Y:S02]  /*12a40*/  IMAD R39, R39, UR52, RZ ;  /* 0x0000003427277c24 */ /* 0x000fe4000f8e02ff */
[----:B------:R-:W-:-:S02]  /*12a50*/  IMAD R43, R43, UR50, RZ ;  /* 0x000000322b2b7c24 */ /* 0x000fc4000f8e02ff */
[----:B------:R-:W-:Y:S02]  /*12a60*/  IMAD R40, R40, UR51, RZ ;  /* 0x0000003328287c24 */ /* 0x000fe4000f8e02ff */
[----:B------:R-:W-:Y:S02]  /*12a70*/  IMAD R44, R44, UR49, RZ ;  /* 0x000000312c2c7c24 */ /* 0x000fe4000f8e02ff */
        /* <DEDUP_REMOVED lines=12> */
[----:B--2---:R-:W-:Y:S02]  /*12b40*/  IMAD R11, R11, UR4, RZ ;  /* 0x000000040b0b7c24 */ /* 0x004fe4000f8e02ff */
[----:B------:R-:W-:-:S03]  /*12b50*/  IMAD R12, R21, UR69, RZ ;  /* 0x00000045150c7c24 */ /* 0x000fc6000f8e02ff */
[----:B------:R-:W-:Y:S01]  /*12b60*/  IADD3 R0, P0, PT, R11, R10, RZ ;  /* 0x0000000a0b007210 */ /* 0x000fe20007f1e0ff */
[----:B0-----:R-:W-:-:S03]  /*12b70*/  IMAD R13, R15, UR68, RZ ;  /* 0x000000440f0d7c24 */ /* 0x001fc6000f8e02ff */
[----:B------:R-:W-:Y:S01]  /*12b80*/  LEA.HI.X.SX32 R3, R11, R9, 0x1, P0 ;  /* 0x000000090b037211 */ /* 0x000fe200000f0eff */
[----:B------:R0:W-:Y:S01]  /*12b90*/  STL [R1+0x448], R0 ;  /* 0x0004480001007387 */ /* 0x0001e20000100800 */
[-C--:B------:R-:W-:Y:S01]  /*12ba0*/  IADD3 R2, P0, PT, R12, R10.reuse, RZ ;  /* 0x0000000a0c027210 */ /* 0x080fe20007f1e0ff */
[----:B------:R-:W-:Y:S02]  /*12bb0*/  IMAD R14, R14, UR67, RZ ;  /* 0x000000430e0e7c24 */ /* 0x000fe4000f8e02ff */
[----:B------:R-:W-:Y:S01]  /*12bc0*/  IMAD R15, R16, UR66, RZ ;  /* 0x00000042100f7c24 */ /* 0x000fe2000f8e02ff */
[----:B------:R2:W-:Y:S01]  /*12bd0*/  STL [R1+0x444], R3 ;  /* 0x0004440301007387 */ /* 0x0005e20000100800 */
[----:B------:R-:W-:Y:S01]  /*12be0*/  IMAD R16, R19, UR65, RZ ;  /* 0x0000004113107c24 */ /* 0x000fe2000f8e02ff */
[-C--:B0-----:R-:W-:Y:S02]  /*12bf0*/  IADD3 R0, P6, PT, R13, R10.reuse, RZ ;  /* 0x0000000a0d007210 */ /* 0x081fe40007fde0ff */
[----:B------:R0:W-:Y:S01]  /*12c00*/  STL [R1+0x450], R2 ;  /* 0x0004500201007387 */ /* 0x0001e20000100800 */
[----:B------:R-:W-:-:S02]  /*12c10*/  IADD3 R5, P5, PT, R14, R10, RZ ;  /* 0x0000000a0e057210 */ /* 0x000fc40007fbe0ff */
[-C--:B--2---:R-:W-:Y:S01]  /*12c20*/  IADD3 R3, P1, PT, R15, R10.reuse, RZ ;  /* 0x0000000a0f037210 */ /* 0x084fe20007f3e0ff */
[----:B------:R2:W-:Y:S01]  /*12c30*/  STL [R1+0x458], R0 ;  /* 0x0004580001007387 */ /* 0x0005e20000100800 */
[----:B---3--:R-:W-:Y:S01]  /*12c40*/  IMAD R17, R66, UR64, RZ ;  /* 0x0000004042117c24 */ /* 0x008fe2000f8e02ff */
[-C--:B0-----:R-:W-:Y:S02]  /*12c50*/  IADD3 R2, P4, PT, R16, R10.reuse, RZ ;  /* 0x0000000a10027210 */ /* 0x081fe40007f9e0ff */
[----:B------:R-:W-:Y:S02]  /*12c60*/  STL [R1+0x468], R3 ;  /* 0x0004680301007387 */ /* 0x000fe40000100800 */
[----:B--2---:R-:W-:Y:S02]  /*12c70*/  IADD3 R0, P3, PT, R17, R10, RZ ;  /* 0x0000000a11007210 */ /* 0x004fe40007f7e0ff */
[----:B------:R-:W-:Y:S04]  /*12c80*/  STL [R1+0x460], R5 ;  /* 0x0004600501007387 */ /* 0x000fe80000100800 */
[----:B------:R0:W-:Y:S01]  /*12c90*/  STL [R1+0x470], R2 ;  /* 0x0004700201007387 */ /* 0x0001e20000100800 */
[----:B------:R-:W-:-:S03]  /*12ca0*/  IMAD R19, R72, UR62, RZ ;  /* 0x0000003e48137c24 */ /* 0x000fc6000f8e02ff */
[----:B------:R-:W-:Y:S04]  /*12cb0*/  STL [R1+0xcf8], R5 ;  /* 0x000cf80501007387 */ /* 0x000fe80000100800 */
[----:B------:R2:W-:Y:S01]  /*12cc0*/  STL [R1+0x478], R0 ;  /* 0x0004780001007387 */ /* 0x0005e20000100800 */
[-C--:B0-----:R-:W-:Y:S02]  /*12cd0*/  LEA.HI.X.SX32 R2, R13, R9.reuse, 0x1, P6 ;  /* 0x000000090d027211 */ /* 0x081fe400030f0eff */
[----:B--2---:R-:W-:Y:S02]  /*12ce0*/  LEA.HI.X.SX32 R0, R12, R9, 0x1, P0 ;  /* 0x000000090c007211 */ /* 0x004fe400000f0eff */
[----:B------:R-:W-:-:S03]  /*12cf0*/  IADD3 R3, P0, PT, R18, R10, RZ ;  /* 0x0000000a12037210 */ /* 0x000fc60007f1e0ff */
[----:B------:R0:W-:Y:S01]  /*12d00*/  STL [R1+0x44c], R0 ;  /* 0x00044c0001007387 */ /* 0x0001e20000100800 */
[----:B------:R-:W-:-:S03]  /*12d10*/  LEA.HI.X.SX32 R6, R14, R9, 0x1, P5 ;  /* 0x000000090e067211 */ /* 0x000fc600028f0eff */
[----:B------:R-:W-:Y:S01]  /*12d20*/  STL [R1+0x454], R2 ;  /* 0x0004540201007387 */ /* 0x000fe20000100800 */
[----:B0-----:R-:W-:-:S03]  /*12d30*/  IADD3 R0, P6, PT, R19, R10, RZ ;  /* 0x0000000a13007210 */ /* 0x001fc60007fde0ff */
[----:B------:R-:W-:Y:S01]  /*12d40*/  STL [R1+0x480], R3 ;  /* 0x0004800301007387 */ /* 0x000fe20000100800 */
[----:B------:R-:W-:-:S03]  /*12d50*/  IMAD R21, R8, UR60, RZ ;  /* 0x0000003c08157c24 */ /* 0x000fc6000f8e02ff */
[----:B------:R0:W-:Y:S01]  /*12d60*/  STL [R1+0x488], R0 ;  /* 0x0004880001007387 */ /* 0x0001e20000100800 */
[----:B------:R-:W-:-:S03]  /*12d70*/  LEA.HI.X.SX32 R13, R15, R9, 0x1, P1 ;  /* 0x000000090f0d7211 */ /* 0x000fc600008f0eff */
[----:B------:R2:W-:Y:S01]  /*12d80*/  STL [R1+0xcfc], R3 ;  /* 0x000cfc0301007387 */ /* 0x0005e20000100800 */
[----:B0-----:R-:W-:-:S03]  /*12d90*/  IADD3 R0, P5, PT, R20, R10, RZ ;  /* 0x0000000a14007210 */ /* 0x001fc60007fbe0ff */
[----:B------:R-:W-:Y:S01]  /*12da0*/  STL [R1+0x45c], R6 ;  /* 0x00045c0601007387 */ /* 0x000fe20000100800 */
[----:B------:R-:W-:-:S03]  /*12db0*/  LEA.HI.X.SX32 R2, R16, R9, 0x1, P4 ;  /* 0x0000000910027211 */ /* 0x000fc600020f0eff */
[----:B------:R0:W-:Y:S01]  /*12dc0*/  STL [R1+0x490], R0 ;  /* 0x0004900001007387 */ /* 0x0001e20000100800 */
[----:B--2---:R-:W-:-:S03]  /*12dd0*/  LEA.HI.X.SX32 R3, R17, R9, 0x1, P3 ;  /* 0x0000000911037211 */ /* 0x004fc600018f0eff */
[----:B------:R-:W-:Y:S01]  /*12de0*/  STL [R1+0xd00], R6 ;  /* 0x000d000601007387 */ /* 0x000fe20000100800 */
[----:B0-----:R-:W-:-:S03]  /*12df0*/  IADD3 R0, P1, PT, R21, R10, RZ ;  /* 0x0000000a15007210 */ /* 0x001fc60007f3e0ff */
[----:B------:R-:W-:Y:S04]  /*12e00*/  STL [R1+0x464], R13 ;  /* 0x0004640d01007387 */ /* 0x000fe80000100800 */
[----:B------:R0:W-:Y:S01]  /*12e10*/  STL [R1+0x498], R0 ;  /* 0x0004980001007387 */ /* 0x0001e20000100800 */
[----:B------:R-:W-:-:S03]  /*12e20*/  LEA.HI.X.SX32 R4, R18, R9, 0x1, P0 ;  /* 0x0000000912047211 */ /* 0x000fc600000f0eff */
[----:B------:R2:W-:Y:S01]  /*12e30*/  STL [R1+0x46c], R2 ;  /* 0x00046c0201007387 */ /* 0x0005e20000100800 */
[-C--:B------:R-:W-:Y:S02]  /*12e40*/  IADD3 R73, P0, PT, R24, R10.reuse, RZ ;  /* 0x0000000a18497210 */ /* 0x080fe40007f1e0ff */
[-C--:B0-----:R-:W-:Y:S01]  /*12e50*/  IADD3 R0, P4, PT, R22, R10.reuse, RZ ;  /* 0x0000000a16007210 */ /* 0x081fe20007f9e0ff */
[----:B------:R-:W-:Y:S01]  /*12e60*/  STL [R1+0x474], R3 ;  /* 0x0004740301007387 */ /* 0x000fe20000100800 */
[----:B--2---:R-:W-:-:S03]  /*12e70*/  IADD3 R2, P3, PT, R23, R10, RZ ;  /* 0x0000000a17027210 */ /* 0x004fc60007f7e0ff */
[----:B------:R-:W-:Y:S01]  /*12e80*/  STL [R1+0x4a0], R0 ;  /* 0x0004a00001007387 */ /* 0x000fe20000100800 */
[----:B------:R-:W-:-:S03]  /*12e90*/  LEA.HI.X.SX32 R17, R19, R9, 0x1, P6 ;  /* 0x0000000913117211 */ /* 0x000fc600030f0eff */
[----:B------:R0:W-:Y:S01]  /*12ea0*/  STL [R1+0x4a8], R2 ;  /* 0x0004a80201007387 */ /* 0x0001e20000100800 */
[----:B------:R-:W-:-:S03]  /*12eb0*/  IADD3 R72, P6, PT, R26, R10, RZ ;  /* 0x0000000a1a487210 */ /* 0x000fc60007fde0ff */
[----:B------:R2:W-:Y:S04]  /*12ec0*/  STL [R1+0xd04], R0 ;  /* 0x000d040001007387 */ /* 0x0005e80000100800 */
[----:B------:R-:W-:Y:S01]  /*12ed0*/  STL [R1+0x47c], R4 ;  /* 0x00047c0401007387 */ /* 0x000fe20000100800 */
[----:B0-----:R-:W-:-:S03]  /*12ee0*/  LEA.HI.X.SX32 R2, R20, R9, 0x1, P5 ;  /* 0x0000000914027211 */ /* 0x001fc600028f0eff */
[----:B------:R-:W-:Y:S01]  /*12ef0*/  STL [R1+0xd08], R4 ;  /* 0x000d080401007387 */ /* 0x000fe20000100800 */
[----:B--2---:R-:W-:-:S03]  /*12f00*/  LEA.HI.X.SX32 R0, R21, R9, 0x1, P1 ;  /* 0x0000000915007211 */ /* 0x004fc600008f0eff */
[----:B------:R-:W-:Y:S04]  /*12f10*/  STL [R1+0x4b0], R73 ;  /* 0x0004b04901007387 */ /* 0x000fe80000100800 */
[----:B------:R-:W-:Y:S04]  /*12f20*/  STL [R1+0x484], R17 ;  /* 0x0004841101007387 */ /* 0x000fe80000100800 */
[----:B------:R-:W-:Y:S01]  /*12f30*/  STL [R1+0xd2c], R73 ;  /* 0x000d2c4901007387 */ /* 0x000fe20000100800 */
[----:B------:R-:W-:-:S03]  /*12f40*/  IADD3 R70, P5, PT, R31, R10, RZ ;  /* 0x0000000a1f467210 */ /* 0x000fc60007fbe0ff */
[----:B------:R0:W-:Y:S04]  /*12f50*/  STL [R1+0x48c], R2 ;  /* 0x00048c0201007387 */ /* 0x0001e80000100800 */
[----:B------:R-:W-:Y:S04]  /*12f60*/  STL [R1+0x4b8], R72 ;  /* 0x0004b84801007387 */ /* 0x000fe80000100800 */
[----:B------:R-:W-:Y:S04]  /*12f70*/  STL [R1+0xd10], R72 ;  /* 0x000d104801007387 */ /* 0x000fe80000100800 */
[----:B------:R2:W-:Y:S01]  /*12f80*/  STL [R1+0x494], R0 ;  /* 0x0004940001007387 */ /* 0x0005e20000100800 */
[----:B0-----:R-:W-:-:S02]  /*12f90*/  LEA.HI.X.SX32 R2, R22, R9, 0x1, P4 ;  /* 0x0000000916027211 */ /* 0x001fc400020f0eff */
[-C--:B------:R-:W-:Y:S01]  /*12fa0*/  IADD3 R3, P4, PT, R35, R10.reuse, RZ ;  /* 0x0000000a23037210 */ /* 0x080fe20007f9e0ff */
[----:B------:R-:W-:Y:S01]  /*12fb0*/  STL [R1+0x4c0], R70 ;  /* 0x0004c04601007387 */ /* 0x000fe20000100800 */
[----:B--2---:R-:W-:-:S05]  /*12fc0*/  IADD3 R0, P1, PT, R33, R10, RZ ;  /* 0x0000000a21007210 */ /* 0x004fca0007f3e0ff */
[----:B------:R0:W-:Y:S04]  /*12fd0*/  STL [R1+0x4c8], R0 ;  /* 0x0004c80001007387 */ /* 0x0001e80000100800 */
[----:B------:R-:W-:Y:S04]  /*12fe0*/  STL [R1+0xd0c], R70 ;  /* 0x000d0c4601007387 */ /* 0x000fe80000100800 */
[----:B------:R-:W-:Y:S01]  /*12ff0*/  STL [R1+0x49c], R2 ;  /* 0x00049c0201007387 */ /* 0x000fe20000100800 */
[----:B0-----:R-:W-:-:S03]  /*13000*/  LEA.HI.X.SX32 R0, R23, R9, 0x1, P3 ;  /* 0x0000000917007211 */ /* 0x001fc600018f0eff */
[----:B------:R-:W-:Y:S04]  /*13010*/  STL [R1+0x4d0], R3 ;  /* 0x0004d00301007387 */ /* 0x000fe80000100800 */
[----:B------:R0:W-:Y:S04]  /*13020*/  STL [R1+0xd14], R2 ;  /* 0x000d140201007387 */ /* 0x0001e80000100800 */
[----:B------:R2:W-:Y:S01]  /*13030*/  STL [R1+0x4a4], R0 ;  /* 0x0004a40001007387 */ /* 0x0005e20000100800 */
[----:B0-----:R-:W-:Y:S02]  /*13040*/  LEA.HI.X.SX32 R2, R24, R9, 0x1, P0 ;  /* 0x0000000918027211 */ /* 0x001fe400000f0eff */
[----:B--2---:R-:W-:-:S03]  /*13050*/  IADD3 R0, P3, PT, R39, R10, RZ ;  /* 0x0000000a27007210 */ /* 0x004fc60007f7e0ff */
[----:B------:R0:W-:Y:S01]  /*13060*/  STL [R1+0x4ac], R2 ;  /* 0x0004ac0201007387 */ /* 0x0001e20000100800 */
[----:B------:R-:W-:-:S03]  /*13070*/  LEA.HI.X.SX32 R70, R26, R9, 0x1, P6 ;  /* 0x000000091a467211 */ /* 0x000fc600030f0eff */
[----:B------:R-:W-:Y:S01]  /*13080*/  STL [R1+0x4d8], R0 ;  /* 0x0004d80001007387 */ /* 0x000fe20000100800 */
[----:B------:R-:W-:-:S03]  /*13090*/  IADD3 R15, P0, PT, R40, R10, RZ ;  /* 0x0000000a280f7210 */ /* 0x000fc60007f1e0ff */
[----:B------:R2:W-:Y:S01]  /*130a0*/  STL [R1+0xd18], R0 ;  /* 0x000d180001007387 */ /* 0x0005e20000100800 */
[-C--:B------:R-:W-:Y:S02]  /*130b0*/  LEA.HI.X.SX32 R31, R31, R9.reuse, 0x1, P5 ;  /* 0x000000091f1f7211 */ /* 0x080fe400028f0eff */
[----:B0-----:R-:W-:Y:S01]  /*130c0*/  LEA.HI.X.SX32 R2, R33, R9, 0x1, P1 ;  /* 0x0000000921027211 */ /* 0x001fe200008f0eff */
[----:B------:R-:W-:Y:S01]  /*130d0*/  STL [R1+0x4b4], R70 ;  /* 0x0004b44601007387 */ /* 0x000fe20000100800 */
[----:B--2---:R-:W-:-:S05]  /*130e0*/  IADD3 R0, P6, PT, R43, R10, RZ ;  /* 0x0000000a2b007210 */ /* 0x004fca0007fde0ff */
[----:B------:R0:W-:Y:S04]  /*130f0*/  STL [R1+0x4e8], R0 ;  /* 0x0004e80001007387 */ /* 0x0001e80000100800 */
[----:B------:R-:W-:Y:S04]  /*13100*/  STL [R1+0xd1c], R70 ;  /* 0x000d1c4601007387 */ /* 0x000fe80000100800 */
[----:B------:R-:W-:Y:S01]  /*13110*/  STL [R1+0x4e0], R15 ;  /* 0x0004e00f01007387 */ /* 0x000fe20000100800 */
[----:B0-----:R-:W-:-:S03]  /*13120*/  LEA.HI.X.SX32 R0, R35, R9, 0x1, P4 ;  /* 0x0000000923007211 */ /* 0x001fc600020f0eff */
[----:B------:R-:W-:Y:S04]  /*13130*/  STL [R1+0xd20], R15 ;  /* 0x000d200f01007387 */ /* 0x000fe80000100800 */
[----:B------:R-:W-:Y:S04]  /*13140*/  STL [R1+0x4bc], R31 ;  /* 0x0004bc1f01007387 */ /* 0x000fe80000100800 */
[----:B------:R0:W-:Y:S04]  /*13150*/  STL [R1+0x4c4], R2 ;  /* 0x0004c40201007387 */ /* 0x0001e80000100800 */
[----:B------:R-:W-:Y:S04]  /*13160*/  STL [R1+0xd24], R31 ;  /* 0x000d241f01007387 */ /* 0x000fe80000100800 */
[----:B------:R2:W-:Y:S01]  /*13170*/  STL [R1+0x4cc], R0 ;  /* 0x0004cc0001007387 */ /* 0x0005e20000100800 */
[----:B------:R-:W-:-:S02]  /*13180*/  LEA.HI.X.SX32 R4, R39, R9, 0x1, P3 ;  /* 0x0000000927047211 */ /* 0x000fc400018f0eff */
[-C--:B0-----:R-:W-:Y:S02]  /*13190*/  LEA.HI.X.SX32 R2, R43, R9.reuse, 0x1, P6 ;  /* 0x000000092b027211 */ /* 0x081fe400030f0eff */
[----:B--2---:R-:W-:Y:S02]  /*131a0*/  IADD3 R0, P1, PT, R44, R10, RZ ;  /* 0x0000000a2c007210 */ /* 0x004fe40007f3e0ff */
[----:B------:R-:W-:-:S03]  /*131b0*/  LEA.HI.X.SX32 R23, R40, R9, 0x1, P0 ;  /* 0x0000000928177211 */ /* 0x000fc600000f0eff */
[----:B------:R0:W-:Y:S01]  /*131c0*/  STL [R1+0x4f0], R0 ;  /* 0x0004f00001007387 */ /* 0x0001e20000100800 */
[----:B------:R-:W-:-:S03]  /*131d0*/  IADD3 R3, P0, PT, R50, R10, RZ ;  /* 0x0000000a32037210 */ /* 0x000fc60007f1e0ff */
[----:B------:R-:W-:Y:S01]  /*131e0*/  STL [R1+0x4d4], R4 ;  /* 0x0004d40401007387 */ /* 0x000fe20000100800 */
[----:B0-----:R-:W-:-:S03]  /*131f0*/  LEA.HI.X.SX32 R0, R44, R9, 0x1, P1 ;  /* 0x000000092c007211 */ /* 0x001fc600008f0eff */
[----:B------:R-:W-:Y:S04]  /*13200*/  STL [R1+0x4e4], R2 ;  /* 0x0004e40201007387 */ /* 0x000fe80000100800 */
[----:B------:R-:W-:Y:S01]  /*13210*/  STL [R1+0xd28], R4 ;  /* 0x000d280401007387 */ /* 0x000fe20000100800 */
[----:B------:R-:W-:-:S03]  /*13220*/  IADD3 R21, P1, PT, R52, R10, RZ ;  /* 0x0000000a34157210 */ /* 0x000fc60007f3e0ff */
[----:B------:R0:W-:Y:S01]  /*13230*/  STL [R1+0x4ec], R0 ;  /* 0x0004ec0001007387 */ /* 0x0001e20000100800 */
[----:B------:R-:W-:-:S03]  /*13240*/  LEA.HI.X.SX32 R6, R50, R9, 0x1, P0 ;  /* 0x0000000932067211 */ /* 0x000fc600000f0eff */
[----:B------:R-:W-:Y:S04]  /*13250*/  STL [R1+0x4dc], R23 ;  /* 0x0004dc1701007387 */ /* 0x000fe80000100800 */
[----:B------:R-:W-:Y:S01]  /*13260*/  STL [R1+0xd30], R23 ;  /* 0x000d301701007387 */ /* 0x000fe20000100800 */
[----:B0-----:R-:W-:-:S03]  /*13270*/  IADD3 R0, P3, PT, R54, R10, RZ ;  /* 0x0000000a36007210 */ /* 0x001fc60007f7e0ff */
[----:B------:R-:W-:Y:S01]  /*13280*/  STL [R1+0x4f8], R3 ;  /* 0x0004f80301007387 */ /* 0x000fe20000100800 */
[----:B------:R-:W-:-:S03]  /*13290*/  LEA.HI.X.SX32 R22, R52, R9, 0x1, P1 ;  /* 0x0000000934167211 */ /* 0x000fc600008f0eff */
[----:B------:R-:W-:Y:S04]  /*132a0*/  STL [R1+0xd34], R3 ;  /* 0x000d340301007387 */ /* 0x000fe80000100800 */
[----:B------:R0:W-:Y:S01]  /*132b0*/  STL [R1+0x508], R0 ;  /* 0x0005080001007387 */ /* 0x0001e20000100800 */
[----:B------:R-:W-:-:S03]  /*132c0*/  IADD3 R31, P0, PT, R59, R10, RZ ;  /* 0x0000000a3b1f7210 */ /* 0x000fc60007f1e0ff */
[----:B------:R-:W-:Y:S01]  /*132d0*/  STL [R1+0x500], R21 ;  /* 0x0005001501007387 */ /* 0x000fe20000100800 */
[----:B------:R-:W-:-:S03]  /*132e0*/  IADD3 R8, P1, PT, R62, R10, RZ ;  /* 0x0000000a3e087210 */ /* 0x000fc60007f3e0ff */
[----:B------:R-:W-:Y:S01]  /*132f0*/  STL [R1+0xd38], R21 ;  /* 0x000d381501007387 */ /* 0x000fe20000100800 */
[----:B0-----:R-:W-:-:S03]  /*13300*/  LEA.HI.X.SX32 R0, R54, R9, 0x1, P3 ;  /* 0x0000000936007211 */ /* 0x001fc600018f0eff */
[----:B------:R-:W-:Y:S01]  /*13310*/  STL [R1+0x4f4], R6 ;  /* 0x0004f40601007387 */ /* 0x000fe20000100800 */
[----:B------:R-:W-:-:S03]  /*13320*/  LEA.HI.X.SX32 R4, R59, R9, 0x1, P0 ;  /* 0x000000093b047211 */ /* 0x000fc600000f0eff */
[----:B------:R-:W-:Y:S04]  /*13330*/  STL [R1+0xd3c], R6 ;  /* 0x000d3c0601007387 */ /* 0x000fe80000100800 */
[----:B------:R0:W-:Y:S01]  /*13340*/  STL [R1+0x504], R0 ;  /* 0x0005040001007387 */ /* 0x0001e20000100800 */
[----:B------:R-:W-:-:S03]  /*13350*/  IADD3 R19, P3, PT, R63, R10, RZ ;  /* 0x0000000a3f137210 */ /* 0x000fc60007f7e0ff */
[----:B------:R-:W-:Y:S04]  /*13360*/  STL [R1+0x4fc], R22 ;  /* 0x0004fc1601007387 */ /* 0x000fe80000100800 */
[----:B------:R-:W-:Y:S01]  /*13370*/  STL [R1+0xd40], R22 ;  /* 0x000d401601007387 */ /* 0x000fe20000100800 */
[----:B------:R-:W-:-:S03]  /*13380*/  LEA.HI.X.SX32 R5, R62, R9, 0x1, P1 ;  /* 0x000000093e057211 */ /* 0x000fc600008f0eff */
[----:B------:R-:W-:Y:S04]  /*13390*/  STL [R1+0x510], R31 ;  /* 0x0005101f01007387 */ /* 0x000fe80000100800 */
[----:B------:R-:W-:Y:S01]  /*133a0*/  STL [R1+0xd44], R31 ;  /* 0x000d441f01007387 */ /* 0x000fe20000100800 */
[----:B------:R-:W-:-:S03]  /*133b0*/  LEA.HI.X.SX32 R20, R63, R9, 0x1, P3 ;  /* 0x000000093f147211 */ /* 0x000fc600018f0eff */
[----:B------:R-:W-:Y:S01]  /*133c0*/  STL [R1+0x518], R8 ;  /* 0x0005180801007387 */ /* 0x000fe20000100800 */
[----:B0-----:R-:W-:-:S03]  /*133d0*/  IADD3 R0, P0, PT, R65, R10, RZ ;  /* 0x0000000a41007210 */ /* 0x001fc60007f1e0ff */
[----:B------:R-:W-:Y:S01]  /*133e0*/  STL [R1+0xd48], R8 ;  /* 0x000d480801007387 */ /* 0x000fe20000100800 */
[----:B------:R-:W-:-:S03]  /*133f0*/  IMAD R66, R68, UR41, RZ ;  /* 0x0000002944427c24 */ /* 0x000fc6000f8e02ff */
[----:B------:R-:W-:Y:S04]  /*13400*/  STL [R1+0x50c], R4 ;  /* 0x00050c0401007387 */ /* 0x000fe80000100800 */
[----:B------:R-:W-:Y:S04]  /*13410*/  STL [R1+0xd4c], R4 ;  /* 0x000d4c0401007387 */ /* 0x000fe80000100800 */
[----:B------:R-:W-:Y:S04]  /*13420*/  STL [R1+0x520], R19 ;  /* 0x0005201301007387 */ /* 0x000fe80000100800 */
[----:B------:R0:W-:Y:S04]  /*13430*/  STL [R1+0xd50], R19 ;  /* 0x000d501301007387 */ /* 0x0001e80000100800 */
[----:B------:R-:W-:Y:S01]  /*13440*/  STL [R1+0x514], R5 ;  /* 0x0005140501007387 */ /* 0x000fe20000100800 */
[----:B------:R-:W-:-:S03]  /*13450*/  IADD3 R70, P1, PT, R66, R10, RZ ;  /* 0x0000000a42467210 */ /* 0x000fc60007f3e0ff */
[----:B------:R-:W-:Y:S01]  /*13460*/  STL [R1+0xd54], R5 ;  /* 0x000d540501007387 */ /* 0x000fe20000100800 */
[----:B------:R-:W-:-:S03]  /*13470*/  IADD3 R7, P3, PT, R67, R10, RZ ;  /* 0x0000000a43077210 */ /* 0x000fc60007f7e0ff */
[----:B------:R-:W-:Y:S04]  /*13480*/  STL [R1+0x51c], R20 ;  /* 0x00051c1401007387 */ /* 0x000fe80000100800 */
[----:B------:R2:W-:Y:S01]  /*13490*/  STL [R1+0x528], R0 ;  /* 0x0005280001007387 */ /* 0x0005e20000100800 */
[-C--:B------:R-:W-:Y:S01]  /*134a0*/  LEA.HI.X.SX32 R15, R66, R9.reuse, 0x1, P1 ;  /* 0x00000009420f7211 */ /* 0x080fe200008f0eff */
[----:B------:R-:W-:Y:S01]  /*134b0*/  IMAD R90, R90, UR35, RZ ;  /* 0x000000235a5a7c24 */ /* 0x000fe2000f8e02ff */
[-C--:B------:R-:W-:Y:S01]  /*134c0*/  LEA.HI.X.SX32 R67, R67, R9.reuse, 0x1, P3 ;  /* 0x0000000943437211 */ /* 0x080fe200018f0eff */
[----:B------:R-:W-:Y:S01]  /*134d0*/  IMAD R93, R93, UR33, RZ ;  /* 0x000000215d5d7c24 */ /* 0x000fe2000f8e02ff */
[----:B0-----:R-:W-:Y:S01]  /*134e0*/  IADD3 R19, P1, PT, R88, R10, RZ ;  /* 0x0000000a58137210 */ /* 0x001fe20007f3e0ff */
[----:B------:R-:W3:Y:S01]  /*134f0*/  LDL R12, [R1+0x468] ;  /* 0x00046800010c7983 */ /* 0x000ee20000100800 */
[----:B--2---:R-:W-:-:S03]  /*13500*/  LEA.HI.X.SX32 R0, R65, R9, 0x1, P0 ;  /* 0x0000000941007211 */ /* 0x004fc600000f0eff */
[----:B------:R-:W2:Y:S01]  /*13510*/  LDL R16, [R1+0x488] ;  /* 0x0004880001107983 */ /* 0x000ea20000100800 */
[-C--:B------:R-:W-:Y:S02]  /*13520*/  IADD3 R68, P0, PT, R89, R10.reuse, RZ ;  /* 0x0000000a59447210 */ /* 0x080fe40007f1e0ff */
[-C--:B------:R-:W-:Y:S02]  /*13530*/  IADD3 R2, P3, PT, R69, R10.reuse, RZ ;  /* 0x0000000a45027210 */ /* 0x080fe40007f7e0ff */
[-C--:B------:R-:W-:Y:S02]  /*13540*/  LEA.HI.X.SX32 R18, R89, R9.reuse, 0x1, P0 ;  /* 0x0000000959127211 */ /* 0x080fe400000f0eff */
[CC--:B------:R-:W-:Y:S01]  /*13550*/  IADD3 R65, P0, PT, R91.reuse, R10.reuse, RZ ;  /* 0x0000000a5b417210 */ /* 0x0c0fe20007f1e0ff */
[----:B------:R0:W-:Y:S01]  /*13560*/  STL [R1+0x524], R0 ;  /* 0x0005240001007387 */ /* 0x0001e20000100800 */
[-C--:B------:R-:W-:Y:S01]  /*13570*/  LEA.HI.X.SX32 R5, R88, R9.reuse, 0x1, P1 ;  /* 0x0000000958057211 */ /* 0x080fe200008f0eff */
[----:B------:R-:W-:Y:S01]  /*13580*/  IMAD R92, R92, UR32, RZ ;  /* 0x000000205c5c7c24 */ /* 0x000fe2000f8e02ff */
[----:B------:R-:W-:Y:S01]  /*13590*/  IADD3 R86, P1, PT, R90, R10, RZ ;  /* 0x0000000a5a567210 */ /* 0x000fe20007f3e0ff */
[----:B------:R-:W-:Y:S01]  /*135a0*/  IMAD R60, R60, UR30, RZ ;  /* 0x0000001e3c3c7c24 */ /* 0x000fe2000f8e02ff */
[----:B------:R-:W-:-:S02]  /*135b0*/  LEA.HI.X.SX32 R66, R91, R9, 0x1, P0 ;  /* 0x000000095b427211 */ /* 0x000fc400000f0eff */
[-C--:B0-----:R-:W-:Y:S02]  /*135c0*/  LEA.HI.X.SX32 R0, R69, R9.reuse, 0x1, P3 ;  /* 0x0000000945007211 */ /* 0x081fe400018f0eff */
[CC--:B------:R-:W-:Y:S01]  /*135d0*/  IADD3 R69, P0, PT, R93.reuse, R10.reuse, RZ ;  /* 0x0000000a5d457210 */ /* 0x0c0fe20007f1e0ff */
[----:B------:R-:W-:Y:S01]  /*135e0*/  IMAD R58, R58, UR29, RZ ;  /* 0x0000001d3a3a7c24 */ /* 0x000fe2000f8e02ff */
[-C--:B------:R-:W-:Y:S01]  /*135f0*/  LEA.HI.X.SX32 R87, R90, R9.reuse, 0x1, P1 ;  /* 0x000000095a577211 */ /* 0x080fe200008f0eff */
[----:B------:R-:W-:Y:S01]  /*13600*/  IMAD R56, R56, UR27, RZ ;  /* 0x0000001b38387c24 */ /* 0x000fe2000f8e02ff */
[-C--:B------:R-:W-:Y:S02]  /*13610*/  IADD3 R62, P1, PT, R92, R10.reuse, RZ ;  /* 0x0000000a5c3e7210 */ /* 0x080fe40007f3e0ff */
[-C--:B------:R-:W-:Y:S02]  /*13620*/  LEA.HI.X.SX32 R91, R93, R9.reuse, 0x1, P0 ;  /* 0x000000095d5b7211 */ /* 0x080fe400000f0eff */
[-C--:B------:R-:W-:Y:S01]  /*13630*/  IADD3 R22, P0, PT, R60, R10.reuse, RZ ;  /* 0x0000000a3c167210 */ /* 0x080fe20007f1e0ff */
[----:B------:R-:W-:Y:S01]  /*13640*/  STL [R1+0x530], R70 ;  /* 0x0005304601007387 */ /* 0x000fe20000100800 */
[----:B------:R-:W-:Y:S01]  /*13650*/  IMAD R64, R64, UR34, RZ ;  /* 0x0000002240407c24 */ /* 0x000fe2000f8e02ff */
[-C--:B------:R-:W-:Y:S01]  /*13660*/  LEA.HI.X.SX32 R63, R92, R9.reuse, 0x1, P1 ;  /* 0x000000095c3f7211 */ /* 0x080fe200008f0eff */
[----:B------:R-:W-:Y:S01]  /*13670*/  IMAD R55, R55, UR26, RZ ;  /* 0x0000001a37377c24 */ /* 0x000fe2000f8e02ff */
[----:B------:R-:W-:Y:S01]  /*13680*/  STL [R1+0x538], R7 ;  /* 0x0005380701007387 */ /* 0x000fe20000100800 */
[-C--:B------:R-:W-:Y:S01]  /*13690*/  IADD3 R89, P1, PT, R58, R10.reuse, RZ ;  /* 0x0000000a3a597210 */ /* 0x080fe20007f3e0ff */
[----:B------:R-:W-:Y:S01]  /*136a0*/  IMAD R51, R51, UR22, RZ ;  /* 0x0000001633337c24 */ /* 0x000fe2000f8e02ff */
[----:B------:R-:W-:Y:S01]  /*136b0*/  LEA.HI.X.SX32 R31, R60, R9, 0x1, P0 ;  /* 0x000000093c1f7211 */ /* 0x000fe200000f0eff */
[----:B------:R-:W-:Y:S01]  /*136c0*/  STL [R1+0x52c], R15 ;  /* 0x00052c0f01007387 */ /* 0x000fe20000100800 */
[----:B------:R-:W-:-:S03]  /*136d0*/  IADD3 R82, P0, PT, R56, R10, RZ ;  /* 0x0000000a38527210 */ /* 0x000fc60007f1e0ff */
[----:B------:R-:W-:Y:S01]  /*136e0*/  STL [R1+0x534], R67 ;  /* 0x0005344301007387 */ /* 0x000fe20000100800 */
[----:B------:R-:W-:-:S03]  /*136f0*/  IADD3 R8, P3, PT, R64, R10, RZ ;  /* 0x0000000a40087210 */ /* 0x000fc60007f7e0ff */
[----:B------:R-:W-:Y:S01]  /*13700*/  STL [R1+0x548], R19 ;  /* 0x0005481301007387 */ /* 0x000fe20000100800 */
[-C--:B------:R-:W-:Y:S01]  /*13710*/  LEA.HI.X.SX32 R88, R58, R9.reuse, 0x1, P1 ;  /* 0x000000093a587211 */ /* 0x080fe200008f0eff */
[----:B------:R-:W-:Y:S02]  /*13720*/  IMAD R61, R61, UR31, RZ ;  /* 0x0000001f3d3d7c24 */ /* 0x000fe4000f8e02ff */
[----:B------:R-:W-:Y:S01]  /*13730*/  STL [R1+0x540], R68 ;  /* 0x0005404401007387 */ /* 0x000fe20000100800 */
[----:B------:R-:W-:Y:S01]  /*13740*/  IMAD R49, R49, UR21, RZ ;  /* 0x0000001531317c24 */ /* 0x000fe2000f8e02ff */
[-C--:B------:R-:W-:Y:S02]  /*13750*/  IADD3 R21, P1, PT, R55, R10.reuse, RZ ;  /* 0x0000000a37157210 */ /* 0x080fe40007f3e0ff */
[----:B------:R-:W-:Y:S01]  /*13760*/  STL [R1+0x550], R2 ;  /* 0x0005500201007387 */ /* 0x000fe20000100800 */
[-C--:B------:R-:W-:Y:S01]  /*13770*/  LEA.HI.X.SX32 R83, R56, R9.reuse, 0x1, P0 ;  /* 0x0000000938537211 */ /* 0x080fe200000f0eff */
[----:B------:R-:W-:Y:S01]  /*13780*/  IMAD R47, R47, UR17, RZ ;  /* 0x000000112f2f7c24 */ /* 0x000fe2000f8e02ff */
[----:B------:R-:W-:Y:S01]  /*13790*/  IADD3 R50, P0, PT, R51, R10, RZ ;  /* 0x0000000a33327210 */ /* 0x000fe20007f1e0ff */
[----:B------:R-:W-:Y:S01]  /*137a0*/  STL [R1+0x53c], R18 ;  /* 0x00053c1201007387 */ /* 0x000fe20000100800 */
[----:B------:R-:W-:-:S03]  /*137b0*/  LEA.HI.X.SX32 R4, R64, R9, 0x1, P3 ;  /* 0x0000000940047211 */ /* 0x000fc600018f0eff */
[----:B------:R-:W-:Y:S01]  /*137c0*/  STL [R1+0x544], R5 ;  /* 0x0005440501007387 */ /* 0x000fe20000100800 */
[----:B------:R-:W-:-:S03]  /*137d0*/  LEA.HI.X.SX32 R6, R55, R9, 0x1, P1 ;  /* 0x0000000937067211 */ /* 0x000fc600008f0eff */
[----:B------:R-:W-:Y:S01]  /*137e0*/  STL [R1+0x54c], R0 ;  /* 0x00054c0001007387 */ /* 0x000fe20000100800 */
[----:B------:R-:W-:Y:S01]  /*137f0*/  IMAD R46, R46, UR16, RZ ;  /* 0x000000102e2e7c24 */ /* 0x000fe2000f8e02ff */
[-C--:B------:R-:W-:Y:S02]  /*13800*/  IADD3 R84, P3, PT, R61, R10.reuse, RZ ;  /* 0x0000000a3d547210 */ /* 0x080fe40007f7e0ff */
[----:B------:R-:W-:Y:S01]  /*13810*/  STL [R1+0x558], R65 ;  /* 0x0005584101007387 */ /* 0x000fe20000100800 */
[-C--:B------:R-:W-:Y:S01]  /*13820*/  IADD3 R80, P1, PT, R49, R10.reuse, RZ ;  /* 0x0000000a31507210 */ /* 0x080fe20007f3e0ff */
[----:B------:R-:W-:Y:S01]  /*13830*/  IMAD R57, R57, UR28, RZ ;  /* 0x0000001c39397c24 */ /* 0x000fe2000f8e02ff */
[----:B------:R-:W-:Y:S01]  /*13840*/  LEA.HI.X.SX32 R52, R51, R9, 0x1, P0 ;  /* 0x0000000933347211 */ /* 0x000fe200000f0eff */
[----:B------:R-:W-:Y:S01]  /*13850*/  STL [R1+0x568], R8 ;  /* 0x0005680801007387 */ /* 0x000fe20000100800 */
[----:B------:R-:W-:Y:S01]  /*13860*/  IMAD R42, R42, UR14, RZ ;  /* 0x0000000e2a2a7c24 */ /* 0x000fe2000f8e02ff */
[----:B------:R-:W-:-:S02]  /*13870*/  IADD3 R56, P0, PT, R47, R10, RZ ;  /* 0x0000000a2f387210 */ /* 0x000fc40007f1e0ff */
[----:B------:R-:W-:Y:S01]  /*13880*/  STL [R1+0x560], R86 ;  /* 0x0005605601007387 */ /* 0x000fe20000100800 */
[----:B------:R-:W-:-:S03]  /*13890*/  LEA.HI.X.SX32 R85, R61, R9, 0x1, P3 ;  /* 0x000000093d557211 */ /* 0x000fc600018f0eff */
[----:B------:R-:W-:Y:S01]  /*138a0*/  STL [R1+0x554], R66 ;  /* 0x0005544201007387 */ /* 0x000fe20000100800 */
[----:B------:R-:W-:-:S03]  /*138b0*/  LEA.HI.X.SX32 R81, R49, R9, 0x1, P1 ;  /* 0x0000000931517211 */ /* 0x000fc600008f0eff */
[----:B------:R-:W-:Y:S01]  /*138c0*/  STL [R1+0x55c], R87 ;  /* 0x00055c5701007387 */ /* 0x000fe20000100800 */
[----:B------:R-:W-:Y:S01]  /*138d0*/  IMAD R41, R41, UR6, RZ ;  /* 0x0000000629297c24 */ /* 0x000fe2000f8e02ff */
[----:B------:R-:W-:Y:S02]  /*138e0*/  IADD3 R43, P1, PT, R46, R10, RZ ;  /* 0x0000000a2e2b7210 */ /* 0x000fe40007f3e0ff */
[----:B------:R-:W-:Y:S01]  /*138f0*/  STL [R1+0x564], R4 ;  /* 0x0005640401007387 */ /* 0x000fe20000100800 */
[----:B------:R-:W-:-:S03]  /*13900*/  LEA.HI.X.SX32 R55, R47, R9, 0x1, P0 ;  /* 0x000000092f377211 */ /* 0x000fc600000f0eff */
[----:B------:R-:W-:Y:S01]  /*13910*/  STL [R1+0x570], R69 ;  /* 0x0005704501007387 */ /* 0x000fe20000100800 */
[-C--:B------:R-:W-:Y:S01]  /*13920*/  IADD3 R54, P3, PT, R57, R10.reuse, RZ ;  /* 0x0000000a39367210 */ /* 0x080fe20007f7e0ff */
[----:B------:R-:W-:Y:S01]  /*13930*/  IMAD R53, R53, UR23, RZ ;  /* 0x0000001735357c24 */ /* 0x000fe2000f8e02ff */
[----:B------:R-:W-:Y:S01]  /*13940*/  IADD3 R90, P0, PT, R42, R10, RZ ;  /* 0x0000000a2a5a7210 */ /* 0x000fe20007f1e0ff */
[----:B------:R-:W-:Y:S01]  /*13950*/  STL [R1+0x578], R62 ;  /* 0x0005783e01007387 */ /* 0x000fe20000100800 */
[----:B------:R-:W-:-:S03]  /*13960*/  LEA.HI.X.SX32 R44, R46, R9, 0x1, P1 ;  /* 0x000000092e2c7211 */ /* 0x000fc600008f0eff */
[----:B------:R-:W-:Y:S01]  /*13970*/  STL [R1+0x56c], R91 ;  /* 0x00056c5b01007387 */ /* 0x000fe20000100800 */
[----:B------:R-:W-:-:S03]  /*13980*/  LEA.HI.X.SX32 R59, R57, R9, 0x1, P3 ;  /* 0x00000009393b7211 */ /* 0x000fc600018f0eff */
[----:B------:R-:W-:Y:S01]  /*13990*/  STL [R1+0x580], R84 ;  /* 0x0005805401007387 */ /* 0x000fe20000100800 */
[----:B------:R-:W-:-:S03]  /*139a0*/  IADD3 R58, P1, PT, R41, R10, RZ ;  /* 0x0000000a293a7210 */ /* 0x000fc60007f3e0ff */
[----:B------:R-:W-:Y:S01]  /*139b0*/  STL [R1+0x574], R63 ;  /* 0x0005743f01007387 */ /* 0x000fe20000100800 */
[----:B------:R-:W-:-:S03]  /*139c0*/  LEA.HI.X.SX32 R64, R42, R9, 0x1, P0 ;  /* 0x000000092a407211 */ /* 0x000fc600000f0eff */
[----:B------:R-:W-:Y:S01]  /*139d0*/  STL [R1+0x57c], R85 ;  /* 0x00057c5501007387 */ /* 0x000fe20000100800 */
[----:B------:R-:W-:-:S03]  /*139e0*/  IADD3 R72, P3, PT, R53, R10, RZ ;  /* 0x0000000a35487210 */ /* 0x000fc60007f7e0ff */
[----:B------:R-:W-:Y:S01]  /*139f0*/  STL [R1+0x588], R22 ;  /* 0x0005881601007387 */ /* 0x000fe20000100800 */
[----:B------:R-:W-:-:S03]  /*13a00*/  IMAD R48, R48, UR20, RZ ;  /* 0x0000001430307c24 */ /* 0x000fc6000f8e02ff */
[----:B------:R-:W-:Y:S01]  /*13a10*/  STL [R1+0x590], R89 ;  /* 0x0005905901007387 */ /* 0x000fe20000100800 */
[-C--:B------:R-:W-:Y:S02]  /*13a20*/  LEA.HI.X.SX32 R57, R41, R9.reuse, 0x1, P1 ;  /* 0x0000000929397211 */ /* 0x080fe400008f0eff */
[----:B------:R-:W0:Y:S01]  /*13a30*/  LDC R41, c[0x0][0x3a0] ;  /* 0x0000e800ff297b82 */ /* 0x000e220000000800 */
[----:B------:R-:W4:Y:S01]  /*13a40*/  S2R R42, SR_TID.X ;  /* 0x00000000002a7919 */ /* 0x000f220000002100 */
[----:B------:R-:W-:Y:S01]  /*13a50*/  STL [R1+0x584], R31 ;  /* 0x0005841f01007387 */ /* 0x000fe20000100800 */
[----:B------:R-:W-:-:S03]  /*13a60*/  LEA.HI.X.SX32 R53, R53, R9, 0x1, P3 ;  /* 0x0000000935357211 */ /* 0x000fc600018f0eff */
[----:B------:R-:W-:Y:S04]  /*13a70*/  STL [R1+0x598], R54 ;  /* 0x0005983601007387 */ /* 0x000fe80000100800 */
[----:B------:R-:W-:Y:S04]  /*13a80*/  STL [R1+0x58c], R88 ;  /* 0x00058c5801007387 */ /* 0x000fe80000100800 */
[----:B------:R-:W-:Y:S01]  /*13a90*/  STL [R1+0x594], R59 ;  /* 0x0005943b01007387 */ /* 0x000fe20000100800 */
[----:B------:R-:W-:-:S03]  /*13aa0*/  IADD3 R3, P3, PT, R48, R10, RZ ;  /* 0x0000000a30037210 */ /* 0x000fc60007f7e0ff */
[----:B------:R-:W-:Y:S04]  /*13ab0*/  STL [R1+0x5a8], R21 ;  /* 0x0005a81501007387 */ /* 0x000fe80000100800 */
[----:B------:R-:W-:Y:S04]  /*13ac0*/  STL [R1+0x5a0], R82 ;  /* 0x0005a05201007387 */ /* 0x000fe80000100800 */
[----:B------:R-:W-:Y:S04]  /*13ad0*/  STL [R1+0x5b0], R72 ;  /* 0x0005b04801007387 */ /* 0x000fe80000100800 */
[----:B------:R-:W-:Y:S01]  /*13ae0*/  STL [R1+0x59c], R83 ;  /* 0x00059c5301007387 */ /* 0x000fe20000100800 */
[----:B------:R-:W-:-:S03]  /*13af0*/  IMAD R45, R45, UR15, RZ ;  /* 0x0000000f2d2d7c24 */ /* 0x000fc6000f8e02ff */
[----:B------:R-:W-:Y:S01]  /*13b00*/  STL [R1+0x5a4], R6 ;  /* 0x0005a40601007387 */ /* 0x000fe20000100800 */
[----:B------:R-:W-:-:S03]  /*13b10*/  LEA.HI.X.SX32 R48, R48, R9, 0x1, P3 ;  /* 0x0000000930307211 */ /* 0x000fc600018f0eff */
[----:B------:R-:W-:Y:S04]  /*13b20*/  STL [R1+0x5ac], R53 ;  /* 0x0005ac3501007387 */ /* 0x000fe80000100800 */
[----:B------:R-:W2:Y:S04]  /*13b30*/  LDL.LU R51, [R1+0x94] ;  /* 0x0000940001337983 */ /* 0x000ea80000300800 */
[----:B------:R-:W-:Y:S04]  /*13b40*/  STL [R1+0x5b8], R50 ;  /* 0x0005b83201007387 */ /* 0x000fe80000100800 */
[----:B------:R-:W-:Y:S01]  /*13b50*/  STL [R1+0x5c8], R3 ;  /* 0x0005c80301007387 */ /* 0x000fe20000100800 */
[----:B------:R-:W-:-:S03]  /*13b60*/  IADD3 R78, P3, PT, R45, R10, RZ ;  /* 0x0000000a2d4e7210 */ /* 0x000fc60007f7e0ff */
[----:B------:R-:W-:Y:S01]  /*13b70*/  STL [R1+0x5c0], R80 ;  /* 0x0005c05001007387 */ /* 0x000fe20000100800 */
[----:B-1----:R-:W-:-:S03]  /*13b80*/  IMAD R38, R38, UR5, RZ ;  /* 0x0000000526267c24 */ /* 0x002fc6000f8e02ff */
[----:B------:R-:W-:Y:S01]  /*13b90*/  STL [R1+0x5b4], R52 ;  /* 0x0005b43401007387 */ /* 0x000fe20000100800 */
[----:B------:R-:W-:-:S03]  /*13ba0*/  IMAD R29, R29, UR18, RZ ;  /* 0x000000121d1d7c24 */ /* 0x000fc6000f8e02ff */
[----:B------:R-:W-:Y:S04]  /*13bb0*/  STL [R1+0x5bc], R81 ;  /* 0x0005bc5101007387 */ /* 0x000fe80000100800 */
[----:B------:R-:W-:Y:S01]  /*13bc0*/  STL [R1+0x5c4], R48 ;  /* 0x0005c43001007387 */ /* 0x000fe20000100800 */
[----:B------:R-:W-:-:S03]  /*13bd0*/  LEA.HI.X.SX32 R79, R45, R9, 0x1, P3 ;  /* 0x000000092d4f7211 */ /* 0x000fc600018f0eff */
[----:B------:R-:W-:Y:S04]  /*13be0*/  STL [R1+0x5d0], R56 ;  /* 0x0005d03801007387 */ /* 0x000fe80000100800 */
[----:B------:R-:W2:Y:S01]  /*13bf0*/  LDL.LU R47, [R1+0x4] ;  /* 0x00000400012f7983 */ /* 0x000ea20000300800 */
[----:B------:R-:W-:-:S03]  /*13c00*/  IMAD R37, R37, UR19, RZ ;  /* 0x0000001325257c24 */ /* 0x000fc6000f8e02ff */
[----:B------:R-:W2:Y:S01]  /*13c10*/  LDL.LU R46, [R1+0x98] ;  /* 0x00009800012e7983 */ /* 0x000ea20000300800 */
[----:B------:R-:W-:Y:S01]  /*13c20*/  IMAD R34, R34, UR71, RZ ;  /* 0x0000004722227c24 */ /* 0x000fe2000f8e02ff */
[-C--:B------:R-:W-:Y:S02]  /*13c30*/  IADD3 R39, P3, PT, R38, R10.reuse, RZ ;  /* 0x0000000a26277210 */ /* 0x080fe40007f7e0ff */
[----:B------:R-:W-:Y:S01]  /*13c40*/  STL [R1+0x5d8], R43 ;  /* 0x0005d82b01007387 */ /* 0x000fe20000100800 */
[----:B------:R-:W-:Y:S01]  /*13c50*/  IADD3 R76, P0, PT, R29, R10, RZ ;  /* 0x0000000a1d4c7210 */ /* 0x000fe20007f1e0ff */
[----:B------:R-:W-:Y:S02]  /*13c60*/  IMAD R36, R36, UR70, RZ ;  /* 0x0000004624247c24 */ /* 0x000fe4000f8e02ff */
[----:B------:R-:W2:Y:S04]  /*13c70*/  LDL.LU R45, [R1+0x9c] ;  /* 0x00009c00012d7983 */ /* 0x000ea80000300800 */
[----:B------:R-:W-:Y:S01]  /*13c80*/  STL [R1+0x5cc], R55 ;  /* 0x0005cc3701007387 */ /* 0x000fe20000100800 */
[----:B------:R-:W-:-:S03]  /*13c90*/  LEA.HI.X.SX32 R40, R38, R9, 0x1, P3 ;  /* 0x0000000926287211 */ /* 0x000fc600018f0eff */
[----:B------:R-:W-:Y:S01]  /*13ca0*/  STL [R1+0x5e0], R78 ;  /* 0x0005e04e01007387 */ /* 0x000fe20000100800 */
[----:B------:R-:W-:-:S03]  /*13cb0*/  LEA.HI.X.SX32 R77, R29, R9, 0x1, P0 ;  /* 0x000000091d4d7211 */ /* 0x000fc600000f0eff */
[----:B------:R-:W-:Y:S01]  /*13cc0*/  STL [R1+0x5d4], R44 ;  /* 0x0005d42c01007387 */ /* 0x000fe20000100800 */
[-C--:B------:R-:W-:Y:S01]  /*13cd0*/  IADD3 R73, P1, PT, R37, R10.reuse, RZ ;  /* 0x0000000a25497210 */ /* 0x080fe20007f3e0ff */
[----:B0-----:R-:W-:Y:S02]  /*13ce0*/  VIADD R71, R41, 0x3f ;  /* 0x0000003f29477836 */ /* 0x001fe40000000000 */
[----:B------:R-:W-:Y:S01]  /*13cf0*/  STL [R1+0x5dc], R79 ;  /* 0x0005dc4f01007387 */ /* 0x000fe20000100800 */
[----:B------:R-:W-:-:S03]  /*13d00*/  IADD3 R33, P0, PT, R34, R10, RZ ;  /* 0x0000000a22217210 */ /* 0x000fc60007f1e0ff */
[----:B------:R-:W-:Y:S01]  /*13d10*/  STL [R1+0x5e8], R90 ;  /* 0x0005e85a01007387 */ /* 0x000fe20000100800 */
[----:B------:R-:W-:Y:S01]  /*13d20*/  IADD3 R61, P3, PT, R36, R10, RZ ;  /* 0x0000000a243d7210 */ /* 0x000fe20007f7e0ff */
[----:B------:R-:W-:Y:S02]  /*13d30*/  IMAD R30, R30, UR73, RZ ;  /* 0x000000491e1e7c24 */ /* 0x000fe4000f8e02ff */
[----:B------:R-:W-:Y:S01]  /*13d40*/  STL [R1+0x5f0], R58 ;  /* 0x0005f03a01007387 */ /* 0x000fe20000100800 */
[----:B------:R-:W-:-:S03]  /*13d50*/  IMAD R32, R32, UR72, RZ ;  /* 0x0000004820207c24 */ /* 0x000fc6000f8e02ff */
[----:B------:R-:W-:Y:S01]  /*13d60*/  STL [R1+0x5e4], R64 ;  /* 0x0005e44001007387 */ /* 0x000fe20000100800 */
[----:B------:R-:W-:Y:S01]  /*13d70*/  IMAD R28, R28, UR74, RZ ;  /* 0x0000004a1c1c7c24 */ /* 0x000fe2000f8e02ff */
[-C--:B------:R-:W-:Y:S02]  /*13d80*/  LEA.HI.X.SX32 R23, R37, R9.reuse, 0x1, P1 ;  /* 0x0000000925177211 */ /* 0x080fe400008f0eff */
[----:B------:R-:W-:Y:S01]  /*13d90*/  STL [R1+0x5f8], R39 ;  /* 0x0005f82701007387 */ /* 0x000fe20000100800 */
[-C--:B------:R-:W-:Y:S02]  /*13da0*/  LEA.HI.X.SX32 R35, R34, R9.reuse, 0x1, P0 ;  /* 0x0000000922237211 */ /* 0x080fe400000f0eff */
[----:B----4-:R-:W-:Y:S01]  /*13db0*/  LOP3.LUT R38, R42, 0x7f, RZ, 0xc0, !PT ;  /* 0x0000007f2a267812 */ /* 0x010fe200078ec0ff */
[----:B------:R-:W-:Y:S01]  /*13dc0*/  STL [R1+0x5ec], R57 ;  /* 0x0005ec3901007387 */ /* 0x000fe20000100800 */
[----:B------:R-:W-:Y:S01]  /*13dd0*/  LEA.HI.X.SX32 R60, R36, R9, 0x1, P3 ;  /* 0x00000009243c7211 */ /* 0x000fe200018f0eff */
[----:B------:R-:W-:Y:S01]  /*13de0*/  IMAD R27, R27, UR75, RZ ;  /* 0x0000004b1b1b7c24 */ /* 0x000fe2000f8e02ff */
[----:B------:R-:W-:Y:S01]  /*13df0*/  LOP3.LUT R42, R42, 0x3f, RZ, 0xc0, !PT ;  /* 0x0000003f2a2a7812 */ /* 0x000fe200078ec0ff */
[----:B------:R-:W-:Y:S01]  /*13e00*/  STL [R1+0x5f4], R40 ;  /* 0x0005f42801007387 */ /* 0x000fe20000100800 */
[----:B------:R-:W-:Y:S01]  /*13e10*/  ISETP.GT.AND P0, PT, R71, 0x3f, PT ;  /* 0x0000003f4700780c */ /* 0x000fe20003f04270 */
[----:B------:R-:W-:-:S02]  /*13e20*/  IMAD R25, R25, UR76, RZ ;  /* 0x0000004c19197c24 */ /* 0x000fc4000f8e02ff */
[----:B------:R-:W-:Y:S01]  /*13e30*/  STL [R1+0x608], R73 ;  /* 0x0006084901007387 */ /* 0x000fe20000100800 */
[----:B------:R-:W-:-:S03]  /*13e40*/  IADD3 R37, P3, PT, R30, R10, RZ ;  /* 0x0000000a1e257210 */ /* 0x000fc60007f7e0ff */
[----:B------:R-:W-:Y:S01]  /*13e50*/  STL [R1+0x600], R76 ;  /* 0x0006004c01007387 */ /* 0x000fe20000100800 */
[----:B------:R-:W-:-:S03]  /*13e60*/  IADD3 R74, P1, PT, R32, R10, RZ ;  /* 0x0000000a204a7210 */ /* 0x000fc60007f3e0ff */
[----:B------:R-:W-:Y:S01]  /*13e70*/  STL [R1+0x610], R61 ;  /* 0x0006103d01007387 */ /* 0x000fe20000100800 */
[-C--:B------:R-:W-:Y:S02]  /*13e80*/  IADD3 R93, P4, PT, R28, R10.reuse, RZ ;  /* 0x0000000a1c5d7210 */ /* 0x080fe40007f9e0ff */
[----:B------:R-:W-:Y:S01]  /*13e90*/  ISETP.LT.AND P0, PT, R42, R41, P0 ;  /* 0x000000292a00720c */ /* 0x000fe20000701270 */
[----:B------:R-:W-:Y:S01]  /*13ea0*/  STL [R1+0x5fc], R77 ;  /* 0x0005fc4d01007387 */ /* 0x000fe20000100800 */
[----:B------:R-:W-:-:S03]  /*13eb0*/  IADD3 R24, P5, PT, R27, R10, RZ ;  /* 0x0000000a1b187210 */ /* 0x000fc60007fbe0ff */
[----:B------:R-:W-:Y:S01]  /*13ec0*/  STL [R1+0x604], R23 ;  /* 0x0006041701007387 */ /* 0x000fe20000100800 */
[----:B------:R-:W-:-:S03]  /*13ed0*/  IADD3 R11, P6, PT, R25, R10, RZ ;  /* 0x0000000a190b7210 */ /* 0x000fc60007fde0ff */
[----:B------:R-:W-:Y:S04]  /*13ee0*/  STL [R1+0x60c], R60 ;  /* 0x00060c3c01007387 */ /* 0x000fe80000100800 */
[----:B------:R-:W-:Y:S04]  /*13ef0*/  STL [R1+0x614], R33 ;  /* 0x0006142101007387 */ /* 0x000fe80000100800 */
[----:B------:R-:W-:Y:S04]  /*13f00*/  STL [R1+0x61c], R37 ;  /* 0x00061c2501007387 */ /* 0x000fe80000100800 */
[----:B------:R-:W-:Y:S01]  /*13f10*/  STL [R1+0x618], R74 ;  /* 0x0006184a01007387 */ /* 0x000fe20000100800 */
[----:B------:R-:W-:-:S03]  /*13f20*/  LEA.HI.X.SX32 R75, R32, R9, 0x1, P1 ;  /* 0x00000009204b7211 */ /* 0x000fc600008f0eff */
[----:B------:R-:W-:Y:S01]  /*13f30*/  STL [R1+0x620], R93 ;  /* 0x0006205d01007387 */ /* 0x000fe20000100800 */
[----:B------:R-:W-:-:S03]  /*13f40*/  LEA.HI.X.SX32 R36, R30, R9, 0x1, P3 ;  /* 0x000000091e247211 */ /* 0x000fc600018f0eff */
[----:B------:R-:W4:Y:S01]  /*13f50*/  LDL R34, [R1+0x4a8] ;  /* 0x0004a80001227983 */ /* 0x000f220000100800 */
[----:B------:R-:W-:-:S03]  /*13f60*/  LEA.HI.X.SX32 R49, R25, R9, 0x1, P6 ;  /* 0x0000000919317211 */ /* 0x000fc600030f0eff */
[----:B------:R-:W-:Y:S01]  /*13f70*/  STL [R1+0x624], R24 ;  /* 0x0006241801007387 */ /* 0x000fe20000100800 */
[----:B------:R-:W-:-:S03]  /*13f80*/  LEA.HI.X.SX32 R26, R27, R9, 0x1, P5 ;  /* 0x000000091b1a7211 */ /* 0x000fc600028f0eff */
[----:B------:R0:W-:Y:S01]  /*13f90*/  STL [R1+0x3f8], R11 ;  /* 0x0003f80b01007387 */ /* 0x0001e20000100800 */
[----:B------:R-:W-:-:S03]  /*13fa0*/  LEA.HI.X.SX32 R92, R28, R9, 0x1, P4 ;  /* 0x000000091c5c7211 */ /* 0x000fc600020f0eff */
[----:B------:R-:W2:Y:S01]  /*13fb0*/  LDL R32, [R1+0x4a4] ;  /* 0x0004a40001207983 */ /* 0x000ea20000100800 */
[----:B------:R-:W-:-:S03]  /*13fc0*/  PRMT R14, RZ, 0x7610, R14 ;  /* 0x00007610ff0e7816 */ /* 0x000fc6000000000e */
[----:B------:R-:W2:Y:S01]  /*13fd0*/  LDL.LU R30, [R1] ;  /* 0x00000000011e7983 */ /* 0x000ea20000300800 */
[----:B------:R-:W-:-:S03]  /*13fe0*/  @P0 IMAD.MOV.U32 R10, RZ, RZ, R11 ;  /* 0x000000ffff0a0224 */ /* 0x000fc600078e000b */
[----:B------:R-:W-:Y:S01]  /*13ff0*/  STL [R1+0x3e0], R35 ;  /* 0x0003e02301007387 */ /* 0x000fe20000100800 */
[----:B0-----:R-:W-:-:S03]  /*14000*/  @P0 IMAD.MOV.U32 R11, RZ, RZ, R49 ;  /* 0x000000ffff0b0224 */ /* 0x001fc600078e0031 */
[----:B------:R-:W2:Y:S04]  /*14010*/  LDL.LU R27, [R1+0x8] ;  /* 0x00000800011b7983 */ /* 0x000ea80000300800 */
[----:B------:R-:W-:Y:S04]  /*14020*/  STL [R1+0x3ec], R36 ;  /* 0x0003ec2401007387 */ /* 0x000fe80000100800 */
[----:B------:R-:W-:Y:S04]  /*14030*/  STL [R1+0x3e8], R75 ;  /* 0x0003e84b01007387 */ /* 0x000fe80000100800 */
[----:B------:R-:W2:Y:S04]  /*14040*/  LDL R25, [R1+0x448] ;  /* 0x0004480001197983 */ /* 0x000ea80000100800 */
[----:B------:R-:W-:Y:S04]  /*14050*/  STL [R1+0x3f0], R92 ;  /* 0x0003f05c01007387 */ /* 0x000fe80000100800 */
[----:B------:R0:W-:Y:S04]  /*14060*/  STL [R1+0x3e4], R49 ;  /* 0x0003e43101007387 */ /* 0x0001e80000100800 */
[----:B------:R-:W-:Y:S04]  /*14070*/  STL [R1+0x3f4], R26 ;  /* 0x0003f41a01007387 */ /* 0x000fe80000100800 */
[----:B------:R2:W3:Y:S01]  /*14080*/  @P0 LDG.E.U8 R14, desc[UR24][R10.64] ;  /* 0x000000180a0e0981 */ /* 0x0004e2000c1e1100 */
[----:B------:R-:W-:-:S02]  /*14090*/  PRMT R9, RZ, 0x7610, R9 ;  /* 0x00007610ff097816 */ /* 0x000fc40000000009 */
[----:B------:R-:W-:Y:S01]  /*140a0*/  LOP3.LUT R28, R38, 0x70, RZ, 0x3c, !PT ;  /* 0x00000070261c7812 */ /* 0x000fe200078e3cff */
[----:B------:R-:W3:Y:S04]  /*140b0*/  LDL R29, [R1+0x4c4] ;  /* 0x0004c400011d7983 */ /* 0x000ee80000100800 */
[----:B------:R-:W3:Y:S04]  /*140c0*/  LDL R38, [R1+0x4c8] ;  /* 0x0004c80001267983 */ /* 0x000ee80000100800 */
[----:B------:R-:W3:Y:S04]  /*140d0*/  LDL R11, [R1+0x444] ;  /* 0x00044400010b7983 */ /* 0x000ee80000100800 */
[----:B------:R-:W4:Y:S04]  /*140e0*/  LDL R41, [R1+0x4e4] ;  /* 0x0004e40001297983 */ /* 0x000f280000100800 */
[----:B------:R-:W4:Y:S04]  /*140f0*/  LDL R42, [R1+0x4e8] ;  /* 0x0004e800012a7983 */ /* 0x000f280000100800 */
[----:B0-----:R-:W4:Y:S01]  /*14100*/  LDL R49, [R1+0x524] ;  /* 0x0005240001317983 */ /* 0x001f220000100800 */
[----:B--2---:R-:W-:-:S05]  /*14110*/  @P0 IMAD.MOV.U32 R10, RZ, RZ, R25 ;  /* 0x000000ffff0a0224 */ /* 0x004fca00078e0019 */
[----:B---3--:R0:W2:Y:S04]  /*14120*/  @P0 LDG.E.U8 R9, desc[UR24][R10.64] ;  /* 0x000000180a090981 */ /* 0x0080a8000c1e1100 */
[----:B------:R1:W-:Y:S04]  /*14130*/  STS.U8 [R28+UR9+0x5b80], R45 ;  /* 0x005b802d1c007988 */ /* 0x0003e80008000009 */
[----:B------:R-:W-:Y:S04]  /*14140*/  STS.U8 [R28+UR9+0x7b80], R46 ;  /* 0x007b802e1c007988 */ /* 0x000fe80008000009 */
[----:B------:R-:W-:Y:S01]  /*14150*/  STS.U8 [R28+UR9+0x1f80], R51 ;  /* 0x001f80331c007988 */ /* 0x000fe20008000009 */
[----:B0-----:R-:W-:-:S03]  /*14160*/  PRMT R11, RZ, 0x7610, R11 ;  /* 0x00007610ff0b7816 */ /* 0x001fc6000000000b */
[----:B------:R-:W-:Y:S04]  /*14170*/  STS.U8 [R28+UR9+0x3f80], R27 ;  /* 0x003f801b1c007988 */ /* 0x000fe80008000009 */
[----:B------:R0:W-:Y:S04]  /*14180*/  STS.U8 [R28+UR9+0x5f80], R47 ;  /* 0x005f802f1c007988 */ /* 0x0001e80008000009 */
[----:B------:R3:W2:Y:S04]  /*14190*/  @P0 LDG.E.U8 R11, desc[UR24][R12.64] ;  /* 0x000000180c0b0981 */ /* 0x0006a8000c1e1100 */
[----:B-1----:R-:W2:Y:S01]  /*141a0*/  LDL R45, [R1+0x504] ;  /* 0x00050400012d7983 */ /* 0x002ea20000100800 */
[----:B0-----:R-:W0:Y:S01]  /*141b0*/  S2R R47, SR_TID.X ;  /* 0x00000000002f7919 */ /* 0x001e220000002100 */
[----:B---3--:R-:W-:-:S02]  /*141c0*/  PRMT R12, RZ, 0x7610, R12 ;  /* 0x00007610ff0c7816 */ /* 0x008fc4000000000c */
[----:B------:R-:W-:Y:S01]  /*141d0*/  PRMT R13, RZ, 0x7610, R13 ;  /* 0x00007610ff0d7816 */ /* 0x000fe2000000000d */
[----:B------:R-:W3:Y:S04]  /*141e0*/  LDL R46, [R1+0x508] ;  /* 0x00050800012e7983 */ /* 0x000ee80000100800 */
[----:B------:R4:W3:Y:S04]  /*141f0*/  @P0 LDG.E.U8 R12, desc[UR24][R16.64] ;  /* 0x00000018100c0981 */ /* 0x0008e8000c1e1100 */
[----:B------:R-:W3:Y:S01]  /*14200*/  LDL R51, [R1+0x528] ;  /* 0x0005280001337983 */ /* 0x000ee20000100800 */
[----:B----4-:R-:W-:-:S02]  /*14210*/  @P0 IMAD.MOV.U32 R16, RZ, RZ, R34 ;  /* 0x000000ffff100224 */ /* 0x010fc400078e0022 */
[----:B------:R-:W-:-:S05]  /*14220*/  @P0 IMAD.MOV.U32 R17, RZ, RZ, R32 ;  /* 0x000000ffff110224 */ /* 0x000fca00078e0020 */
[----:B------:R1:W4:Y:S01]  /*14230*/  @P0 LDG.E.U8 R13, desc[UR24][R16.64] ;  /* 0x00000018100d0981 */ /* 0x000322000c1e1100 */
[----:B------:R-:W-:Y:S02]  /*14240*/  PRMT R10, RZ, 0x7610, R10 ;  /* 0x00007610ff0a7816 */ /* 0x000fe4000000000a */
[----:B0-----:R-:W-:Y:S01]  /*14250*/  LOP3.LUT R47, R47, 0x7f, RZ, 0xc0, !PT ;  /* 0x0000007f2f2f7812 */ /* 0x001fe200078ec0ff */
[----:B------:R-:W-:Y:S01]  /*14260*/  STS.U8 [R28+UR9+0x7f80], R30 ;  /* 0x007f801e1c007988 */ /* 0x000fe20008000009 */
[----:B-1----:R-:W-:Y:S02]  /*14270*/  @P0 IMAD.MOV.U32 R16, RZ, RZ, R38 ;  /* 0x000000ffff100224 */ /* 0x002fe400078e0026 */
[----:B------:R-:W-:-:S05]  /*14280*/  @P0 IMAD.MOV.U32 R17, RZ, RZ, R29 ;  /* 0x000000ffff110224 */ /* 0x000fca00078e001d */
[----:B------:R0:W4:Y:S02]  /*14290*/  @P0 LDG.E.U8 R10, desc[UR24][R16.64] ;  /* 0x00000018100a0981 */ /* 0x000124000c1e1100 */
[----:B0-----:R-:W-:Y:S02]  /*142a0*/  @P0 IMAD.MOV.U32 R16, RZ, RZ, R42 ;  /* 0x000000ffff100224 */ /* 0x001fe400078e002a */
[----:B------:R-:W-:Y:S01]  /*142b0*/  @P0 IMAD.MOV.U32 R17, RZ, RZ, R41 ;  /* 0x000000ffff110224 */ /* 0x000fe200078e0029 */
[----:B--2---:R0:W-:Y:S02]  /*142c0*/  STS.U8 [R47+UR9+0x10000], R9 ;  /* 0x010000092f007988 */ /* 0x0041e40008000009 */
[----:B0-----:R-:W-:-:S06]  /*142d0*/  PRMT R9, RZ, 0x7610, R9 ;  /* 0x00007610ff097816 */ /* 0x001fcc0000000009 */
[----:B------:R0:W2:Y:S04]  /*142e0*/  @P0 LDG.E.U8 R9, desc[UR24][R16.64] ;  /* 0x0000001810090981 */ /* 0x0000a8000c1e1100 */
[----:B------:R-:W-:Y:S01]  /*142f0*/  STS.U8 [R47+UR9+0x10200], R11 ;  /* 0x0102000b2f007988 */ /* 0x000fe20008000009 */
[----:B0-----:R-:W-:Y:S02]  /*14300*/  @P0 IMAD.MOV.U32 R17, RZ, RZ, R45 ;  /* 0x000000ffff110224 */ /* 0x001fe400078e002d */
[----:B---3--:R-:W-:Y:S01]  /*14310*/  @P0 IMAD.MOV.U32 R16, RZ, RZ, R46 ;  /* 0x000000ffff100224 */ /* 0x008fe200078e002e */
[----:B------:R0:W-:Y:S02]  /*14320*/  STS.U8 [R47+UR9+0x10400], R12 ;  /* 0x0104000c2f007988 */ /* 0x0001e40008000009 */
[----:B0-----:R-:W-:-:S06]  /*14330*/  PRMT R12, RZ, 0x7610, R12 ;  /* 0x00007610ff0c7816 */ /* 0x001fcc000000000c */
[----:B------:R0:W3:Y:S04]  /*14340*/  @P0 LDG.E.U8 R12, desc[UR24][R16.64] ;  /* 0x00000018100c0981 */ /* 0x0000e8000c1e1100 */
[----:B----4-:R1:W-:Y:S01]  /*14350*/  STS.U8 [R47+UR9+0x10600], R13 ;  /* 0x0106000d2f007988 */ /* 0x0103e20008000009 */
[----:B0-----:R-:W-:Y:S02]  /*14360*/  @P0 IMAD.MOV.U32 R16, RZ, RZ, R51 ;  /* 0x000000ffff100224 */ /* 0x001fe400078e0033 */
[----:B------:R-:W-:Y:S01]  /*14370*/  @P0 IMAD.MOV.U32 R17, RZ, RZ, R49 ;  /* 0x000000ffff110224 */ /* 0x000fe200078e0031 */
[----:B-1----:R-:W-:-:S06]  /*14380*/  PRMT R13, RZ, 0x7610, R13 ;  /* 0x00007610ff0d7816 */ /* 0x002fcc000000000d */
[----:B------:R0:W4:Y:S01]  /*14390*/  @P0 LDG.E.U8 R13, desc[UR24][R16.64] ;  /* 0x00000018100d0981 */ /* 0x000122000c1e1100 */
[----:B------:R-:W-:-:S03]  /*143a0*/  PRMT R11, RZ, 0x7610, R11 ;  /* 0x00007610ff0b7816 */ /* 0x000fc6000000000b */
[----:B------:R1:W-:Y:S01]  /*143b0*/  STS.U8 [R47+UR9+0x10800], R10 ;  /* 0x0108000a2f007988 */ /* 0x0003e20008000009 */
[----:B0-----:R-:W-:Y:S02]  /*143c0*/  @P0 IMAD.MOV.U32 R16, RZ, RZ, R19 ;  /* 0x000000ffff100224 */ /* 0x001fe400078e0013 */
[----:B------:R-:W-:Y:S01]  /*143d0*/  @P0 IMAD.MOV.U32 R17, RZ, RZ, R5 ;  /* 0x000000ffff110224 */ /* 0x000fe200078e0005 */
[----:B-1----:R-:W-:Y:S01]  /*143e0*/  PRMT R10, RZ, 0x7610, R10 ;  /* 0x00007610ff0a7816 */ /* 0x002fe2000000000a */
[----:B------:R-:W4:Y:S04]  /*143f0*/  LDL.LU R5, [R1+0xd54] ;  /* 0x000d540001057983 */ /* 0x000f280000300800 */
[----:B------:R0:W4:Y:S04]  /*14400*/  @P0 LDG.E.U8 R11, desc[UR24][R16.64] ;  /* 0x00000018100b0981 */ /* 0x000128000c1e1100 */
[----:B------:R-:W4:Y:S01]  /*14410*/  LDL.LU R19, [R1+0xd50] ;  /* 0x000d500001137983 */ /* 0x000f220000300800 */
[----:B0-----:R-:W-:-:S02]  /*14420*/  @P0 IMAD.MOV.U32 R16, RZ, RZ, R8 ;  /* 0x000000ffff100224 */ /* 0x001fc400078e0008 */
[----:B------:R-:W-:Y:S02]  /*14430*/  @P0 IMAD.MOV.U32 R17, RZ, RZ, R4 ;  /* 0x000000ffff110224 */ /* 0x000fe400078e0004 */
[----:B------:R-:W4:Y:S04]  /*14440*/  LDL.LU R4, [R1+0xd4c] ;  /* 0x000d4c0001047983 */ /* 0x000f280000300800 */
[----:B------:R0:W4:Y:S04]  /*14450*/  @P0 LDG.E.U8 R10, desc[UR24][R16.64] ;  /* 0x00000018100a0981 */ /* 0x000128000c1e1100 */
[----:B------:R-:W4:Y:S01]  /*14460*/  LDL.LU R8, [R1+0xd48] ;  /* 0x000d480001087983 */ /* 0x000f220000300800 */
[----:B0-----:R-:W-:-:S02]  /*14470*/  @P0 IMAD.MOV.U32 R16, RZ, RZ, R22 ;  /* 0x000000ffff100224 */ /* 0x001fc400078e0016 */
[----:B------:R-:W-:Y:S02]  /*14480*/  @P0 IMAD.MOV.U32 R17, RZ, RZ, R31 ;  /* 0x000000ffff110224 */ /* 0x000fe400078e001f */
[----:B------:R-:W4:Y:S04]  /*14490*/  LDL.LU R31, [R1+0xd44] ;  /* 0x000d4400011f7983 */ /* 0x000f280000300800 */
[----:B------:R-:W4:Y:S04]  /*144a0*/  LDL.LU R22, [R1+0xd40] ;  /* 0x000d400001167983 */ /* 0x000f280000300800 */
[----:B------:R-:W4:Y:S04]  /*144b0*/  LDL R29, [R1+0x44c] ;  /* 0x00044c00011d7983 */ /* 0x000f280000100800 */
[----:B------:R-:W4:Y:S04]  /*144c0*/  LDL R38, [R1+0x450] ;  /* 0x0004500001267983 */ /* 0x000f280000100800 */
[----:B--2---:R0:W-:Y:S02]  /*144d0*/  STS.U8 [R47+UR9+0x10a00], R9 ;  /* 0x010a00092f007988 */ /* 0x0041e40008000009 */
[----:B0-----:R-:W-:-:S06]  /*144e0*/  PRMT R9, RZ, 0x7610, R9 ;  /* 0x00007610ff097816 */ /* 0x001fcc0000000009 */
[----:B------:R0:W2:Y:S02]  /*144f0*/  @P0 LDG.E.U8 R9, desc[UR24][R16.64] ;  /* 0x0000001810090981 */ /* 0x0000a4000c1e1100 */
[----:B0-----:R-:W-:Y:S02]  /*14500*/  @P0 IMAD.MOV.U32 R16, RZ, RZ, R21 ;  /* 0x000000ffff100224 */ /* 0x001fe400078e0015 */
[----:B------:R-:W-:Y:S02]  /*14510*/  @P0 IMAD.MOV.U32 R17, RZ, RZ, R6 ;  /* 0x000000ffff110224 */ /* 0x000fe400078e0006 */
[----:B------:R-:W2:Y:S04]  /*14520*/  LDL.LU R6, [R1+0xd3c] ;  /* 0x000d3c0001067983 */ /* 0x000ea80000300800 */
[----:B------:R-:W2:Y:S04]  /*14530*/  LDL.LU R21, [R1+0xd38] ;  /* 0x000d380001157983 */ /* 0x000ea80000300800 */
[----:B------:R-:W2:Y:S04]  /*14540*/  LDL R41, [R1+0x46c] ;  /* 0x00046c0001297983 */ /* 0x000ea80000100800 */
[----:B---3--:R0:W-:Y:S04]  /*14550*/  STS.U8 [R47+UR9+0x10c00], R12 ;  /* 0x010c000c2f007988 */ /* 0x0081e80008000009 */
[----:B------:R-:W3:Y:S04]  /*14560*/  LDL R42, [R1+0x470] ;  /* 0x00047000012a7983 */ /* 0x000ee80000100800 */
[----:B------:R-:W3:Y:S01]  /*14570*/  LDL R45, [R1+0x48c] ;  /* 0x00048c00012d7983 */ /* 0x000ee20000100800 */
[----:B0-----:R-:W-:-:S03]  /*14580*/  PRMT R12, RZ, 0x7610, R12 ;  /* 0x00007610ff0c7816 */ /* 0x001fc6000000000c */
[----:B------:R-:W3:Y:S04]  /*14590*/  LDL R46, [R1+0x490] ;  /* 0x00049000012e7983 */ /* 0x000ee80000100800 */
[----:B----4-:R0:W-:Y:S02]  /*145a0*/  STS.U8 [R47+UR9+0x10e00], R13 ;  /* 0x010e000d2f007988 */ /* 0x0101e40008000009 */
[----:B0-----:R-:W-:-:S06]  /*145b0*/  PRMT R13, RZ, 0x7610, R13 ;  /* 0x00007610ff0d7816 */ /* 0x001fcc000000000d */
[----:B------:R0:W4:Y:S04]  /*145c0*/  @P0 LDG.E.U8 R13, desc[UR24][R16.64] ;  /* 0x00000018100d0981 */ /* 0x000128000c1e1100 */
[----:B------:R1:W-:Y:S01]  /*145d0*/  STS.U8 [R47+UR9+0x11000], R11 ;  /* 0x0110000b2f007988 */ /* 0x0003e20008000009 */
[----:B0-----:R-:W-:Y:S02]  /*145e0*/  @P0 IMAD.MOV.U32 R16, RZ, RZ, R3 ;  /* 0x000000ffff100224 */ /* 0x001fe400078e0003 */
[----:B------:R-:W-:Y:S01]  /*145f0*/  @P0 IMAD.MOV.U32 R17, RZ, RZ, R48 ;  /* 0x000000ffff110224 */ /* 0x000fe200078e0030 */
[----:B------:R-:W3:Y:S01]  /*14600*/  LDL.LU R3, [R1+0xd34] ;  /* 0x000d340001037983 */ /* 0x000ee20000300800 */
[----:B-1----:R-:W-:-:S03]  /*14610*/  PRMT R11, RZ, 0x7610, R11 ;  /* 0x00007610ff0b7816 */ /* 0x002fc6000000000b */
[----:B------:R0:W3:Y:S04]  /*14620*/  @P0 LDG.E.U8 R12, desc[UR24][R16.64] ;  /* 0x00000018100c0981 */ /* 0x0000e8000c1e1100 */
[----:B------:R1:W-:Y:S04]  /*14630*/  STS.U8 [R47+UR9+0x11200], R10 ;  /* 0x0112000a2f007988 */ /* 0x0003e80008000009 */
[----:B------:R-:W3:Y:S01]  /*14640*/  LDL R48, [R1+0x4ac] ;  /* 0x0004ac0001307983 */ /* 0x000ee20000100800 */
[----:B0-----:R-:W-:Y:S02]  /*14650*/  @P0 IMAD.MOV.U32 R16, RZ, RZ, R90 ;  /* 0x000000ffff100224 */ /* 0x001fe400078e005a */
[----:B------:R-:W-:Y:S01]  /*14660*/  @P0 IMAD.MOV.U32 R17, RZ, RZ, R64 ;  /* 0x000000ffff110224 */ /* 0x000fe200078e0040 */
[----:B------:R-:W3:Y:S01]  /*14670*/  LDL R49, [R1+0x4cc] ;  /* 0x0004cc0001317983 */ /* 0x000ee20000100800 */
[----:B-1----:R-:W-:-:S03]  /*14680*/  PRMT R10, RZ, 0x7610, R10 ;  /* 0x00007610ff0a7816 */ /* 0x002fc6000000000a */
[----:B------:R0:W3:Y:S04]  /*14690*/  @P0 LDG.E.U8 R11, desc[UR24][R16.64] ;  /* 0x00000018100b0981 */ /* 0x0000e8000c1e1100 */
[----:B------:R-:W3:Y:S04]  /*146a0*/  LDL R51, [R1+0x4d0] ;  /* 0x0004d00001337983 */ /* 0x000ee80000100800 */
[----:B------:R-:W3:Y:S01]  /*146b0*/  LDL R64, [R1+0x4ec] ;  /* 0x0004ec0001407983 */ /* 0x000ee20000100800 */
[----:B0-----:R-:W-:Y:S02]  /*146c0*/  @P0 IMAD.MOV.U32 R16, RZ, RZ, R73 ;  /* 0x000000ffff100224 */ /* 0x001fe400078e0049 */
[----:B------:R-:W-:Y:S01]  /*146d0*/  @P0 IMAD.MOV.U32 R17, RZ, RZ, R23 ;  /* 0x000000ffff110224 */ /* 0x000fe200078e0017 */
[----:B------:R-:W3:Y:S04]  /*146e0*/  LDL R90, [R1+0x4f0] ;  /* 0x0004f000015a7983 */ /* 0x000ee80000100800 */
[----:B------:R0:W3:Y:S04]  /*146f0*/  @P0 LDG.E.U8 R10, desc[UR24][R16.64] ;  /* 0x00000018100a0981 */ /* 0x0000e8000c1e1100 */
[----:B------:R-:W3:Y:S04]  /*14700*/  LDL.LU R23, [R1+0xd30] ;  /* 0x000d300001177983 */ /* 0x000ee80000300800 */
[----:B------:R-:W3:Y:S01]  /*14710*/  LDL.LU R73, [R1+0xd2c] ;  /* 0x000d2c0001497983 */ /* 0x000ee20000300800 */
[----:B0-----:R-:W-:-:S02]  /*14720*/  @P0 IMAD.MOV.U32 R16, RZ, RZ, R37 ;  /* 0x000000ffff100224 */ /* 0x001fc400078e0025 */
[----:B------:R-:W-:Y:S01]  /*14730*/  @P0 IMAD.MOV.U32 R17, RZ, RZ, R36 ;  /* 0x000000ffff110224 */ /* 0x000fe200078e0024 */
[----:B--2---:R0:W-:Y:S02]  /*14740*/  STS.U8 [R47+UR9+0x11400], R9 ;  /* 0x011400092f007988 */ /* 0x0041e40008000009 */
[----:B0-----:R-:W-:-:S06]  /*14750*/  PRMT R9, RZ, 0x7610, R9 ;  /* 0x00007610ff097816 */ /* 0x001fcc0000000009 */
[----:B------:R0:W2:Y:S02]  /*14760*/  @P0 LDG.E.U8 R9, desc[UR24][R16.64] ;  /* 0x0000001810090981 */ /* 0x0000a4000c1e1100 */
[----:B0-----:R-:W-:Y:S02]  /*14770*/  @P0 IMAD.MOV.U32 R16, RZ, RZ, R38 ;  /* 0x000000ffff100224 */ /* 0x001fe400078e0026 */
[----:B------:R-:W-:Y:S01]  /*14780*/  @P0 IMAD.MOV.U32 R17, RZ, RZ, R29 ;  /* 0x000000ffff110224 */ /* 0x000fe200078e001d */
[----:B----4-:R-:W-:Y:S04]  /*14790*/  STS.U8 [R47+UR9+0x11600], R13 ;  /* 0x0116000d2f007988 */ /* 0x010fe80008000009 */
[----:B---3--:R0:W-:Y:S02]  /*147a0*/  STS.U8 [R47+UR9+0x11800], R12 ;  /* 0x0118000c2f007988 */ /* 0x0081e40008000009 */
[----:B0-----:R-:W-:-:S06]  /*147b0*/  PRMT R12, RZ, 0x7610, R12 ;  /* 0x00007610ff0c7816 */ /* 0x001fcc000000000c */
[----:B------:R0:W3:Y:S04]  /*147c0*/  @P0 LDG.E.U8 R12, desc[UR24][R16.64] ;  /* 0x00000018100c0981 */ /* 0x0000e8000c1e1100 */
[----:B------:R1:W-:Y:S01]  /*147d0*/  STS.U8 [R47+UR9+0x11a00], R11 ;  /* 0x011a000b2f007988 */ /* 0x0003e20008000009 */
[----:B0-----:R-:W-:Y:S02]  /*147e0*/  @P0 IMAD.MOV.U32 R16, RZ, RZ, R42 ;  /* 0x000000ffff100224 */ /* 0x001fe400078e002a */
[----:B------:R-:W-:Y:S01]  /*147f0*/  @P0 IMAD.MOV.U32 R17, RZ, RZ, R41 ;  /* 0x000000ffff110224 */ /* 0x000fe200078e0029 */
[----:B-1----:R-:W-:Y:S01]  /*14800*/  PRMT R11, RZ, 0x7610, R11 ;  /* 0x00007610ff0b7816 */ /* 0x002fe2000000000b */
[----:B------:R0:W-:Y:S05]  /*14810*/  STS.U8 [R47+UR9+0x11c00], R10 ;  /* 0x011c000a2f007988 */ /* 0x0001ea0008000009 */
[----:B------:R1:W4:Y:S01]  /*14820*/  @P0 LDG.E.U8 R11, desc[UR24][R16.64] ;  /* 0x00000018100b0981 */ /* 0x000322000c1e1100 */
[----:B0-----:R-:W-:Y:S01]  /*14830*/  PRMT R10, RZ, 0x7610, R10 ;  /* 0x00007610ff0a7816 */ /* 0x001fe2000000000a */
[----:B-1----:R-:W-:-:S02]  /*14840*/  @P0 IMAD.MOV.U32 R16, RZ, RZ, R46 ;  /* 0x000000ffff100224 */ /* 0x002fc400078e002e */
[----:B------:R-:W-:-:S05]  /*14850*/  @P0 IMAD.MOV.U32 R17, RZ, RZ, R45 ;  /* 0x000000ffff110224 */ /* 0x000fca00078e002d */
[----:B------:R0:W4:Y:S02]  /*14860*/  @P0 LDG.E.U8 R10, desc[UR24][R16.64] ;  /* 0x00000018100a0981 */ /* 0x000124000c1e1100 */
[----:B0-----:R-:W-:Y:S02]  /*14870*/  @P0 IMAD.MOV.U32 R16, RZ, RZ, R73 ;  /* 0x000000ffff100224 */ /* 0x001fe400078e0049 */
[----:B------:R-:W-:Y:S01]  /*14880*/  @P0 IMAD.MOV.U32 R17, RZ, RZ, R48 ;  /* 0x000000ffff110224 */ /* 0x000fe200078e0030 */
[----:B--2---:R0:W-:Y:S02]  /*14890*/  STS.U8 [R47+UR9+0x11e00], R9 ;  /* 0x011e00092f007988 */ /* 0x0041e40008000009 */
[----:B0-----:R-:W-:-:S06]  /*148a0*/  PRMT R9, RZ, 0x7610, R9 ;  /* 0x00007610ff097816 */ /* 0x001fcc0000000009 */
[----:B------:R0:W2:Y:S01]  /*148b0*/  @P0 LDG.E.U8 R9, desc[UR24][R16.64] ;  /* 0x0000001810090981 */ /* 0x0000a2000c1e1100 */
[----:B------:R-:W1:Y:S01]  /*148c0*/  S2R R73, SR_TID.X ;  /* 0x0000000000497919 */ /* 0x000e620000002100 */
[----:B0-----:R-:W-:Y:S02]  /*148d0*/  @P0 IMAD.MOV.U32 R16, RZ, RZ, R51 ;  /* 0x000000ffff100224 */ /* 0x001fe400078e0033 */
[----:B------:R-:W-:Y:S01]  /*148e0*/  @P0 IMAD.MOV.U32 R17, RZ, RZ, R49 ;  /* 0x000000ffff110224 */ /* 0x000fe200078e0031 */
[----:B-1----:R-:W-:-:S04]  /*148f0*/  LOP3.LUT R73, R73, 0x7f, RZ, 0xc0, !PT ;  /* 0x0000007f49497812 */ /* 0x002fc800078ec0ff */
[----:B------:R-:W-:-:S05]  /*14900*/  LOP3.LUT R73, R73, 0x10, RZ, 0x3c, !PT ;  /* 0x0000001049497812 */ /* 0x000fca00078e3cff */
[----:B---3--:R0:W-:Y:S02]  /*14910*/  STS.U8 [R73+UR9+0x10080], R12 ;  /* 0x0100800c49007988 */ /* 0x0081e40008000009 */
[----:B0-----:R-:W-:-:S06]  /*14920*/  PRMT R12, RZ, 0x7610, R12 ;  /* 0x00007610ff0c7816 */ /* 0x001fcc000000000c */
[----:B------:R0:W3:Y:S04]  /*14930*/  @P0 LDG.E.U8 R12, desc[UR24][R16.64] ;  /* 0x00000018100c0981 */ /* 0x0000e8000c1e1100 */
[----:B----4-:R1:W-:Y:S01]  /*14940*/  STS.U8 [R73+UR9+0x10280], R11 ;  /* 0x0102800b49007988 */ /* 0x0103e20008000009 */
[----:B0-----:R-:W-:Y:S02]  /*14950*/  @P0 IMAD.MOV.U32 R16, RZ, RZ, R90 ;  /* 0x000000ffff100224 */ /* 0x001fe400078e005a */
[----:B------:R-:W-:Y:S01]  /*14960*/  @P0 IMAD.MOV.U32 R17, RZ, RZ, R64 ;  /* 0x000000ffff110224 */ /* 0x000fe200078e0040 */
[----:B-1----:R-:W-:-:S06]  /*14970*/  PRMT R11, RZ, 0x7610, R11 ;  /* 0x00007610ff0b7816 */ /* 0x002fcc000000000b */
[----:B------:R0:W4:Y:S04]  /*14980*/  @P0 LDG.E.U8 R11, desc[UR24][R16.64] ;  /* 0x00000018100b0981 */ /* 0x000128000c1e1100 */
[----:B------:R1:W-:Y:S01]  /*14990*/  STS.U8 [R73+UR9+0x10480], R10 ;  /* 0x0104800a49007988 */ /* 0x0003e20008000009 */
[----:B0-----:R-:W-:Y:S02]  /*149a0*/  @P0 IMAD.MOV.U32 R16, RZ, RZ, R31 ;  /* 0x000000ffff100224 */ /* 0x001fe400078e001f */
[----:B------:R-:W-:Y:S01]  /*149b0*/  @P0 IMAD.MOV.U32 R17, RZ, RZ, R4 ;  /* 0x000000ffff110224 */ /* 0x000fe200078e0004 */
[----:B-1----:R-:W-:Y:S01]  /*149c0*/  PRMT R10, RZ, 0x7610, R10 ;  /* 0x00007610ff0a7816 */ /* 0x002fe2000000000a */
[----:B------:R-:W4:Y:S04]  /*149d0*/  LDL.LU R4, [R1+0xd28] ;  /* 0x000d280001047983 */ /* 0x000f280000300800 */
[----:B------:R-:W4:Y:S04]  /*149e0*/  LDL.LU R31, [R1+0xd24] ;  /* 0x000d2400011f7983 */ /* 0x000f280000300800 */
[----:B------:R0:W4:Y:S02]  /*149f0*/  @P0 LDG.E.U8 R10, desc[UR24][R16.64] ;  /* 0x00000018100a0981 */ /* 0x000124000c1e1100 */
[----:B0-----:R-:W-:-:S02]  /*14a00*/  @P0 IMAD.MOV.U32 R16, RZ, RZ, R70 ;  /* 0x000000ffff100224 */ /* 0x001fc400078e0046 */
[----:B------:R-:W-:Y:S02]  /*14a10*/  @P0 IMAD.MOV.U32 R17, RZ, RZ, R15 ;  /* 0x000000ffff110224 */ /* 0x000fe400078e000f */
[----:B------:R-:W4:Y:S04]  /*14a20*/  LDL.LU R15, [R1+0xd20] ;  /* 0x000d2000010f7983 */ /* 0x000f280000300800 */
[----:B------:R-:W4:Y:S04]  /*14a30*/  LDL.LU R70, [R1+0xd1c] ;  /* 0x000d1c0001467983 */ /* 0x000f280000300800 */
        /* <DEDUP_REMOVED lines=8> */
[----:B------:R-:W2:Y:S04]  /*14ac0*/  LDL R90, [R1+0x458] ;  /* 0x00045800015a7983 */ /* 0x000ea80000100800 */
[----:B---3--:R0:W-:Y:S02]  /*14ad0*/  STS.U8 [R73+UR9+0x10880], R12 ;  /* 0x0108800c49007988 */ /* 0x0081e40008000009 */
[----:B0-----:R-:W-:-:S06]  /*14ae0*/  PRMT R12, RZ, 0x7610, R12 ;  /* 0x00007610ff0c7816 */ /* 0x001fcc000000000c */
[----:B------:R0:W3:Y:S04]  /*14af0*/  @P0 LDG.E.U8 R12, desc[UR24][R16.64] ;  /* 0x00000018100c0981 */ /* 0x0000e8000c1e1100 */
[----:B----4-:R1:W-:Y:S01]  /*14b00*/  STS.U8 [R73+UR9+0x10a80], R11 ;  /* 0x010a800b49007988 */ /* 0x0103e20008000009 */
[----:B0-----:R-:W-:Y:S02]  /*14b10*/  @P0 IMAD.MOV.U32 R16, RZ, RZ, R69 ;  /* 0x000000ffff100224 */ /* 0x001fe400078e0045 */
[----:B------:R-:W-:Y:S01]  /*14b20*/  @P0 IMAD.MOV.U32 R17, RZ, RZ, R91 ;  /* 0x000000ffff110224 */ /* 0x000fe200078e005b */
[----:B------:R-:W4:Y:S01]  /*14b30*/  LDL R69, [R1+0x478] ;  /* 0x0004780001457983 */ /* 0x000f220000100800 */
[----:B-1----:R-:W-:-:S03]  /*14b40*/  PRMT R11, RZ, 0x7610, R11 ;  /* 0x00007610ff0b7816 */ /* 0x002fc6000000000b */
[----:B------:R-:W4:Y:S04]  /*14b50*/  LDL R91, [R1+0x474] ;  /* 0x00047400015b7983 */ /* 0x000f280000100800 */
[----:B------:R0:W4:Y:S04]  /*14b60*/  @P0 LDG.E.U8 R11, desc[UR24][R16.64] ;  /* 0x00000018100b0981 */ /* 0x000128000c1e1100 */
[----:B------:R1:W-:Y:S01]  /*14b70*/  STS.U8 [R73+UR9+0x10c80], R10 ;  /* 0x010c800a49007988 */ /* 0x0003e20008000009 */
[----:B0-----:R-:W-:Y:S02]  /*14b80*/  @P0 IMAD.MOV.U32 R16, RZ, RZ, R89 ;  /* 0x000000ffff100224 */ /* 0x001fe400078e0059 */
[----:B------:R-:W-:Y:S01]  /*14b90*/  @P0 IMAD.MOV.U32 R17, RZ, RZ, R88 ;  /* 0x000000ffff110224 */ /* 0x000fe200078e0058 */
[----:B------:R-:W4:Y:S01]  /*14ba0*/  LDL R89, [R1+0x498] ;  /* 0x0004980001597983 */ /* 0x000f220000100800 */
[----:B-1----:R-:W-:-:S03]  /*14bb0*/  PRMT R10, RZ, 0x7610, R10 ;  /* 0x00007610ff0a7816 */ /* 0x002fc6000000000a */
[----:B------:R-:W4:Y:S04]  /*14bc0*/  LDL R88, [R1+0x494] ;  /* 0x0004940001587983 */ /* 0x000f280000100800 */
[----:B------:R0:W4:Y:S02]  /*14bd0*/  @P0 LDG.E.U8 R10, desc[UR24][R16.64] ;  /* 0x00000018100a0981 */ /* 0x000124000c1e1100 */
[----:B0-----:R-:W-:Y:S02]  /*14be0*/  @P0 IMAD.MOV.U32 R16, RZ, RZ, R72 ;  /* 0x000000ffff100224 */ /* 0x001fe400078e0048 */
[----:B------:R-:W-:Y:S01]  /*14bf0*/  @P0 IMAD.MOV.U32 R17, RZ, RZ, R53 ;  /* 0x000000ffff110224 */ /* 0x000fe200078e0035 */
[----:B------:R-:W4:Y:S04]  /*14c00*/  LDL.LU R72, [R1+0xd10] ;  /* 0x000d100001487983 */ /* 0x000f280000300800 */
[----:B--2---:R0:W-:Y:S02]  /*14c10*/  STS.U8 [R73+UR9+0x10e80], R9 ;  /* 0x010e800949007988 */ /* 0x0041e40008000009 */
[----:B0-----:R-:W-:-:S06]  /*14c20*/  PRMT R9, RZ, 0x7610, R9 ;  /* 0x00007610ff097816 */ /* 0x001fcc0000000009 */
[----:B------:R0:W2:Y:S02]  /*14c30*/  @P0 LDG.E.U8 R9, desc[UR24][R16.64] ;  /* 0x0000001810090981 */ /* 0x0000a4000c1e1100 */
[----:B0-----:R-:W-:Y:S02]  /*14c40*/  @P0 IMAD.MOV.U32 R16, RZ, RZ, R56 ;  /* 0x000000ffff100224 */ /* 0x001fe400078e0038 */
[----:B------:R-:W-:Y:S01]  /*14c50*/  @P0 IMAD.MOV.U32 R17, RZ, RZ, R55 ;  /* 0x000000ffff110224 */ /* 0x000fe200078e0037 */
        /* <DEDUP_REMOVED lines=11> */
[----:B-1----:R-:W-:-:S06]  /*14d10*/  PRMT R10, RZ, 0x7610, R10 ;  /* 0x00007610ff0a7816 */ /* 0x002fcc000000000a */
[----:B------:R0:W4:Y:S02]  /*14d20*/  @P0 LDG.E.U8 R10, desc[UR24][R16.64] ;  /* 0x00000018100a0981 */ /* 0x000124000c1e1100 */
[----:B0-----:R-:W-:Y:S02]  /*14d30*/  @P0 IMAD.MOV.U32 R16, RZ, RZ, R93 ;  /* 0x000000ffff100224 */ /* 0x001fe400078e005d */
[----:B------:R-:W-:Y:S01]  /*14d40*/  @P0 IMAD.MOV.U32 R17, RZ, RZ, R92 ;  /* 0x000000ffff110224 */ /* 0x000fe200078e005c */
        /* <DEDUP_REMOVED lines=20> */
[----:B--2---:R0:W-:Y:S01]  /*14e90*/  STS.U8 [R73+UR9+0x11e80], R9 ;  /* 0x011e800949007988 */ /* 0x0041e20008000009 */
[----:B------:R-:W1:Y:S03]  /*14ea0*/  S2R R72, SR_TID.X ;  /* 0x0000000000487919 */ /* 0x000e660000002100 */
[----:B------:R-:W2:Y:S01]  /*14eb0*/  LDL.LU R70, [R1+0xd0c] ;  /* 0x000d0c0001467983 */ /* 0x000ea20000300800 */
[----:B0-----:R-:W-:-:S06]  /*14ec0*/  PRMT R9, RZ, 0x7610, R9 ;  /* 0x00007610ff097816 */ /* 0x001fcc0000000009 */
[----:B------:R0:W2:Y:S01]  /*14ed0*/  @P0 LDG.E.U8 R9, desc[UR24][R16.64] ;  /* 0x0000001810090981 */ /* 0x0000a2000c1e1100 */
[----:B-1----:R-:W-:-:S04]  /*14ee0*/  LOP3.LUT R72, R72, 0x7f, RZ, 0xc0, !PT ;  /* 0x0000007f48487812 */ /* 0x002fc800078ec0ff */
[----:B------:R-:W-:Y:S01]  /*14ef0*/  LOP3.LUT R72, R72, 0x20, RZ, 0x3c, !PT ;  /* 0x0000002048487812 */ /* 0x000fe200078e3cff */
[----:B0-----:R-:W-:Y:S02]  /*14f00*/  @P0 IMAD.MOV.U32 R16, RZ, RZ, R0 ;  /* 0x000000ffff100224 */ /* 0x001fe400078e0000 */
[----:B------:R-:W-:Y:S02]  /*14f10*/  @P0 IMAD.MOV.U32 R17, RZ, RZ, R4 ;  /* 0x000000ffff110224 */ /* 0x000fe400078e0004 */
[----:B------:R-:W2:Y:S04]  /*14f20*/  LDL.LU R4, [R1+0xd08] ;  /* 0x000d080001047983 */ /* 0x000ea80000300800 */
[----:B------:R-:W2:Y:S04]  /*14f30*/  LDL.LU R0, [R1+0xd04] ;  /* 0x000d040001007983 */ /* 0x000ea80000300800 */
[----:B---3--:R0:W-:Y:S02]  /*14f40*/  STS.U8 [R72+UR9+0x10100], R12 ;  /* 0x0101000c48007988 */ /* 0x0081e40008000009 */
[----:B0-----:R-:W-:-:S06]  /*14f50*/  PRMT R12, RZ, 0x7610, R12 ;  /* 0x00007610ff0c7816 */ /* 0x001fcc000000000c */
[----:B------:R0:W3:Y:S04]  /*14f60*/  @P0 LDG.E.U8 R12, desc[UR24][R16.64] ;  /* 0x00000018100c0981 */ /* 0x0000e8000c1e1100 */
[----:B----4-:R1:W-:Y:S01]  /*14f70*/  STS.U8 [R72+UR9+0x10300], R11 ;  /* 0x0103000b48007988 */ /* 0x0103e20008000009 */
[----:B0-----:R-:W-:Y:S02]  /*14f80*/  @P0 IMAD.MOV.U32 R16, RZ, RZ, R3 ;  /* 0x000000ffff100224 */ /* 0x001fe400078e0003 */
[----:B------:R-:W-:Y:S02]  /*14f90*/  @P0 IMAD.MOV.U32 R17, RZ, RZ, R6 ;  /* 0x000000ffff110224 */ /* 0x000fe400078e0006 */
[----:B------:R-:W4:Y:S01]  /*14fa0*/  LDL.LU R6, [R1+0xd00] ;  /* 0x000d000001067983 */ /* 0x000f220000300800 */
[----:B-1----:R-:W-:-:S03]  /*14fb0*/  PRMT R11, RZ, 0x7610, R11 ;  /* 0x00007610ff0b7816 */ /* 0x002fc6000000000b */
[----:B------:R-:W4:Y:S04]  /*14fc0*/  LDL.LU R3, [R1+0xcfc] ;  /* 0x000cfc0001037983 */ /* 0x000f280000300800 */
[----:B------:R0:W4:Y:S04]  /*14fd0*/  @P0 LDG.E.U8 R11, desc[UR24][R16.64] ;  /* 0x00000018100b0981 */ /* 0x000128000c1e1100 */
[----:B------:R1:W-:Y:S01]  /*14fe0*/  STS.U8 [R72+UR9+0x10500], R10 ;  /* 0x0105000a48007988 */ /* 0x0003e20008000009 */
[----:B0-----:R-:W-:Y:S02]  /*14ff0*/  @P0 IMAD.MOV.U32 R16, RZ, RZ, R8 ;  /* 0x000000ffff100224 */ /* 0x001fe400078e0008 */
[----:B------:R-:W-:-:S02]  /*15000*/  @P0 IMAD.MOV.U32 R17, RZ, RZ, R5 ;  /* 0x000000ffff110224 */ /* 0x000fc400078e0005 */
[----:B------:R-:W4:Y:S01]  /*15010*/  LDL.LU R5, [R1+0xcf8] ;  /* 0x000cf80001057983 */ /* 0x000f220000300800 */
[----:B-1----:R-:W-:-:S03]  /*15020*/  PRMT R10, RZ, 0x7610, R10 ;  /* 0x00007610ff0a7816 */ /* 0x002fc6000000000a */
[----:B------:R-:W5:Y:S04]  /*15030*/  LDL.LU R8, [R1+0xcf4] ;  /* 0x000cf40001087983 */ /* 0x000f680000300800 */
[----:B------:R0:W4:Y:S02]  /*15040*/  @P0 LDG.E.U8 R10, desc[UR24][R16.64] ;  /* 0x00000018100a0981 */ /* 0x000124000c1e1100 */
[----:B0-----:R-:W-:Y:S02]  /*15050*/  @P0 IMAD.MOV.U32 R16, RZ, RZ, R7 ;  /* 0x000000ffff100224 */ /* 0x001fe400078e0007 */
[----:B------:R-:W-:Y:S01]  /*15060*/  @P0 IMAD.MOV.U32 R17, RZ, RZ, R67 ;  /* 0x000000ffff110224 */ /* 0x000fe200078e0043 */
[----:B------:R-:W-:Y:S01]  /*15070*/  PRMT R13, RZ, 0x7610, R13 ;  /* 0x00007610ff0d7816 */ /* 0x000fe2000000000d */
[----:B------:R-:W5:Y:S04]  /*15080*/  LDL.LU R7, [R1+0xcf0] ;  /* 0x000cf00001077983 */ /* 0x000f680000300800 */
        /* <DEDUP_REMOVED lines=44> */
[----:B------:R-:W-:Y:S02]  /*15350*/  @P0 IMAD.MOV.U32 R17, RZ, RZ, R6 ;  /* 0x000000ffff110224 */ /* 0x000fe400078e0006 */
[----:B------:R-:W5:Y:S04]  /*15360*/  LDL.LU R6, [R1+0xcec] ;  /* 0x000cec0001067983 */ /* 0x000f680000300800 */
[----:B------:R-:W5:Y:S04]  /*15370*/  LDL.LU R5, [R1+0xce8] ;  /* 0x000ce80001057983 */ /* 0x000f680000300800 */
[----:B---3--:R0:W-:Y:S02]  /*15380*/  STS.U8 [R72+UR9+0x11900], R12 ;  /* 0x0119000c48007988 */ /* 0x0081e40008000009 */
[----:B0-----:R-:W-:-:S06]  /*15390*/  PRMT R12, RZ, 0x7610, R12 ;  /* 0x00007610ff0c7816 */ /* 0x001fcc000000000c */
[----:B------:R0:W3:Y:S04]  /*153a0*/  @P0 LDG.E.U8 R12, desc[UR24][R16.64] ;  /* 0x00000018100c0981 */ /* 0x0000e8000c1e1100 */
[----:B----4-:R1:W-:Y:S01]  /*153b0*/  STS.U8 [R72+UR9+0x11b00], R11 ;  /* 0x011b000b48007988 */ /* 0x0103e20008000009 */
[----:B0-----:R-:W-:Y:S02]  /*153c0*/  @P0 IMAD.MOV.U32 R16, RZ, RZ, R3 ;  /* 0x000000ffff100224 */ /* 0x001fe400078e0003 */
[----:B------:R-:W-:Y:S02]  /*153d0*/  @P0 IMAD.MOV.U32 R17, RZ, RZ, R4 ;  /* 0x000000ffff110224 */ /* 0x000fe400078e0004 */
[----:B------:R-:W5:Y:S01]  /*153e0*/  LDL.LU R4, [R1+0xce4] ;  /* 0x000ce40001047983 */ /* 0x000f620000300800 */
[----:B-1----:R-:W-:-:S03]  /*153f0*/  PRMT R11, RZ, 0x7610, R11 ;  /* 0x00007610ff0b7816 */ /* 0x002fc6000000000b */
[----:B------:R-:W5:Y:S04]  /*15400*/  LDL.LU R3, [R1+0xce0] ;  /* 0x000ce00001037983 */ /* 0x000f680000300800 */
[----:B------:R0:W4:Y:S04]  /*15410*/  @P0 LDG.E.U8 R11, desc[UR24][R16.64] ;  /* 0x00000018100b0981 */ /* 0x000128000c1e1100 */
[----:B------:R1:W-:Y:S01]  /*15420*/  STS.U8 [R72+UR9+0x11d00], R10 ;  /* 0x011d000a48007988 */ /* 0x0003e20008000009 */
[----:B0-----:R-:W-:Y:S02]  /*15430*/  @P0 IMAD.MOV.U32 R16, RZ, RZ, R0 ;  /* 0x000000ffff100224 */ /* 0x001fe400078e0000 */
[----:B------:R-:W-:-:S02]  /*15440*/  @P0 IMAD.MOV.U32 R17, RZ, RZ, R2 ;  /* 0x000000ffff110224 */ /* 0x000fc400078e0002 */
[----:B------:R-:W5:Y:S01]  /*15450*/  LDL.LU R2, [R1+0xcdc] ;  /* 0x000cdc0001027983 */ /* 0x000f620000300800 */
[----:B-1----:R-:W-:-:S03]  /*15460*/  PRMT R10, RZ, 0x7610, R10 ;  /* 0x00007610ff0a7816 */ /* 0x002fc6000000000a */
[----:B------:R-:W5:Y:S04]  /*15470*/  LDL.LU R0, [R1+0xcd8] ;  /* 0x000cd80001007983 */ /* 0x000f680000300800 */
[----:B------:R0:W4:Y:S02]  /*15480*/  @P0 LDG.E.U8 R10, desc[UR24][R16.64] ;  /* 0x00000018100a0981 */ /* 0x000124000c1e1100 */
[----:B0-----:R-:W-:Y:S02]  /*15490*/  @P0 IMAD.MOV.U32 R16, RZ, RZ, R70 ;  /* 0x000000ffff100224 */ /* 0x001fe400078e0046 */
[----:B------:R-:W-:Y:S01]  /*154a0*/  @P0 IMAD.MOV.U32 R17, RZ, RZ, R31 ;  /* 0x000000ffff110224 */ /* 0x000fe200078e001f */
[----:B--2---:R0:W-:Y:S02]  /*154b0*/  STS.U8 [R72+UR9+0x11f00], R9 ;  /* 0x011f000948007988 */ /* 0x0041e40008000009 */
[----:B0-----:R-:W-:-:S06]  /*154c0*/  PRMT R9, RZ, 0x7610, R9 ;  /* 0x00007610ff097816 */ /* 0x001fcc0000000009 */
[----:B------:R-:W2:Y:S01]  /*154d0*/  @P0 LDG.E.U8 R9, desc[UR24][R16.64] ;  /* 0x0000001810090981 */ /* 0x000ea2000c1e1100 */
[----:B------:R-:W0:Y:S02]  /*154e0*/  S2R R70, SR_TID.X ;  /* 0x0000000000467919 */ /* 0x000e240000002100 */
[----:B0-----:R-:W-:-:S04]  /*154f0*/  LOP3.LUT R70, R70, 0x7f, RZ, 0xc0, !PT ;  /* 0x0000007f46467812 */ /* 0x001fc800078ec0ff */
[----:B------:R-:W-:-:S05]  /*15500*/  LOP3.LUT R70, R70, 0x30, RZ, 0x3c, !PT ;  /* 0x0000003046467812 */ /* 0x000fca00078e3cff */
[----:B------:R0:W-:Y:S02]  /*15510*/  STS.U8 [R70+UR9+0x11f80], R14 ;  /* 0x011f800e46007988 */ /* 0x0001e40008000009 */
[----:B0-----:R-:W-:Y:S02]  /*15520*/  @P0 IMAD.MOV.U32 R14, RZ, RZ, R15 ;  /* 0x000000ffff0e0224 */ /* 0x001fe400078e000f */
[----:B------:R-:W-:Y:S01]  /*15530*/  @P0 IMAD.MOV.U32 R15, RZ, RZ, R23 ;  /* 0x000000ffff0f0224 */ /* 0x000fe200078e0017 */
[----:B---3--:R0:W-:Y:S04]  /*15540*/  STS.U8 [R70+UR9+0x10180], R12 ;  /* 0x0101800c46007988 */ /* 0x0081e80008000009 */
[----:B------:R1:W3:Y:S01]  /*15550*/  @P0 LDG.E.U8 R13, desc[UR24][R14.64] ;  /* 0x000000180e0d0981 */ /* 0x0002e2000c1e1100 */
[----:B0-----:R-:W-:Y:S01]  /*15560*/  PRMT R12, RZ, 0x7610, R12 ;  /* 0x00007610ff0c7816 */ /* 0x001fe2000000000c */
[----:B-1----:R-:W-:-:S02]  /*15570*/  @P0 IMAD.MOV.U32 R14, RZ, RZ, R21 ;  /* 0x000000ffff0e0224 */ /* 0x002fc400078e0015 */
[----:B------:R-:W-:-:S05]  /*15580*/  @P0 IMAD.MOV.U32 R15, RZ, RZ, R22 ;  /* 0x000000ffff0f0224 */ /* 0x000fca00078e0016 */
        /* <DEDUP_REMOVED lines=10> */
[----:B------:R0:W4:Y:S01]  /*15630*/  @P0 LDG.E.U8 R10, desc[UR24][R14.64] ;  /* 0x000000180e0a0981 */ /* 0x000122000c1e1100 */
[----:B------:R-:W-:Y:S02]  /*15640*/  @P0 IMAD.MOV.U32 R16, RZ, RZ, R84 ;  /* 0x000000ffff100224 */ /* 0x000fe400078e0054 */
[----:B------:R-:W-:Y:S02]  /*15650*/  @P0 IMAD.MOV.U32 R17, RZ, RZ, R85 ;  /* 0x000000ffff110224 */ /* 0x000fe400078e0055 */
[----:B0-----:R-:W-:Y:S02]  /*15660*/  @P0 IMAD.MOV.U32 R14, RZ, RZ, R86 ;  /* 0x000000ffff0e0224 */ /* 0x001fe400078e0056 */
[----:B------:R-:W-:Y:S01]  /*15670*/  @P0 IMAD.MOV.U32 R15, RZ, RZ, R87 ;  /* 0x000000ffff0f0224 */ /* 0x000fe200078e0057 */
[----:B--2---:R0:W-:Y:S02]  /*15680*/  STS.U8 [R70+UR9+0x10780], R9 ;  /* 0x0107800946007988 */ /* 0x0041e40008000009 */
[----:B0-----:R-:W-:-:S06]  /*15690*/  PRMT R9, RZ, 0x7610, R9 ;  /* 0x00007610ff097816 */ /* 0x001fcc0000000009 */
[----:B------:R0:W2:Y:S02]  /*156a0*/  @P0 LDG.E.U8 R9, desc[UR24][R14.64] ;  /* 0x000000180e090981 */ /* 0x0000a4000c1e1100 */
[----:B0-----:R-:W-:-:S06]  /*156b0*/  PRMT R14, RZ, 0x7610, R14 ;  /* 0x00007610ff0e7816 */ /* 0x001fcc000000000e */
[----:B------:R0:W2:Y:S02]  /*156c0*/  @P0 LDG.E.U8 R14, desc[UR24][R16.64] ;  /* 0x00000018100e0981 */ /* 0x0000a4000c1e1100 */
[----:B0-----:R-:W-:Y:S02]  /*156d0*/  @P0 IMAD.MOV.U32 R16, RZ, RZ, R82 ;  /* 0x000000ffff100224 */ /* 0x001fe400078e0052 */
[----:B------:R-:W-:Y:S02]  /*156e0*/  @P0 IMAD.MOV.U32 R17, RZ, RZ, R83 ;  /* 0x000000ffff110224 */ /* 0x000fe400078e0053 */
[----:B------:R-:W-:Y:S01]  /*156f0*/  @P0 IMAD.MOV.U32 R15, RZ, RZ, R75 ;  /* 0x000000ffff0f0224 */ /* 0x000fe200078e004b */
[----:B---3--:R0:W-:Y:S02]  /*15700*/  STS.U8 [R70+UR9+0x10980], R13 ;  /* 0x0109800d46007988 */ /* 0x0081e40008000009 */
[----:B0-----:R-:W-:-:S06]  /*15710*/  PRMT R13, RZ, 0x7610, R13 ;  /* 0x00007610ff0d7816 */ /* 0x001fcc000000000d */
[----:B------:R0:W3:Y:S04]  /*15720*/  @P0 LDG.E.U8 R13, desc[UR24][R16.64] ;  /* 0x00000018100d0981 */ /* 0x0000e8000c1e1100 */
[----:B------:R1:W-:Y:S01]  /*15730*/  STS.U8 [R70+UR9+0x10b80], R12 ;  /* 0x010b800c46007988 */ /* 0x0003e20008000009 */
[----:B0-----:R-:W-:Y:S02]  /*15740*/  @P0 IMAD.MOV.U32 R16, RZ, RZ, R80 ;  /* 0x000000ffff100224 */ /* 0x001fe400078e0050 */
[----:B------:R-:W-:Y:S01]  /*15750*/  @P0 IMAD.MOV.U32 R17, RZ, RZ, R81 ;  /* 0x000000ffff110224 */ /* 0x000fe200078e0051 */
[----:B-1----:R-:W-:-:S06]  /*15760*/  PRMT R12, RZ, 0x7610, R12 ;  /* 0x00007610ff0c7816 */ /* 0x002fcc000000000c */
        /* <DEDUP_REMOVED lines=10> */
[----:B------:R-:W4:Y:S04]  /*15810*/  @P0 LDG.E.U8 R10, desc[UR24][R16.64] ;  /* 0x00000018100a0981 */ /* 0x000f28000c1e1100 */
[----:B--2---:R0:W-:Y:S02]  /*15820*/  STS.U8 [R70+UR9+0x11180], R9 ;  /* 0x0111800946007988 */ /* 0x0041e40008000009 */
[----:B0-----:R-:W-:Y:S02]  /*15830*/  PRMT R9, RZ, 0x7610, R9 ;  /* 0x00007610ff097816 */ /* 0x001fe40000000009 */
[----:B------:R0:W-:Y:S02]  /*15840*/  STS.U8 [R70+UR9+0x11380], R14 ;  /* 0x0113800e46007988 */ /* 0x0001e40008000009 */
[----:B0-----:R-:W-:-:S05]  /*15850*/  @P0 IMAD.MOV.U32 R14, RZ, RZ, R74 ;  /* 0x000000ffff0e0224 */ /* 0x001fca00078e004a */
[----:B------:R-:W2:Y:S01]  /*15860*/  @P0 LDG.E.U8 R9, desc[UR24][R14.64] ;  /* 0x000000180e090981 */ /* 0x000ea2000c1e1100 */
[----:B------:R-:W-:-:S04]  /*15870*/  ISETP.NE.U32.AND P0, PT, RZ, UR7, PT ;  /* 0x00000007ff007c0c */ /* 0x000fc8000bf05070 */
[C---:B------:R-:W-:Y:S02]  /*15880*/  ISETP.LT.OR P1, PT, R71.reuse, 0x40, P0 ;  /* 0x000000404700780c */ /* 0x040fe40000721670 */
[----:B------:R-:W-:Y:S01]  /*15890*/  ISETP.GE.AND P3, PT, R71, 0x80, PT ;  /* 0x000000804700780c */ /* 0x000fe20003f66270 */
[----:B---3--:R0:W-:Y:S04]  /*158a0*/  STS.U8 [R70+UR9+0x11580], R13 ;  /* 0x0115800d46007988 */ /* 0x0081e80008000009 */
[----:B------:R0:W-:Y:S04]  /*158b0*/  STS.U8 [R70+UR9+0x11780], R12 ;  /* 0x0117800c46007988 */ /* 0x0001e80008000009 */
[----:B----4-:R0:W-:Y:S04]  /*158c0*/  STS.U8 [R70+UR9+0x11980], R11 ;  /* 0x0119800b46007988 */ /* 0x0101e80008000009 */
[----:B------:R0:W-:Y:S04]  /*158d0*/  STS.U8 [R70+UR9+0x11b80], R10 ;  /* 0x011b800a46007988 */ /* 0x0001e80008000009 */
[----:B--2---:R0:W-:Y:S01]  /*158e0*/  STS.U8 [R70+UR9+0x11d80], R9 ;  /* 0x011d800946007988 */ /* 0x0041e20008000009 */
[----:B------:R1:W-:Y:S06]  /*158f0*/  MEMBAR.ALL.CTA ;  /* 0x0000000000007992 */ /* 0x0003ec0000008000 */
[----:B-1----:R-:W1:Y:S02]  /*15900*/  FENCE.VIEW.ASYNC.S ;  /* 0x00000000000073c6 */ /* 0x002e640000000000 */
[----:B-1----:R-:W-:Y:S06]  /*15910*/  BAR.SYNC.DEFER_BLOCKING 0x0 ;  /* 0x0000000000007b1d */ /* 0x002fec0000010000 */
[----:B------:R-:W-:Y:S05]  /*15920*/  @P1 BRA `(.L_x_6) ;  /* 0x0000000000dc1947 */ /* 0x000fea0003800000 */
[----:B------:R-:W-:Y:S02]  /*15930*/  USHF.R.U32.HI UR14, URZ, 0x4, UR9 ;  /* 0x00000004ff0e7899 */ /* 0x000fe40008011609 */
[----:B------:R-:W-:Y:S02]  /*15940*/  UIADD3 UR5, UPT, UPT, UR9, 0x10000, URZ ;  /* 0x0001000009057890 */ /* 0x000fe4000fffe0ff */
[----:B------:R-:W-:Y:S02]  /*15950*/  USGXT.U32 UR14, UR14, 0xe ;  /* 0x0000000e0e0e789a */ /* 0x000fe40008000000 */
[----:B------:R-:W-:Y:S02]  /*15960*/  USHF.R.U32.HI UR5, URZ, 0x4, UR5 ;  /* 0x00000004ff057899 */ /* 0x000fe40008011605 */
[----:B------:R-:W-:Y:S01]  /*15970*/  UIADD3 UR48, UP1, UPT, UR14, 0x100, URZ ;  /* 0x000001000e307890 */ /* 0x000fe2000ff3e0ff */
[----:B------:R-:W-:Y:S01]  /*15980*/  UMOV UR4, URZ ;  /* 0x000000ff00047c82 */ /* 0x000fe20008000000 */
[----:B------:R-:W-:-:S02]  /*15990*/  USGXT.U32 UR6, UR5, 0xe ;  /* 0x0000000e0506789a */ /* 0x000fc40008000000 */
[----:B------:R-:W-:Y:S01]  /*159a0*/  UIADD3.X UR49, UPT, UPT, UR4, 0x40004040, URZ, UP1, !UPT ;  /* 0x4000404004317890 */ /* 0x000fe20008ffe4ff */
[----:B------:R-:W-:Y:S02]  /*159b0*/  UMOV UR5, URZ ;  /* 0x000000ff00057c82 */ /* 0x000fe40008000000 */
[----:B------:R-:W-:Y:S01]  /*159c0*/  UMOV UR4, UR11 ;  /* 0x0000000b00047c82 */ /* 0x000fe20008000000 */
[----:B------:R-:W-:Y:S01]  /*159d0*/  UMOV UR16, 0xfffffffe ;  /* 0xfffffffe00107882 */ /* 0x000fe20000000000 */
[----:B------:R-:W-:Y:S01]  /*159e0*/  UMOV UR17, 0x7fffbfdf ;  /* 0x7fffbfdf00117882 */ /* 0x000fe20000000000 */
[----:B------:R-:W-:Y:S01]  /*159f0*/  UMOV UR7, URZ ;  /* 0x000000ff00077c82 */ /* 0x000fe20008000000 */
[----:B------:R-:W-:Y:S01]  /*15a00*/  UMOV UR45, UR4 ;  /* 0x00000004002d7c82 */ /* 0x000fe20008000000 */
[----:B------:R-:W-:Y:S02]  /*15a10*/  UIADD3.64 UR4, UPT, UPT, UR6, -UR16, URZ ;  /* 0x8000001006047297 */ /* 0x000fe4000fffe0ff */
[----:B------:R-:W-:-:S02]  /*15a20*/  UIADD3 UR34, UPT, UPT, UR8, 0x80, URZ ;  /* 0x0000008008227890 */ /* 0x000fc4000fffe0ff */
[----:B------:R-:W-:Y:S02]  /*15a30*/  UIADD3.64 UR16, UPT, UPT, UR48, 0x100, URZ ;  /* 0x0000010030107897 */ /* 0x000fe4000fffe0ff */
[----:B------:R-:W-:Y:S02]  /*15a40*/  UIADD3 UR50, UPT, UPT, UR8, 0x80, URZ ;  /* 0x0000008008327890 */ /* 0x000fe4000fffe0ff */
[----:B------:R-:W-:Y:S02]  /*15a50*/  UIADD3.64 UR36, UPT, UPT, UR48, 0x200, URZ ;  /* 0x0000020030247897 */ /* 0x000fe4000fffe0ff */
[----:B------:R-:W-:Y:S02]  /*15a60*/  UIADD3 UR35, UPT, UPT, UR8, 0x100, URZ ;  /* 0x0000010008237890 */ /* 0x000fe4000fffe0ff */
[----:B------:R-:W-:Y:S02]  /*15a70*/  UIADD3.64 UR38, UPT, UPT, UR48, 0x300, URZ ;  /* 0x0000030030267897 */ /* 0x000fe4000fffe0ff */
[----:B------:R-:W-:-:S02]  /*15a80*/  UIADD3 UR51, UPT, UPT, UR8, 0x100, URZ ;  /* 0x0000010008337890 */ /* 0x000fc4000fffe0ff */
[----:B------:R-:W-:Y:S02]  /*15a90*/  UIADD3.64 UR40, UPT, UPT, UR48, 0x400, URZ ;  /* 0x0000040030287897 */ /* 0x000fe4000fffe0ff */
[----:B------:R-:W-:Y:S02]  /*15aa0*/  UIADD3 UR44, UPT, UPT, UR8, 0x180, URZ ;  /* 0x00000180082c7890 */ /* 0x000fe4000fffe0ff */
[----:B------:R-:W-:Y:S01]  /*15ab0*/  UIADD3.64 UR42, UPT, UPT, UR48, 0x500, URZ ;  /* 0x00000500302a7897 */ /* 0x000fe2000fffe0ff */
[----:B------:R-:W-:Y:S01]  /*15ac0*/  UMOV UR20, 0x0 ;  /* 0x0000000000147882 */ /* 0x000fe20000000000 */
[----:B------:R-:W-:Y:S01]  /*15ad0*/  UMOV UR21, 0x8208490 ;  /* 0x0820849000157882 */ /* 0x000fe20000000000 */
[----:B------:R-:W-:Y:S01]  /*15ae0*/  UIADD3 UR52, UPT, UPT, UR8, 0x180, URZ ;  /* 0x0000018008347890 */ /* 0x000fe2000fffe0ff */
[----:B------:R-:W-:Y:S01]  /*15af0*/  UMOV UR15, 0x40004040 ;  /* 0x40004040000f7882 */ /* 0x000fe20000000000 */
[----:B------:R-:W-:Y:S01]  /*15b00*/  UIADD3.64 UR46, UPT, UPT, UR48, 0x600, URZ ;  /* 0x00000600302e7897 */ /* 0x000fe2000fffe0ff */
[----:B------:R-:W-:Y:S01]  /*15b10*/  UMOV UR7, 0x80004020 ;  /* 0x8000402000077882 */ /* 0x000fe20000000000 */
[----:B------:R-:W-:Y:S01]  /*15b20*/  UMOV UR26, 0x0 ;  /* 0x00000000001a7882 */ /* 0x000fe20000000000 */
[----:B------:R-:W-:Y:S01]  /*15b30*/  UMOV UR27, 0x8208490 ;  /* 0x08208490001b7882 */ /* 0x000fe20000000000 */
[----:B------:R-:W-:Y:S01]  /*15b40*/  UMOV UR32, 0x0 ;  /* 0x0000000000207882 */ /* 0x000fe20000000000 */
[----:B------:R-:W-:Y:S01]  /*15b50*/  UMOV UR33, 0x8208490 ;  /* 0x0820849000217882 */ /* 0x000fe20000000000 */
[----:B------:R1:W-:Y:S01]  /*15b60*/  UTCQMMA gdesc[UR14], gdesc[UR6], tmem[UR8], tmem[UR20], idesc[UR21], !UPT ;  /* 0x00ff14060e0075ea */ /* 0x0003e2000f800308 */
[----:B------:R-:W-:Y:S01]  /*15b70*/  UMOV UR18, 0x0 ;  /* 0x0000000000127882 */ /* 0x000fe20000000000 */
[----:B------:R-:W-:Y:S01]  /*15b80*/  UMOV UR19, 0x8208490 ;  /* 0x0820849000137882 */ /* 0x000fe20000000000 */
[----:B------:R1:W-:Y:S01]  /*15b90*/  UTCQMMA gdesc[UR48], gdesc[UR4], tmem[UR8], tmem[UR26], idesc[UR27], UPT ;  /* 0x00ff1a04300075ea */ /* 0x0003e2000b800308 */
        /* <DEDUP_REMOVED lines=12> */
[----:B------:R1:W-:Y:S01]  /*15c60*/  UTCQMMA gdesc[UR42], gdesc[UR6], tmem[UR44], tmem[UR22], idesc[UR23], !UPT ;  /* 0x00ff16062a0075ea */ /* 0x0003e2000f80032c */
[----:B------:R1:W-:Y:S01]  /*15c70*/  UTCQMMA gdesc[UR46], gdesc[UR4], tmem[UR52], tmem[UR54], idesc[UR55], UPT ;  /* 0x00ff36042e0075ea */ /* 0x0003e2000b800334 */
[----:B------:R1:W-:Y:S01]  /*15c80*/  UTCBAR [UR45], URZ ;  /* 0x000000ff2d0073e9 */ /* 0x0003e200080000ff */
[----:B------:R-:W-:Y:S01]  /*15c90*/  NOP ;  /* 0x0000000000007918 */ /* 0x000fe20000000000 */
.L_x_6:
[----:B-1----:R-:W-:Y:S01]  /*15ca0*/  UMOV UR4, URZ ;  /* 0x000000ff00047c82 */ /* 0x002fe20008000000 */
[----:B------:R-:W-:Y:S05]  /*15cb0*/  @!P3 BRA `(.L_x_7) ;  /* 0x0000013800bcb947 */ /* 0x000fea0003800000 */
[----:B0-----:R-:W-:Y:S01]  /*15cc0*/  SHF.R.S32.HI R9, RZ, 0x1f, R71 ;  /* 0x0000001fff097819 */ /* 0x001fe20000011447 */
[----:B------:R-:W-:Y:S01]  /*15cd0*/  UIADD3 UR4, UPT, UPT, UR9, 0x8000, URZ ;  /* 0x0000800009047890 */ /* 0x000fe2000fffe0ff */
[----:B------:R-:W-:Y:S01]  /*15ce0*/  IMAD.MOV.U32 R10, RZ, RZ, RZ ;  /* 0x000000ffff0a7224 */ /* 0x000fe200078e00ff */
[----:B------:R-:W-:Y:S01]  /*15cf0*/  UMOV UR5, URZ ;  /* 0x000000ff00057c82 */ /* 0x000fe20008000000 */
[----:B------:R-:W-:Y:S01]  /*15d00*/  LEA.HI R9, R9, R71, RZ, 0x6 ;  /* 0x0000004709097211 */ /* 0x000fe200078f30ff */
[----:B------:R-:W-:Y:S02]  /*15d10*/  USHF.R.U32.HI UR16, URZ, 0x4, UR4 ;  /* 0x00000004ff107899 */ /* 0x000fe40008011604 */
[----:B------:R-:W-:Y:S01]  /*15d20*/  UIADD3 UR4, UPT, UPT, UR9, 0x12000, URZ ;  /* 0x0001200009047890 */ /* 0x000fe2000fffe0ff */
[----:B------:R-:W-:Y:S01]  /*15d30*/  SHF.R.S32.HI R9, RZ, 0x6, R9 ;  /* 0x00000006ff097819 */ /* 0x000fe20000011409 */
[----:B------:R-:W-:Y:S02]  /*15d40*/  USGXT.U32 UR16, UR16, 0xe ;  /* 0x0000000e1010789a */ /* 0x000fe40008000000 */
[----:B------:R-:W-:Y:S01]  /*15d50*/  USHF.R.U32.HI UR4, URZ, 0x4, UR4 ;  /* 0x00000004ff047899 */ /* 0x000fe20008011604 */
[----:B------:R-:W-:Y:S01]  /*15d60*/  VIMNMX R9, PT, PT, R9, 0x2, !PT ;  /* 0x0000000209097848 */ /* 0x000fe20007fe0100 */
[----:B------:R-:W-:-:S02]  /*15d70*/  UIADD3 UR26, UP1, UPT, UR16, 0x100, URZ ;  /* 0x00000100101a7890 */ /* 0x000fc4000ff3e0ff */
[----:B------:R-:W-:Y:S02]  /*15d80*/  USGXT.U32 UR4, UR4, 0xe ;  /* 0x0000000e0404789a */ /* 0x000fe40008000000 */
[----:B------:R-:W-:Y:S01]  /*15d90*/  VIADD R9, R9, 0xfffffffe ;  /* 0xfffffffe09097836 */ /* 0x000fe20000000000 */
[----:B------:R-:W-:Y:S02]  /*15da0*/  USHF.L.U32 UR20, UR12, 0x6, URZ ;  /* 0x000000060c147899 */ /* 0x000fe400080006ff */
[----:B------:R-:W-:Y:S02]  /*15db0*/  USHF.L.U32 UR21, UR13, 0x6, URZ ;  /* 0x000000060d157899 */ /* 0x000fe400080006ff */
[----:B------:R0:W-:Y:S01]  /*15dc0*/  STL [R1+0xcd4], R9 ;  /* 0x000cd40901007387 */ /* 0x0001e20000100800 */
[----:B------:R-:W-:Y:S01]  /*15dd0*/  UIADD3.X UR27, UPT, UPT, UR5, 0x40004040, URZ, UP1, !UPT ;  /* 0x40004040051b7890 */ /* 0x000fe20008ffe4ff */
[----:B------:R-:W-:Y:S02]  /*15de0*/  UMOV UR12, 0xfffffffe ;  /* 0xfffffffe000c7882 */ /* 0x000fe40000000000 */
[----:B------:R0:W-:Y:S01]  /*15df0*/  STL [R1+0xccc], RZ ;  /* 0x000cccff01007387 */ /* 0x0001e20000100800 */
[----:B------:R-:W-:Y:S01]  /*15e00*/  UMOV UR13, 0x7fffbfdf ;  /* 0x7fffbfdf000d7882 */ /* 0x000fe20000000000 */
[----:B------:R-:W-:-:S02]  /*15e10*/  USHF.R.S32.HI UR23, URZ, 0x1f, UR20 ;  /* 0x0000001fff177899 */ /* 0x000fc40008011414 */
[----:B------:R-:W-:Y:S02]  /*15e20*/  USHF.R.S32.HI UR54, URZ, 0x1f, UR21 ;  /* 0x0000001fff367899 */ /* 0x000fe40008011415 */
[----:B------:R-:W-:Y:S02]  /*15e30*/  UIADD3.64 UR12, UPT, UPT, UR4, -UR12, URZ ;  /* 0x8000000c040c7297 */ /* 0x000fe4000fffe0ff */
[----:B------:R-:W-:Y:S02]  /*15e40*/  UIADD3.64 UR28, UPT, UPT, UR26, 0x100, URZ ;  /* 0x000001001a1c7897 */ /* 0x000fe4000fffe0ff */
[----:B------:R-:W-:Y:S02]  /*15e50*/  UIADD3.64 UR30, UPT, UPT, UR26, 0x200, URZ ;  /* 0x000002001a1e7897 */ /* 0x000fe4000fffe0ff */
[----:B------:R-:W-:Y:S02]  /*15e60*/  UIADD3.64 UR32, UPT, UPT, UR26, 0x300, URZ ;  /* 0x000003001a207897 */ /* 0x000fe4000fffe0ff */
[----:B------:R-:W-:-:S02]  /*15e70*/  UIADD3.64 UR34, UPT, UPT, UR26, 0x400, URZ ;  /* 0x000004001a227897 */ /* 0x000fc4000fffe0ff */
[----:B------:R-:W-:Y:S02]  /*15e80*/  UIADD3.64 UR36, UPT, UPT, UR26, 0x500, URZ ;  /* 0x000005001a247897 */ /* 0x000fe4000fffe0ff */
[----:B------:R-:W-:Y:S01]  /*15e90*/  UIADD3.64 UR38, UPT, UPT, UR26, 0x600, URZ ;  /* 0x000006001a267897 */ /* 0x000fe2000fffe0ff */
[----:B------:R-:W-:Y:S01]  /*15ea0*/  UMOV UR22, 0x1 ;  /* 0x0000000100167882 */ /* 0x000fe20000000000 */
[----:B------:R-:W-:Y:S01]  /*15eb0*/  UMOV UR14, UR4 ;  /* 0x00000004000e7c82 */ /* 0x000fe20008000000 */
[----:B0-----:R-:W-:-:S09]  /*15ec0*/  UMOV UR15, 0x80004020 ;  /* 0x80004020000f7882 */ /* 0x001fd20000000000 */
.L_x_10:
[----:B------:R-:W2:Y:S04]  /*15ed0*/  LDL.LU R25, [R1+0x3f8] ;  /* 0x0003f80001197983 */ /* 0x000ea80000300800 */
[----:B------:R-:W3:Y:S04]  /*15ee0*/  LDL.LU R24, [R1+0x624] ;  /* 0x0006240001187983 */ /* 0x000ee80000300800 */
        /* <DEDUP_REMOVED lines=9> */
[----:B-1----:R-:W4:Y:S04]  /*15f80*/  LDL.LU R9, [R1+0x3ec] ;  /* 0x0003ec0001097983 */ /* 0x002f280000300800 */
[----:B------:R-:W4:Y:S04]  /*15f90*/  LDL.LU R16, [R1+0x600] ;  /* 0x0006000001107983 */ /* 0x000f280000300800 */
[----:B------:R-:W4:Y:S04]  /*15fa0*/  LDL.LU R14, [R1+0x3e8] ;  /* 0x0003e800010e7983 */ /* 0x000f280000300800 */
[----:B------:R-:W4:Y:S01]  /*15fb0*/  LDL.LU R15, [R1+0x5f8] ;  /* 0x0005f800010f7983 */ /* 0x000f220000300800 */
[----:B------:R-:W-:Y:S01]  /*15fc0*/  IMAD.U32 R10, R10, -0x80000000, RZ ;  /* 0x800000000a0a7824 */ /* 0x000fe200078e00ff */
[----:B--2---:R-:W-:-:S02]  /*15fd0*/  IADD3 R25, P3, PT, R25, UR21, RZ ;  /* 0x0000001519197c10 */ /* 0x004fc4000ff7e0ff */
[----:B---3--:R-:W-:-:S03]  /*15fe0*/  IADD3 R24, P4, PT, R24, UR21, RZ ;  /* 0x0000001518187c10 */ /* 0x008fc6000ff9e0ff */
[----:B------:R-:W-:Y:S01]  /*15ff0*/  STL [R1+0x3f8], R25 ;  /* 0x0003f81901007387 */ /* 0x000fe20000100800 */
[----:B----4-:R-:W-:-:S03]  /*16000*/  IADD3 R23, P5, PT, R23, UR21, RZ ;  /* 0x0000001517177c10 */ /* 0x010fc6000ffbe0ff */
[----:B------:R-:W-:Y:S01]  /*16010*/  STL [R1+0x624], R24 ;  /* 0x0006241801007387 */ /* 0x000fe20000100800 */
[----:B------:R-:W-:-:S03]  /*16020*/  IADD3 R22, P6, PT, R22, UR21, RZ ;  /* 0x0000001516167c10 */ /* 0x000fc6000ffde0ff */
[----:B------:R-:W-:Y:S01]  /*16030*/  STL [R1+0x620], R23 ;  /* 0x0006201701007387 */ /* 0x000fe20000100800 */
[----:B------:R-:W-:-:S03]  /*16040*/  IADD3 R21, P1, PT, R21, UR21, RZ ;  /* 0x0000001515157c10 */ /* 0x000fc6000ff3e0ff */
[----:B------:R-:W-:Y:S01]  /*16050*/  STL [R1+0x61c], R22 ;  /* 0x00061c1601007387 */ /* 0x000fe20000100800 */
[----:B------:R-:W-:-:S03]  /*16060*/  IADD3.X R20, PT, PT, R20, UR54, RZ, P3, !PT ;  /* 0x0000003614147c10 */ /* 0x000fc60009ffe4ff */
[----:B------:R-:W-:Y:S01]  /*16070*/  STL [R1+0x618], R21 ;  /* 0x0006181501007387 */ /* 0x000fe20000100800 */
[----:B------:R-:W-:-:S03]  /*16080*/  IADD3 R19, P3, PT, R19, UR21, RZ ;  /* 0x0000001513137c10 */ /* 0x000fc6000ff7e0ff */
[----:B------:R-:W-:Y:S01]  /*16090*/  STL [R1+0x3e4], R20 ;  /* 0x0003e41401007387 */ /* 0x000fe20000100800 */
[----:B------:R-:W-:-:S03]  /*160a0*/  IADD3.X R18, PT, PT, R18, UR54, RZ, P4, !PT ;  /* 0x0000003612127c10 */ /* 0x000fc6000a7fe4ff */
[----:B------:R-:W-:Y:S01]  /*160b0*/  STL [R1+0x614], R19 ;  /* 0x0006141301007387 */ /* 0x000fe20000100800 */
[----:B------:R-:W-:-:S03]  /*160c0*/  IADD3 R17, P4, PT, R17, UR21, RZ ;  /* 0x0000001511117c10 */ /* 0x000fc6000ff9e0ff */
[----:B------:R-:W2:Y:S01]  /*160d0*/  LDL.LU R36, [R1+0x3e0] ;  /* 0x0003e00001247983 */ /* 0x000ea20000300800 */
[----:B------:R-:W-:-:S03]  /*160e0*/  IADD3.X R13, PT, PT, R13, UR54, RZ, P5, !PT ;  /* 0x000000360d0d7c10 */ /* 0x000fc6000affe4ff */
[----:B------:R-:W-:Y:S01]  /*160f0*/  STL [R1+0x3f4], R18 ;  /* 0x0003f41201007387 */ /* 0x000fe20000100800 */
[----:B------:R-:W-:-:S03]  /*16100*/  IADD3 R12, P5, PT, R12, UR21, RZ ;  /* 0x000000150c0c7c10 */ /* 0x000fc6000ffbe0ff */
[----:B------:R0:W-:Y:S04]  /*16110*/  STL [R1+0x3f0], R13 ;  /* 0x0003f00d01007387 */ /* 0x0001e80000100800 */
[----:B------:R-:W-:Y:S04]  /*16120*/  STL [R1+0x610], R17 ;  /* 0x0006101101007387 */ /* 0x000fe80000100800 */
[----:B0-----:R-:W3:Y:S04]  /*16130*/  LDL.LU R13, [R1+0x5f0] ;  /* 0x0005f000010d7983 */ /* 0x001ee80000300800 */
[----:B------:R0:W-:Y:S04]  /*16140*/  STL [R1+0x608], R12 ;  /* 0x0006080c01007387 */ /* 0x0001e80000100800 */
[----:B0-----:R-:W4:Y:S01]  /*16150*/  LDL.LU R12, [R1+0x60c] ;  /* 0x00060c00010c7983 */ /* 0x001f220000300800 */
[----:B------:R-:W-:-:S02]  /*16160*/  IADD3.X R9, PT, PT, R9, UR54, RZ, P6, !PT ;  /* 0x0000003609097c10 */ /* 0x000fc4000b7fe4ff */
[----:B------:R-:W-:-:S03]  /*16170*/  IADD3 R16, P6, PT, R16, UR21, RZ ;  /* 0x0000001510107c10 */ /* 0x000fc6000ffde0ff */
[----:B------:R0:W-:Y:S01]  /*16180*/  STL [R1+0x3ec], R9 ;  /* 0x0003ec0901007387 */ /* 0x0001e20000100800 */
[----:B------:R-:W-:Y:S02]  /*16190*/  IADD3.X R14, PT, PT, R14, UR54, RZ, P1, !PT ;  /* 0x000000360e0e7c10 */ /* 0x000fe40008ffe4ff */
[----:B------:R-:W-:Y:S01]  /*161a0*/  IADD3 R15, P1, PT, R15, UR21, RZ ;  /* 0x000000150f0f7c10 */ /* 0x000fe2000ff3e0ff */
[----:B0-----:R-:W4:Y:S04]  /*161b0*/  LDL.LU R9, [R1+0x5e8] ;  /* 0x0005e80001097983 */ /* 0x001f280000300800 */
[----:B------:R0:W-:Y:S04]  /*161c0*/  STL [R1+0x600], R16 ;  /* 0x0006001001007387 */ /* 0x0001e80000100800 */
[----:B0-----:R-:W4:Y:S04]  /*161d0*/  LDL.LU R16, [R1+0x604] ;  /* 0x0006040001107983 */ /* 0x001f280000300800 */
[----:B------:R0:W-:Y:S04]  /*161e0*/  STL [R1+0x3e8], R14 ;  /* 0x0003e80e01007387 */ /* 0x0001e80000100800 */
[----:B0-----:R-:W4:Y:S04]  /*161f0*/  LDL.LU R14, [R1+0x5e0] ;  /* 0x0005e000010e7983 */ /* 0x001f280000300800 */
[----:B------:R-:W4:Y:S04]  /*16200*/  LDL.LU R35, [R1+0x5fc] ;  /* 0x0005fc0001237983 */ /* 0x000f280000300800 */
[----:B------:R-:W4:Y:S04]  /*16210*/  LDL.LU R34, [R1+0x5d8] ;  /* 0x0005d80001227983 */ /* 0x000f280000300800 */
[----:B------:R-:W4:Y:S04]  /*16220*/  LDL.LU R33, [R1+0x5f4] ;  /* 0x0005f40001217983 */ /* 0x000f280000300800 */
[----:B------:R0:W-:Y:S04]  /*16230*/  STL [R1+0x5f8], R15 ;  /* 0x0005f80f01007387 */ /* 0x0001e80000100800 */
        /* <DEDUP_REMOVED lines=16> */
[----:B0-----:R-:W4:Y:S01]  /*16340*/  LDL.LU R15, [R1+0x590] ;  /* 0x00059000010f7983 */ /* 0x001f220000300800 */
[----:B--2---:R-:W-:-:S02]  /*16350*/  IADD3.X R36, PT, PT, R36, UR54, RZ, P3, !PT ;  /* 0x0000003624247c10 */ /* 0x004fc40009ffe4ff */
[----:B---3--:R-:W-:-:S05]  /*16360*/  IADD3 R13, P3, PT, R13, UR21, RZ ;  /* 0x000000150d0d7c10 */ /* 0x008fca000ff7e0ff */
[----:B------:R0:W-:Y:S01]  /*16370*/  STL [R1+0x5f0], R13 ;  /* 0x0005f00d01007387 */ /* 0x0001e20000100800 */
[----:B----4-:R-:W-:-:S03]  /*16380*/  IADD3.X R12, PT, PT, R12, UR54, RZ, P4, !PT ;  /* 0x000000360c0c7c10 */ /* 0x010fc6000a7fe4ff */
[----:B0-----:R-:W2:Y:S04]  /*16390*/  LDL.LU R13, [R1+0x5ac] ;  /* 0x0005ac00010d7983 */ /* 0x001ea80000300800 */
[----:B------:R-:W-:Y:S04]  /*163a0*/  STL [R1+0x3e0], R36 ;  /* 0x0003e02401007387 */ /* 0x000fe80000100800 */
[----:B------:R0:W-:Y:S04]  /*163b0*/  STL [R1+0x60c], R12 ;  /* 0x00060c0c01007387 */ /* 0x0001e80000100800 */
[----:B0-----:R-:W3:Y:S01]  /*163c0*/  LDL.LU R12, [R1+0x588] ;  /* 0x00058800010c7983 */ /* 0x001ee20000300800 */
[----:B------:R-:W-:-:S05]  /*163d0*/  IADD3 R9, P4, PT, R9, UR21, RZ ;  /* 0x0000001509097c10 */ /* 0x000fca000ff9e0ff */
[----:B------:R0:W-:Y:S01]  /*163e0*/  STL [R1+0x5e8], R9 ;  /* 0x0005e80901007387 */ /* 0x0001e20000100800 */
[----:B------:R-:W-:-:S03]  /*163f0*/  IADD3.X R16, PT, PT, R16, UR54, RZ, P5, !PT ;  /* 0x0000003610107c10 */ /* 0x000fc6000affe4ff */
[----:B0-----:R-:W4:Y:S04]  /*16400*/  LDL.LU R9, [R1+0x5a4] ;  /* 0x0005a40001097983 */ /* 0x001f280000300800 */
[----:B------:R0:W-:Y:S01]  /*16410*/  STL [R1+0x604], R16 ;  /* 0x0006041001007387 */ /* 0x0001e20000100800 */
[----:B------:R-:W-:Y:S02]  /*16420*/  IADD3 R14, P5, PT, R14, UR21, RZ ;  /* 0x000000150e0e7c10 */ /* 0x000fe4000ffbe0ff */
[----:B------:R-:W-:Y:S01]  /*16430*/  IADD3.X R35, PT, PT, R35, UR54, RZ, P6, !PT ;  /* 0x0000003623237c10 */ /* 0x000fe2000b7fe4ff */
[----:B0-----:R-:W4:Y:S01]  /*16440*/  LDL.LU R16, [R1+0x580] ;  /* 0x0005800001107983 */ /* 0x001f220000300800 */
[----:B------:R-:W-:-:S03]  /*16450*/  IADD3 R34, P6, PT, R34, UR21, RZ ;  /* 0x0000001522227c10 */ /* 0x000fc6000ffde0ff */
[----:B------:R0:W-:Y:S01]  /*16460*/  STL [R1+0x5e0], R14 ;  /* 0x0005e00e01007387 */ /* 0x0001e20000100800 */
[----:B------:R-:W-:-:S03]  /*16470*/  IADD3.X R33, PT, PT, R33, UR54, RZ, P1, !PT ;  /* 0x0000003621217c10 */ /* 0x000fc60008ffe4ff */
[----:B0-----:R-:W4:Y:S01]  /*16480*/  LDL.LU R14, [R1+0x59c] ;  /* 0x00059c00010e7983 */ /* 0x001f220000300800 */
        /* <DEDUP_REMOVED lines=33> */
[----:B------:R-:W-:Y:S04]  /*166a0*/  STL [R1+0x5bc], R19 ;  /* 0x0005bc1301007387 */ /* 0x000fe80000100800 */
[----:B------:R-:W4:Y:S04]  /*166b0*/  LDL.LU R36, [R1+0x578] ;  /* 0x0005780001247983 */ /* 0x000f280000300800 */
[----:B------:R-:W-:Y:S04]  /*166c0*/  STL [R1+0x598], R18 ;  /* 0x0005981201007387 */ /* 0x000fe80000100800 */
[----:B------:R0:W-:Y:S04]  /*166d0*/  STL [R1+0x590], R15 ;  /* 0x0005900f01007387 */ /* 0x0001e80000100800 */
[----:B------:R-:W-:Y:S04]  /*166e0*/  STL [R1+0x5b4], R17 ;  /* 0x0005b41101007387 */ /* 0x000fe80000100800 */
[----:B0-----:R-:W4:Y:S01]  /*166f0*/  LDL.LU R15, [R1+0x594] ;  /* 0x00059400010f7983 */ /* 0x001f220000300800 */
[----:B--2---:R-:W-:-:S05]  /*16700*/  IADD3.X R13, PT, PT, R13, UR54, RZ, P6, !PT ;  /* 0x000000360d0d7c10 */ /* 0x004fca000b7fe4ff */
[----:B------:R0:W-:Y:S04]  /*16710*/  STL [R1+0x5ac], R13 ;  /* 0x0005ac0d01007387 */ /* 0x0001e80000100800 */
[----:B0-----:R-:W2:Y:S01]  /*16720*/  LDL.LU R13, [R1+0x570] ;  /* 0x00057000010d7983 */ /* 0x001ea20000300800 */
[----:B---3--:R-:W-:-:S05]  /*16730*/  IADD3 R12, P6, PT, R12, UR21, RZ ;  /* 0x000000150c0c7c10 */ /* 0x008fca000ffde0ff */
[----:B------:R0:W-:Y:S04]  /*16740*/  STL [R1+0x588], R12 ;  /* 0x0005880c01007387 */ /* 0x0001e80000100800 */
[----:B0-----:R-:W3:Y:S01]  /*16750*/  LDL.LU R12, [R1+0x58c] ;  /* 0x00058c00010c7983 */ /* 0x001ee20000300800 */
[----:B----4-:R-:W-:-:S05]  /*16760*/  IADD3.X R9, PT, PT, R9, UR54, RZ, P1, !PT ;  /* 0x0000003609097c10 */ /* 0x010fca0008ffe4ff */
[----:B------:R0:W-:Y:S01]  /*16770*/  STL [R1+0x5a4], R9 ;  /* 0x0005a40901007387 */ /* 0x0001e20000100800 */
[----:B------:R-:W-:-:S03]  /*16780*/  IADD3 R16, P1, PT, R16, UR21, RZ ;  /* 0x0000001510107c10 */ /* 0x000fc6000ff3e0ff */
[----:B0-----:R-:W4:Y:S04]  /*16790*/  LDL.LU R9, [R1+0x568] ;  /* 0x0005680001097983 */ /* 0x001f280000300800 */
[----:B------:R0:W-:Y:S01]  /*167a0*/  STL [R1+0x580], R16 ;  /* 0x0005801001007387 */ /* 0x0001e20000100800 */
[----:B------:R-:W-:-:S03]  /*167b0*/  IADD3.X R14, PT, PT, R14, UR54, RZ, P3, !PT ;  /* 0x000000360e0e7c10 */ /* 0x000fc60009ffe4ff */
        /* <DEDUP_REMOVED lines=22> */
[----:B------:R-:W-:-:S02]  /*16920*/  IADD3 R36, P3, PT, R36, UR21, RZ ;  /* 0x0000001524247c10 */ /* 0x000fc4000ff7e0ff */
[----:B------:R-:W-:-:S05]  /*16930*/  IADD3.X R15, PT, PT, R15, UR54, RZ, P4, !PT ;  /* 0x000000360f0f7c10 */ /* 0x000fca000a7fe4ff */
[----:B------:R0:W-:Y:S04]  /*16940*/  STL [R1+0x594], R15 ;  /* 0x0005940f01007387 */ /* 0x0001e80000100800 */
[----:B0-----:R-:W4:Y:S04]  /*16950*/  LDL.LU R15, [R1+0x510] ;  /* 0x00051000010f7983 */ /* 0x001f280000300800 */
[----:B------:R-:W-:Y:S01]  /*16960*/  STL [R1+0x578], R36 ;  /* 0x0005782401007387 */ /* 0x000fe20000100800 */
[----:B--2---:R-:W-:-:S05]  /*16970*/  IADD3 R13, P4, PT, R13, UR21, RZ ;  /* 0x000000150d0d7c10 */ /* 0x004fca000ff9e0ff */
[----:B------:R0:W-:Y:S04]  /*16980*/  STL [R1+0x570], R13 ;  /* 0x0005700d01007387 */ /* 0x0001e80000100800 */
[----:B0-----:R-:W2:Y:S01]  /*16990*/  LDL.LU R13, [R1+0x52c] ;  /* 0x00052c00010d7983 */ /* 0x001ea20000300800 */
[----:B---3--:R-:W-:-:S05]  /*169a0*/  IADD3.X R12, PT, PT, R12, UR54, RZ, P5, !PT ;  /* 0x000000360c0c7c10 */ /* 0x008fca000affe4ff */
[----:B------:R0:W-:Y:S04]  /*169b0*/  STL [R1+0x58c], R12 ;  /* 0x00058c0c01007387 */ /* 0x0001e80000100800 */
[----:B0-----:R-:W3:Y:S01]  /*169c0*/  LDL.LU R12, [R1+0x508] ;  /* 0x00050800010c7983 */ /* 0x001ee20000300800 */
[----:B----4-:R-:W-:-:S05]  /*169d0*/  IADD3 R9, P5, PT, R9, UR21, RZ ;  /* 0x0000001509097c10 */ /* 0x010fca000ffbe0ff */
[----:B------:R0:W-:Y:S01]  /*169e0*/  STL [R1+0x568], R9 ;  /* 0x0005680901007387 */ /* 0x0001e20000100800 */
[----:B------:R-:W-:-:S03]  /*169f0*/  IADD3.X R16, PT, PT, R16, UR54, RZ, P6, !PT ;  /* 0x0000003610107c10 */ /* 0x000fc6000b7fe4ff */
[----:B0-----:R-:W4:Y:S01]  /*16a00*/  LDL.LU R9, [R1+0x524] ;  /* 0x0005240001097983 */ /* 0x001f220000300800 */
[----:B------:R-:W-:-:S03]  /*16a10*/  IADD3 R35, P6, PT, R35, UR21, RZ ;  /* 0x0000001523237c10 */ /* 0x000fc6000ffde0ff */
[----:B------:R0:W-:Y:S01]  /*16a20*/  STL [R1+0x584], R16 ;  /* 0x0005841001007387 */ /* 0x0001e20000100800 */
[----:B------:R-:W-:Y:S02]  /*16a30*/  IADD3.X R34, PT, PT, R34, UR54, RZ, P1, !PT ;  /* 0x0000003622227c10 */ /* 0x000fe40008ffe4ff */
[----:B------:R-:W-:Y:S01]  /*16a40*/  IADD3 R33, P1, PT, R33, UR21, RZ ;  /* 0x0000001521217c10 */ /* 0x000fe2000ff3e0ff */
[----:B0-----:R-:W4:Y:S01]  /*16a50*/  LDL.LU R16, [R1+0x500] ;  /* 0x0005000001107983 */ /* 0x001f220000300800 */
        /* <DEDUP_REMOVED lines=33> */
[----:B------:R-:W-:Y:S04]  /*16c70*/  STL [R1+0x520], R19 ;  /* 0x0005201301007387 */ /* 0x000fe80000100800 */
[----:B------:R-:W4:Y:S04]  /*16c80*/  LDL.LU R36, [R1+0x51c] ;  /* 0x00051c0001247983 */ /* 0x000f280000300800 */
[----:B------:R-:W-:Y:S04]  /*16c90*/  STL [R1+0x53c], R18 ;  /* 0x00053c1201007387 */ /* 0x000fe80000100800 */
[----:B------:R0:W-:Y:S04]  /*16ca0*/  STL [R1+0x534], R14 ;  /* 0x0005340e01007387 */ /* 0x0001e80000100800 */
[----:B------:R-:W-:Y:S01]  /*16cb0*/  STL [R1+0x518], R17 ;  /* 0x0005181101007387 */ /* 0x000fe20000100800 */
[----:B------:R-:W-:-:S03]  /*16cc0*/  IADD3 R15, P6, PT, R15, UR21, RZ ;  /* 0x000000150f0f7c10 */ /* 0x000fc6000ffde0ff */
[----:B0-----:R-:W4:Y:S04]  /*16cd0*/  LDL.LU R14, [R1+0x4f8] ;  /* 0x0004f800010e7983 */ /* 0x001f280000300800 */
[----:B------:R0:W-:Y:S04]  /*16ce0*/  STL [R1+0x510], R15 ;  /* 0x0005100f01007387 */ /* 0x0001e80000100800 */
        /* <DEDUP_REMOVED lines=28> */
[----:B------:R-:W4:Y:S01]  /*16eb0*/  LDL.LU R19, [R1+0x4c4] ;  /* 0x0004c40001137983 */ /* 0x000f220000300800 */
[----:B------:R-:W-:-:S03]  /*16ec0*/  IADD3.X R36, PT, PT, R36, UR54, RZ, P4, !PT ;  /* 0x0000003624247c10 */ /* 0x000fc6000a7fe4ff */
[----:B------:R-:W4:Y:S04]  /*16ed0*/  LDL.LU R18, [R1+0x4a0] ;  /* 0x0004a00001127983 */ /* 0x000f280000300800 */
[----:B------:R-:W4:Y:S04]  /*16ee0*/  LDL.LU R17, [R1+0x4bc] ;  /* 0x0004bc0001117983 */ /* 0x000f280000300800 */
[----:B0-----:R-:W4:Y:S01]  /*16ef0*/  LDL.LU R16, [R1+0x498] ;  /* 0x0004980001107983 */ /* 0x001f220000300800 */
[----:B------:R-:W-:-:S05]  /*16f00*/  IADD3 R14, P4, PT, R14, UR21, RZ ;  /* 0x000000150e0e7c10 */ /* 0x000fca000ff9e0ff */
[----:B------:R0:W-:Y:S01]  /*16f10*/  STL [R1+0x4f8], R14 ;  /* 0x0004f80e01007387 */ /* 0x0001e20000100800 */
[----:B------:R-:W-:-:S03]  /*16f20*/  IADD3.X R15, PT, PT, R15, UR54, RZ, P5, !PT ;  /* 0x000000360f0f7c10 */ /* 0x000fc6000affe4ff */
[----:B0-----:R-:W4:Y:S04]  /*16f30*/  LDL.LU R14, [R1+0x4b4] ;  /* 0x0004b400010e7983 */ /* 0x001f280000300800 */
[----:B------:R-:W-:Y:S04]  /*16f40*/  STL [R1+0x51c], R36 ;  /* 0x00051c2401007387 */ /* 0x000fe80000100800 */
[----:B------:R0:W-:Y:S04]  /*16f50*/  STL [R1+0x514], R15 ;  /* 0x0005140f01007387 */ /* 0x0001e80000100800 */
[----:B0-----:R-:W4:Y:S01]  /*16f60*/  LDL.LU R15, [R1+0x490] ;  /* 0x00049000010f7983 */ /* 0x001f220000300800 */
[----:B--2---:R-:W-:-:S05]  /*16f70*/  IADD3 R13, P5, PT, R13, UR21, RZ ;  /* 0x000000150d0d7c10 */ /* 0x004fca000ffbe0ff */
[----:B------:R0:W-:Y:S04]  /*16f80*/  STL [R1+0x4f0], R13 ;  /* 0x0004f00d01007387 */ /* 0x0001e80000100800 */
[----:B0-----:R-:W2:Y:S01]  /*16f90*/  LDL.LU R13, [R1+0x4ac] ;  /* 0x0004ac00010d7983 */ /* 0x001ea20000300800 */
[----:B---3--:R-:W-:-:S05]  /*16fa0*/  IADD3.X R12, PT, PT, R12, UR54, RZ, P6, !PT ;  /* 0x000000360c0c7c10 */ /* 0x008fca000b7fe4ff */
[----:B------:R0:W-:Y:S04]  /*16fb0*/  STL [R1+0x50c], R12 ;  /* 0x00050c0c01007387 */ /* 0x0001e80000100800 */
[----:B0-----:R-:W3:Y:S01]  /*16fc0*/  LDL.LU R12, [R1+0x488] ;  /* 0x00048800010c7983 */ /* 0x001ee20000300800 */
[----:B----4-:R-:W-:Y:S02]  /*16fd0*/  IADD3 R9, P6, PT, R9, UR21, RZ ;  /* 0x0000001509097c10 */ /* 0x010fe4000ffde0ff */
[----:B------:R-:W-:-:S03]  /*16fe0*/  IADD3.X R35, PT, PT, R35, UR54, RZ, P1, !PT ;  /* 0x0000003623237c10 */ /* 0x000fc60008ffe4ff */
[----:B------:R0:W-:Y:S01]  /*16ff0*/  STL [R1+0x4e8], R9 ;  /* 0x0004e80901007387 */ /* 0x0001e20000100800 */
[----:B------:R-:W-:Y:S02]  /*17000*/  IADD3 R34, P1, PT, R34, UR21, RZ ;  /* 0x0000001522227c10 */ /* 0x000fe4000ff3e0ff */
[----:B------:R-:W-:Y:S01]  /*17010*/  IADD3.X R33, PT, PT, R33, UR54, RZ, P3, !PT ;  /* 0x0000003621217c10 */ /* 0x000fe20009ffe4ff */
        /* <DEDUP_REMOVED lines=38> */
[----:B------:R-:W-:Y:S01]  /*17280*/  STL [R1+0x4bc], R17 ;  /* 0x0004bc1101007387 */ /* 0x000fe20000100800 */
[----:B------:R-:W-:-:S03]  /*17290*/  IADD3.X R14, PT, PT, R14, UR54, RZ, P1, !PT ;  /* 0x000000360e0e7c10 */ /* 0x000fc60008ffe4ff */
[----:B0-----:R-:W4:Y:S04]  /*172a0*/  LDL.LU R16, [R1+0x49c] ;  /* 0x00049c0001107983 */ /* 0x001f280000300800 */
[----:B------:R0:W-:Y:S04]  /*172b0*/  STL [R1+0x4b4], R14 ;  /* 0x0004b40e01007387 */ /* 0x0001e80000100800 */
[----:B0-----:R-:W4:Y:S01]  /*172c0*/  LDL.LU R14, [R1+0x478] ;  /* 0x00047800010e7983 */ /* 0x001f220000300800 */
[----:B------:R-:W-:-:S05]  /*172d0*/  IADD3 R15, P1, PT, R15, UR21, RZ ;  /* 0x000000150f0f7c10 */ /* 0x000fca000ff3e0ff */
        /* <DEDUP_REMOVED lines=8> */
[----:B----4-:R-:W-:-:S03]  /*17360*/  IADD3.X R9, PT, PT, R9, UR54, RZ, P4, !PT ;  /* 0x0000003609097c10 */ /* 0x010fc6000a7fe4ff */
        /* <DEDUP_REMOVED lines=19> */
[----:B------:R-:W-:-:S03]  /*174a0*/  IADD3 R36, P4, PT, R36, UR21, RZ ;  /* 0x0000001524247c10 */ /* 0x000fc6000ff9e0ff */
[----:B------:R-:W4:Y:S04]  /*174b0*/  LDL.LU R17, [R1+0x420] ;  /* 0x0004200001117983 */ /* 0x000f280000300800 */
[----:B0-----:R-:W4:Y:S01]  /*174c0*/  LDL.LU R9, [R1+0x43c] ;  /* 0x00043c0001097983 */ /* 0x001f220000300800 */
[----:B------:R-:W-:-:S05]  /*174d0*/  IADD3.X R16, PT, PT, R16, UR54, RZ, P5, !PT ;  /* 0x0000003610107c10 */ /* 0x000fca000affe4ff */
[----:B------:R0:W-:Y:S01]  /*174e0*/  STL [R1+0x49c], R16 ;  /* 0x00049c1001007387 */ /* 0x0001e20000100800 */
[----:B------:R-:W-:-:S03]  /*174f0*/  IADD3 R14, P5, PT, R14, UR21, RZ ;  /* 0x000000150e0e7c10 */ /* 0x000fc6000ffbe0ff */
[----:B0-----:R-:W4:Y:S04]  /*17500*/  LDL.LU R16, [R1+0x418] ;  /* 0x0004180001107983 */ /* 0x001f280000300800 */
[----:B------:R-:W-:Y:S04]  /*17510*/  STL [R1+0x480], R36 ;  /* 0x0004802401007387 */ /* 0x000fe80000100800 */
[----:B------:R0:W-:Y:S01]  /*17520*/  STL [R1+0x478], R14 ;  /* 0x0004780e01007387 */ /* 0x0001e20000100800 */
[----:B------:R-:W-:-:S03]  /*17530*/  IADD3.X R15, PT, PT, R15, UR54, RZ, P6, !PT ;  /* 0x000000360f0f7c10 */ /* 0x000fc6000b7fe4ff */
[----:B0-----:R-:W4:Y:S04]  /*17540*/  LDL.LU R14, [R1+0x434] ;  /* 0x00043400010e7983 */ /* 0x001f280000300800 */
        /* <DEDUP_REMOVED lines=9> */
[----:B------:R-:W-:Y:S02]  /*175e0*/  IADD3.X R34, PT, PT, R34, UR54, RZ, P3, !PT ;  /* 0x0000003622227c10 */ /* 0x000fe40009ffe4ff */
[----:B------:R-:W-:Y:S02]  /*175f0*/  IADD3 R33, P3, PT, R33, UR21, RZ ;  /* 0x0000001521217c10 */ /* 0x000fe4000ff7e0ff */
[----:B------:R-:W-:Y:S01]  /*17600*/  IADD3.X R32, PT, PT, R32, UR54, RZ, P4, !PT ;  /* 0x0000003620207c10 */ /* 0x000fe2000a7fe4ff */
        /* <DEDUP_REMOVED lines=41> */
[----:B------:R-:W-:-:S05]  /*178a0*/  IADD3.X R14, PT, PT, R14, UR23, RZ, P3, !PT ;  /* 0x000000170e0e7c10 */ /* 0x000fca0009ffe4ff */
[----:B------:R0:W-:Y:S01]  /*178b0*/  STL [R1+0x434], R14 ;  /* 0x0004340e01007387 */ /* 0x0001e20000100800 */
[----:B------:R-:W-:-:S03]  /*178c0*/  IADD3 R15, P3, PT, R15, UR20, RZ ;  /* 0x000000140f0f7c10 */ /* 0x000fc6000ff7e0ff */
[----:B0-----:R-:W4:Y:S04]  /*178d0*/  LDL.LU R14, [R1+0x894] ;  /* 0x00089400010e7983 */ /* 0x001f280000300800 */
[----:B------:R0:W-:Y:S04]  /*178e0*/  STL [R1+0x410], R15 ;  /* 0x0004100f01007387 */ /* 0x0001e80000100800 */
[----:B0-----:R-:W4:Y:S01]  /*178f0*/  LDL.LU R15, [R1+0x414] ;  /* 0x00041400010f7983 */ /* 0x001f220000300800 */
[----:B--2---:R-:W-:-:S05]  /*17900*/  IADD3.X R13, PT, PT, R13, UR23, RZ, P4, !PT ;  /* 0x000000170d0d7c10 */ /* 0x004fca000a7fe4ff */
[----:B------:R0:W-:Y:S04]  /*17910*/  STL [R1+0x42c], R13 ;  /* 0x00042c0d01007387 */ /* 0x0001e80000100800 */
[----:B0-----:R-:W2:Y:S01]  /*17920*/  LDL.LU R13, [R1+0x88c] ;  /* 0x00088c00010d7983 */ /* 0x001ea20000300800 */
[----:B---3--:R-:W-:-:S03]  /*17930*/  IADD3 R12, P4, PT, R12, UR20, RZ ;  /* 0x000000140c0c7c10 */ /* 0x008fc6000ff9e0ff */
[----:B------:R-:W3:Y:S04]  /*17940*/  LDL.LU R35, [R1+0x40c] ;  /* 0x00040c0001237983 */ /* 0x000ee80000300800 */
[----:B------:R-:W3:Y:S04]  /*17950*/  LDL.LU R34, [R1+0x884] ;  /* 0x0008840001227983 */ /* 0x000ee80000300800 */
[----:B------:R-:W3:Y:S04]  /*17960*/  LDL.LU R33, [R1+0x404] ;  /* 0x0004040001217983 */ /* 0x000ee80000300800 */
[----:B------:R0:W-:Y:S04]  /*17970*/  STL [R1+0x408], R12 ;  /* 0x0004080c01007387 */ /* 0x0001e80000100800 */
[----:B------:R-:W3:Y:S04]  /*17980*/  LDL.LU R32, [R1+0xc7c] ;  /* 0x000c7c0001207983 */ /* 0x000ee80000300800 */
        /* <DEDUP_REMOVED lines=15> */
[----:B0-----:R-:W3:Y:S01]  /*17a80*/  LDL.LU R12, [R1+0xc3c] ;  /* 0x000c3c00010c7983 */ /* 0x001ee20000300800 */
[----:B----4-:R-:W-:-:S02]  /*17a90*/  IADD3.X R36, PT, PT, R36, UR23, RZ, P5, !PT ;  /* 0x0000001724247c10 */ /* 0x010fc4000affe4ff */
[----:B------:R-:W-:-:S05]  /*17aa0*/  IADD3 R9, P5, PT, R9, UR20, RZ ;  /* 0x0000001409097c10 */ /* 0x000fca000ffbe0ff */
[----:B------:R0:W-:Y:S01]  /*17ab0*/  STL [R1+0x89c], R9 ;  /* 0x00089c0901007387 */ /* 0x0001e20000100800 */
[----:B------:R-:W-:-:S03]  /*17ac0*/  IADD3.X R16, PT, PT, R16, UR23, RZ, P6, !PT ;  /* 0x0000001710107c10 */ /* 0x000fc6000b7fe4ff */
[----:B0-----:R-:W4:Y:S04]  /*17ad0*/  LDL.LU R9, [R1+0xc58] ;  /* 0x000c580001097983 */ /* 0x001f280000300800 */
[----:B------:R-:W-:Y:S04]  /*17ae0*/  STL [R1+0x424], R36 ;  /* 0x0004242401007387 */ /* 0x000fe80000100800 */
[----:B------:R0:W-:Y:S01]  /*17af0*/  STL [R1+0x41c], R16 ;  /* 0x00041c1001007387 */ /* 0x0001e20000100800 */
[----:B------:R-:W-:-:S03]  /*17b00*/  IADD3 R14, P6, PT, R14, UR20, RZ ;  /* 0x000000140e0e7c10 */ /* 0x000fc6000ffde0ff */
[----:B0-----:R-:W4:Y:S04]  /*17b10*/  LDL.LU R16, [R1+0xc34] ;  /* 0x000c340001107983 */ /* 0x001f280000300800 */
[----:B------:R0:W-:Y:S01]  /*17b20*/  STL [R1+0x894], R14 ;  /* 0x0008940e01007387 */ /* 0x0001e20000100800 */
[----:B------:R-:W-:-:S03]  /*17b30*/  IADD3.X R15, PT, PT, R15, UR23, RZ, P1, !PT ;  /* 0x000000170f0f7c10 */ /* 0x000fc60008ffe4ff */
[----:B0-----:R-:W4:Y:S04]  /*17b40*/  LDL.LU R14, [R1+0xc50] ;  /* 0x000c5000010e7983 */ /* 0x001f280000300800 */
[----:B------:R0:W-:Y:S04]  /*17b50*/  STL [R1+0x414], R15 ;  /* 0x0004140f01007387 */ /* 0x0001e80000100800 */
[----:B0-----:R-:W4:Y:S01]  /*17b60*/  LDL.LU R15, [R1+0xc2c] ;  /* 0x000c2c00010f7983 */ /* 0x001f220000300800 */
[----:B--2---:R-:W-:Y:S02]  /*17b70*/  IADD3 R13, P1, PT, R13, UR20, RZ ;  /* 0x000000140d0d7c10 */ /* 0x004fe4000ff3e0ff */
[----:B---3--:R-:W-:-:S03]  /*17b80*/  IADD3.X R35, PT, PT, R35, UR23, RZ, P3, !PT ;  /* 0x0000001723237c10 */ /* 0x008fc60009ffe4ff */
[----:B------:R0:W-:Y:S01]  /*17b90*/  STL [R1+0x88c], R13 ;  /* 0x00088c0d01007387 */ /* 0x0001e20000100800 */
[----:B------:R-:W-:Y:S02]  /*17ba0*/  IADD3 R34, P3, PT, R34, UR20, RZ ;  /* 0x0000001422227c10 */ /* 0x000fe4000ff7e0ff */
[----:B------:R-:W-:Y:S01]  /*17bb0*/  IADD3.X R33, PT, PT, R33, UR23, RZ, P4, !PT ;  /* 0x0000001721217c10 */ /* 0x000fe2000a7fe4ff */
[----:B0-----:R-:W2:Y:S01]  /*17bc0*/  LDL.LU R13, [R1+0xc48] ;  /* 0x000c4800010d7983 */ /* 0x001ea20000300800 */
        /* <DEDUP_REMOVED lines=34> */
[----:B------:R-:W3:Y:S04]  /*17df0*/  LDL.LU R36, [R1+0xc24] ;  /* 0x000c240001247983 */ /* 0x000ee80000300800 */
[----:B------:R-:W-:Y:S04]  /*17e00*/  STL [R1+0xc44], R18 ;  /* 0x000c441201007387 */ /* 0x000fe80000100800 */
[----:B------:R0:W-:Y:S04]  /*17e10*/  STL [R1+0xc3c], R12 ;  /* 0x000c3c0c01007387 */ /* 0x0001e80000100800 */
[----:B------:R-:W-:Y:S04]  /*17e20*/  STL [R1+0xc60], R17 ;  /* 0x000c601101007387 */ /* 0x000fe80000100800 */
[----:B0-----:R-:W3:Y:S01]  /*17e30*/  LDL.LU R12, [R1+0xc40] ;  /* 0x000c4000010c7983 */ /* 0x001ee20000300800 */
[----:B----4-:R-:W-:-:S05]  /*17e40*/  IADD3.X R9, PT, PT, R9, UR23, RZ, P3, !PT ;  /* 0x0000001709097c10 */ /* 0x010fca0009ffe4ff */
[----:B------:R0:W-:Y:S04]  /*17e50*/  STL [R1+0xc58], R9 ;  /* 0x000c580901007387 */ /* 0x0001e80000100800 */
[----:B0-----:R-:W4:Y:S01]  /*17e60*/  LDL.LU R9, [R1+0xc1c] ;  /* 0x000c1c0001097983 */ /* 0x001f220000300800 */
[----:B------:R-:W-:-:S05]  /*17e70*/  IADD3 R16, P3, PT, R16, UR20, RZ ;  /* 0x0000001410107c10 */ /* 0x000fca000ff7e0ff */
[----:B------:R0:W-:Y:S01]  /*17e80*/  STL [R1+0xc34], R16 ;  /* 0x000c341001007387 */ /* 0x0001e20000100800 */
[----:B------:R-:W-:-:S03]  /*17e90*/  IADD3.X R14, PT, PT, R14, UR23, RZ, P4, !PT ;  /* 0x000000170e0e7c10 */ /* 0x000fc6000a7fe4ff */
[----:B0-----:R-:W4:Y:S04]  /*17ea0*/  LDL.LU R16, [R1+0xc38] ;  /* 0x000c380001107983 */ /* 0x001f280000300800 */
[----:B------:R0:W-:Y:S01]  /*17eb0*/  STL [R1+0xc50], R14 ;  /* 0x000c500e01007387 */ /* 0x0001e20000100800 */
[----:B------:R-:W-:-:S03]  /*17ec0*/  IADD3 R15, P4, PT, R15, UR20, RZ ;  /* 0x000000140f0f7c10 */ /* 0x000fc6000ff9e0ff */
[----:B0-----:R-:W4:Y:S04]  /*17ed0*/  LDL.LU R14, [R1+0xc14] ;  /* 0x000c1400010e7983 */ /* 0x001f280000300800 */
[----:B------:R0:W-:Y:S04]  /*17ee0*/  STL [R1+0xc2c], R15 ;  /* 0x000c2c0f01007387 */ /* 0x0001e80000100800 */
[----:B0-----:R-:W4:Y:S04]  /*17ef0*/  LDL.LU R15, [R1+0xc30] ;  /* 0x000c3000010f7983 */ /* 0x001f280000300800 */
[----:B------:R-:W4:Y:S04]  /*17f00*/  LDL.LU R35, [R1+0xc0c] ;  /* 0x000c0c0001237983 */ /* 0x000f280000300800 */
[----:B------:R-:W4:Y:S04]  /*17f10*/  LDL.LU R34, [R1+0xc28] ;  /* 0x000c280001227983 */ /* 0x000f280000300800 */
[----:B------:R-:W4:Y:S01]  /*17f20*/  LDL.LU R33, [R1+0xc04] ;  /* 0x000c040001217983 */ /* 0x000f220000300800 */
[----:B--2---:R-:W-:-:S05]  /*17f30*/  IADD3.X R13, PT, PT, R13, UR23, RZ, P5, !PT ;  /* 0x000000170d0d7c10 */ /* 0x004fca000affe4ff */
[----:B------:R0:W-:Y:S04]  /*17f40*/  STL [R1+0xc48], R13 ;  /* 0x000c480d01007387 */ /* 0x0001e80000100800 */
[----:B------:R-:W2:Y:S04]  /*17f50*/  LDL.LU R32, [R1+0xc20] ;  /* 0x000c200001207983 */ /* 0x000ea80000300800 */
        /* <DEDUP_REMOVED lines=15> */
[----:B0-----:R-:W2:Y:S01]  /*18050*/  LDL.LU R13, [R1+0xbe0] ;  /* 0x000be000010d7983 */ /* 0x001ea20000300800 */
[----:B---3--:R-:W-:-:S05]  /*18060*/  IADD3.X R12, PT, PT, R12, UR23, RZ, P6, !PT ;  /* 0x000000170c0c7c10 */ /* 0x008fca000b7fe4ff */
[----:B------:R0:W-:Y:S04]  /*18070*/  STL [R1+0xc40], R12 ;  /* 0x000c400c01007387 */ /* 0x0001e80000100800 */
[----:B0-----:R-:W3:Y:S01]  /*18080*/  LDL.LU R12, [R1+0x64c] ;  /* 0x00064c00010c7983 */ /* 0x001ee20000300800 */
[----:B------:R-:W-:Y:S02]  /*18090*/  IADD3 R36, P5, PT, R36, UR20, RZ ;  /* 0x0000001424247c10 */ /* 0x000fe4000ffbe0ff */
[----:B----4-:R-:W-:-:S03]  /*180a0*/  IADD3 R9, P6, PT, R9, UR20, RZ ;  /* 0x0000001409097c10 */ /* 0x010fc6000ffde0ff */
[----:B------:R-:W-:Y:S04]  /*180b0*/  STL [R1+0xc24], R36 ;  /* 0x000c242401007387 */ /* 0x000fe80000100800 */
[----:B------:R0:W-:Y:S04]  /*180c0*/  STL [R1+0xc1c], R9 ;  /* 0x000c1c0901007387 */ /* 0x0001e80000100800 */
[----:B0-----:R-:W4:Y:S01]  /*180d0*/  LDL.LU R9, [R1+0x668] ;  /* 0x0006680001097983 */ /* 0x001f220000300800 */
[----:B------:R-:W-:-:S05]  /*180e0*/  IADD3.X R16, PT, PT, R16, UR23, RZ, P1, !PT ;  /* 0x0000001710107c10 */ /* 0x000fca0008ffe4ff */
[----:B------:R0:W-:Y:S01]  /*180f0*/  STL [R1+0xc38], R16 ;  /* 0x000c381001007387 */ /* 0x0001e20000100800 */
[----:B------:R-:W-:-:S03]  /*18100*/  IADD3 R14, P1, PT, R14, UR20, RZ ;  /* 0x000000140e0e7c10 */ /* 0x000fc6000ff3e0ff */
[----:B0-----:R-:W4:Y:S04]  /*18110*/  LDL.LU R16, [R1+0x644] ;  /* 0x0006440001107983 */ /* 0x001f280000300800 */
[----:B------:R0:W-:Y:S01]  /*18120*/  STL [R1+0xc14], R14 ;  /* 0x000c140e01007387 */ /* 0x0001e20000100800 */
[----:B------:R-:W-:-:S03]  /*18130*/  IADD3.X R15, PT, PT, R15, UR23, RZ, P3, !PT ;  /* 0x000000170f0f7c10 */ /* 0x000fc60009ffe4ff */
[----:B0-----:R-:W4:Y:S01]  /*18140*/  LDL.LU R14, [R1+0x660] ;  /* 0x00066000010e7983 */ /* 0x001f220000300800 */
[----:B------:R-:W-:-:S03]  /*18150*/  IADD3 R35, P3, PT, R35, UR20, RZ ;  /* 0x0000001423237c10 */ /* 0x000fc6000ff7e0ff */
[----:B------:R0:W-:Y:S01]  /*18160*/  STL [R1+0xc30], R15 ;  /* 0x000c300f01007387 */ /* 0x0001e20000100800 */
[----:B------:R-:W-:Y:S02]  /*18170*/  IADD3.X R34, PT, PT, R34, UR23, RZ, P4, !PT ;  /* 0x0000001722227c10 */ /* 0x000fe4000a7fe4ff */
[----:B------:R-:W-:Y:S01]  /*18180*/  IADD3 R33, P4, PT, R33, UR20, RZ ;  /* 0x0000001421217c10 */ /* 0x000fe2000ff9e0ff */
[----:B0-----:R-:W4:Y:S04]  /*18190*/  LDL.LU R15, [R1+0x63c] ;  /* 0x00063c00010f7983 */ /* 0x001f280000300800 */
[----:B------:R-:W-:Y:S04]  /*181a0*/  STL [R1+0xc0c], R35 ;  /* 0x000c0c2301007387 */ /* 0x000fe80000100800 */
[----:B------:R-:W-:Y:S04]  /*181b0*/  STL [R1+0xc28], R34 ;  /* 0x000c282201007387 */ /* 0x000fe80000100800 */
[----:B------:R-:W-:Y:S01]  /*181c0*/  STL [R1+0xc04], R33 ;  /* 0x000c042101007387 */ /* 0x000fe20000100800 */
[----:B--2---:R-:W-:-:S02]  /*181d0*/  IADD3.X R32, PT, PT, R32, UR23, RZ, P5, !PT ;  /* 0x0000001720207c10 */ /* 0x004fc4000affe4ff */
        /* <DEDUP_REMOVED lines=31> */
[----:B------:R-:W-:Y:S04]  /*183d0*/  STL [R1+0xbe8], R18 ;  /* 0x000be81201007387 */ /* 0x000fe80000100800 */
[----:B------:R0:W-:Y:S04]  /*183e0*/  STL [R1+0xbe0], R13 ;  /* 0x000be00d01007387 */ /* 0x0001e80000100800 */
[----:B------:R-:W-:Y:S04]  /*183f0*/  STL [R1+0x654], R17 ;  /* 0x0006541101007387 */ /* 0x000fe80000100800 */
[----:B0-----:R-:W2:Y:S01]  /*18400*/  LDL.LU R13, [R1+0x634] ;  /* 0x00063400010d7983 */ /* 0x001ea20000300800 */
[----:B---3--:R-:W-:-:S05]  /*18410*/  IADD3 R12, P3, PT, R12, UR20, RZ ;  /* 0x000000140c0c7c10 */ /* 0x008fca000ff7e0ff */
[----:B------:R0:W-:Y:S04]  /*18420*/  STL [R1+0x64c], R12 ;  /* 0x00064c0c01007387 */ /* 0x0001e80000100800 */
        /* <DEDUP_REMOVED lines=33> */
[----:B------:R-:W-:-:S05]  /*18640*/  IADD3 R13, P6, PT, R13, UR20, RZ ;  /* 0x000000140d0d7c10 */ /* 0x000fca000ffde0ff */
[----:B------:R0:W-:Y:S04]  /*18650*/  STL [R1+0x634], R13 ;  /* 0x0006340d01007387 */ /* 0x0001e80000100800 */
[----:B0-----:R-:W2:Y:S04]  /*18660*/  LDL.LU R13, [R1+0xbc0] ;  /* 0x000bc000010d7983 */ /* 0x001ea80000300800 */
[----:B------:R-:W-:Y:S01]  /*18670*/  STL [R1+0x658], R36 ;  /* 0x0006582401007387 */ /* 0x000fe20000100800 */
[----:B---3--:R-:W-:-:S05]  /*18680*/  IADD3.X R12, PT, PT, R12, UR23, RZ, P1, !PT ;  /* 0x000000170c0c7c10 */ /* 0x008fca0008ffe4ff */
[----:B------:R0:W-:Y:S04]  /*18690*/  STL [R1+0x650], R12 ;  /* 0x0006500c01007387 */ /* 0x0001e80000100800 */
[----:B0-----:R-:W3:Y:S01]  /*186a0*/  LDL.LU R12, [R1+0xb9c] ;  /* 0x000b9c00010c7983 */ /* 0x001ee20000300800 */
[----:B----4-:R-:W-:-:S05]  /*186b0*/  IADD3 R9, P1, PT, R9, UR20, RZ ;  /* 0x0000001409097c10 */ /* 0x010fca000ff3e0ff */
[----:B------:R0:W-:Y:S04]  /*186c0*/  STL [R1+0x87c], R9 ;  /* 0x00087c0901007387 */ /* 0x0001e80000100800 */
[----:B0-----:R-:W4:Y:S01]  /*186d0*/  LDL.LU R9, [R1+0xbb8] ;  /* 0x000bb80001097983 */ /* 0x001f220000300800 */
[----:B------:R-:W-:-:S05]  /*186e0*/  IADD3.X R16, PT, PT, R16, UR23, RZ, P3, !PT ;  /* 0x0000001710107c10 */ /* 0x000fca0009ffe4ff */
[----:B------:R0:W-:Y:S01]  /*186f0*/  STL [R1+0x648], R16 ;  /* 0x0006481001007387 */ /* 0x0001e20000100800 */
[----:B------:R-:W-:-:S03]  /*18700*/  IADD3 R14, P3, PT, R14, UR20, RZ ;  /* 0x000000140e0e7c10 */ /* 0x000fc6000ff7e0ff */
[----:B0-----:R-:W4:Y:S01]  /*18710*/  LDL.LU R16, [R1+0xb94] ;  /* 0x000b940001107983 */ /* 0x001f220000300800 */
        /* <DEDUP_REMOVED lines=90> */
[----:B------:R0:W-:Y:S04]  /*18cc0*/  STL [R1+0xb7c], R9 ;  /* 0x000b7c0901007387 */ /* 0x0001e80000100800 */
[----:B0-----:R-:W4:Y:S01]  /*18cd0*/  LDL.LU R9, [R1+0x628] ;  /* 0x0006280001097983 */ /* 0x001f220000300800 */
[----:B------:R-:W-:Y:S02]  /*18ce0*/  IADD3.X R16, PT, PT, R16, UR23, RZ, P4, !PT ;  /* 0x0000001710107c10 */ /* 0x000fe4000a7fe4ff */
        /* <DEDUP_REMOVED lines=56> */
[----:B------:R-:W-:-:S03]  /*19070*/  IADD3 R16, P6, PT, R16, UR20, RZ ;  /* 0x0000001410107c10 */ /* 0x000fc6000ffde0ff */
        /* <DEDUP_REMOVED lines=80> */
[----:B------:R-:W-:-:S05]  /*19580*/  IADD3.X R14, PT, PT, R14, UR23, RZ, P5, !PT ;  /* 0x000000170e0e7c10 */ /* 0x000fca000affe4ff */
        /* <DEDUP_REMOVED lines=10> */
[----:B0-----:R-:W3:Y:S04]  /*19630*/  LDL.LU R12, [R1+0xb04] ;  /* 0x000b0400010c7983 */ /* 0x001ee80000300800 */
[----:B------:R-:W3:Y:S01]  /*19640*/  LDL.LU R35, [R1+0xae0] ;  /* 0x000ae00001237983 */ /* 0x000ee20000300800 */
[----:B----4-:R-:W-:-:S03]  /*19650*/  IADD3.X R9, PT, PT, R9, UR23, RZ, P1, !PT ;  /* 0x0000001709097c10 */ /* 0x010fc60008ffe4ff */
        /* <DEDUP_REMOVED lines=23> */
[----:B0-----:R-:W4:Y:S01]  /*197d0*/  LDL.LU R16, [R1+0x72c] ;  /* 0x00072c0001107983 */ /* 0x001f220000300800 */
[----:B------:R-:W-:-:S03]  /*197e0*/  IADD3 R14, P3, PT, R14, UR20, RZ ;  /* 0x000000140e0e7c10 */ /* 0x000fc6000ff7e0ff */
[----:B------:R-:W-:Y:S04]  /*197f0*/  STL [R1+0xaf8], R36 ;  /* 0x000af82401007387 */ /* 0x000fe80000100800 */
[----:B------:R0:W-:Y:S04]  /*19800*/  STL [R1+0xaf0], R14 ;  /* 0x000af00e01007387 */ /* 0x0001e80000100800 */
[----:B0-----:R-:W4:Y:S01]  /*19810*/  LDL.LU R14, [R1+0xc98] ;  /* 0x000c9800010e7983 */ /* 0x001f220000300800 */
[----:B------:R-:W-:-:S05]  /*19820*/  IADD3.X R15, PT, PT, R15, UR23, RZ, P4, !PT ;  /* 0x000000170f0f7c10 */ /* 0x000fca000a7fe4ff */
        /* <DEDUP_REMOVED lines=8> */
[----:B------:R-:W-:Y:S02]  /*198b0*/  IADD3 R35, P5, PT, R35, UR20, RZ ;  /* 0x0000001423237c10 */ /* 0x000fe4000ffbe0ff */
[----:B----4-:R-:W-:Y:S02]  /*198c0*/  IADD3.X R34, PT, PT, R34, UR23, RZ, P6, !PT ;  /* 0x0000001722227c10 */ /* 0x010fe4000b7fe4ff */
        /* <DEDUP_REMOVED lines=38> */
[----:B------:R-:W-:Y:S04]  /*19b30*/  STL [R1+0x734], R17 ;  /* 0x0007341101007387 */ /* 0x000fe80000100800 */
[----:B0-----:R-:W4:Y:S01]  /*19b40*/  LDL.LU R9, [R1+0x714] ;  /* 0x0007140001097983 */ /* 0x001f220000300800 */
[----:B------:R-:W-:-:S05]  /*19b50*/  IADD3 R16, P5, PT, R16, UR20, RZ ;  /* 0x0000001410107c10 */ /* 0x000fca000ffbe0ff */
[----:B------:R0:W-:Y:S04]  /*19b60*/  STL [R1+0x72c], R16 ;  /* 0x00072c1001007387 */ /* 0x0001e80000100800 */
        /* <DEDUP_REMOVED lines=9> */
[----:B0-----:R-:W2:Y:S04]  /*19c00*/  LDL.LU R13, [R1+0x6f0] ;  /* 0x0006f000010d7983 */ /* 0x001ea80000300800 */
[----:B------:R-:W2:Y:S04]  /*19c10*/  LDL.LU R35, [R1+0x720] ;  /* 0x0007200001237983 */ /* 0x000ea80000300800 */
[----:B------:R-:W2:Y:S04]  /*19c20*/  LDL.LU R34, [R1+0x83c] ;  /* 0x00083c0001227983 */ /* 0x000ea80000300800 */
[----:B------:R-:W2:Y:S01]  /*19c30*/  LDL.LU R33, [R1+0x718] ;  /* 0x0007180001217983 */ /* 0x000ea20000300800 */
[----:B---3--:R-:W-:-:S05]  /*19c40*/  IADD3 R12, P1, PT, R12, UR20, RZ ;  /* 0x000000140c0c7c10 */ /* 0x008fca000ff3e0ff */
        /* <DEDUP_REMOVED lines=20> */
[----:B------:R0:W-:Y:S04]  /*19d90*/  STL [R1+0x714], R9 ;  /* 0x0007140901007387 */ /* 0x0001e80000100800 */
[----:B0-----:R-:W4:Y:S01]  /*19da0*/  LDL.LU R9, [R1+0xab4] ;  /* 0x000ab40001097983 */ /* 0x001f220000300800 */
[----:B------:R-:W-:-:S03]  /*19db0*/  IADD3.X R16, PT, PT, R16, UR23, RZ, P4, !PT ;  /* 0x0000001710107c10 */ /* 0x000fc6000a7fe4ff */
[----:B------:R-:W-:Y:S04]  /*19dc0*/  STL [R1+0x738], R36 ;  /* 0x0007382401007387 */ /* 0x000fe80000100800 */
[----:B------:R0:W-:Y:S04]  /*19dd0*/  STL [R1+0x730], R16 ;  /* 0x0007301001007387 */ /* 0x0001e80000100800 */
[----:B0-----:R-:W4:Y:S01]  /*19de0*/  LDL.LU R16, [R1+0xa90] ;  /* 0x000a900001107983 */ /* 0x001f220000300800 */
[----:B------:R-:W-:-:S05]  /*19df0*/  IADD3 R14, P4, PT, R14, UR20, RZ ;  /* 0x000000140e0e7c10 */ /* 0x000fca000ff9e0ff */
[----:B------:R0:W-:Y:S04]  /*19e00*/  STL [R1+0x6f8], R14 ;  /* 0x0006f80e01007387 */ /* 0x0001e80000100800 */
[----:B0-----:R-:W4:Y:S01]  /*19e10*/  LDL.LU R14, [R1+0xaac] ;  /* 0x000aac00010e7983 */ /* 0x001f220000300800 */
[----:B------:R-:W-:-:S05]  /*19e20*/  IADD3.X R15, PT, PT, R15, UR23, RZ, P5, !PT ;  /* 0x000000170f0f7c10 */ /* 0x000fca000affe4ff */
[----:B------:R0:W-:Y:S04]  /*19e30*/  STL [R1+0x728], R15 ;  /* 0x0007280f01007387 */ /* 0x0001e80000100800 */
[----:B0-----:R-:W4:Y:S01]  /*19e40*/  LDL.LU R15, [R1+0xa88] ;  /* 0x000a8800010f7983 */ /* 0x001f220000300800 */
[----:B--2---:R-:W-:Y:S02]  /*19e50*/  IADD3 R13, P5, PT, R13, UR20, RZ ;  /* 0x000000140d0d7c10 */ /* 0x004fe4000ffbe0ff */
[----:B------:R-:W-:-:S03]  /*19e60*/  IADD3.X R35, PT, PT, R35, UR23, RZ, P6, !PT ;  /* 0x0000001723237c10 */ /* 0x000fc6000b7fe4ff */
[----:B------:R0:W-:Y:S01]  /*19e70*/  STL [R1+0x6f0], R13 ;  /* 0x0006f00d01007387 */ /* 0x0001e20000100800 */
[----:B------:R-:W-:Y:S02]  /*19e80*/  IADD3 R34, P6, PT, R34, UR20, RZ ;  /* 0x0000001422227c10 */ /* 0x000fe4000ffde0ff */
[----:B------:R-:W-:Y:S01]  /*19e90*/  IADD3.X R33, PT, PT, R33, UR23, RZ, P1, !PT ;  /* 0x0000001721217c10 */ /* 0x000fe20008ffe4ff */
[----:B0-----:R-:W2:Y:S04]  /*19ea0*/  LDL.LU R13, [R1+0xaa4] ;  /* 0x000aa400010d7983 */ /* 0x001ea80000300800 */
[----:B------:R-:W-:Y:S04]  /*19eb0*/  STL [R1+0x720], R35 ;  /* 0x0007202301007387 */ /* 0x000fe80000100800 */
[----:B------:R-:W-:Y:S01]  /*19ec0*/  STL [R1+0x83c], R34 ;  /* 0x00083c2201007387 */ /* 0x000fe20000100800 */
[----:B---3--:R-:W-:-:S03]  /*19ed0*/  IADD3 R32, P1, PT, R32, UR20, RZ ;  /* 0x0000001420207c10 */ /* 0x008fc6000ff3e0ff */
        /* <DEDUP_REMOVED lines=30> */
[----:B------:R-:W3:Y:S01]  /*1a0c0*/  LDL.LU R36, [R1+0xa80] ;  /* 0x000a800001247983 */ /* 0x000ee20000300800 */
[----:B------:R-:W-:-:S03]  /*1a0d0*/  IADD3 R12, P5, PT, R12, UR20, RZ ;  /* 0x000000140c0c7c10 */ /* 0x000fc6000ffbe0ff */
        /* <DEDUP_REMOVED lines=41> */
[----:B------:R-:W-:-:S05]  /*1a370*/  IADD3 R36, P3, PT, R36, UR20, RZ ;  /* 0x0000001424247c10 */ /* 0x000fca000ff7e0ff */
[----:B------:R-:W-:Y:S01]  /*1a380*/  STL [R1+0xa80], R36 ;  /* 0x000a802401007387 */ /* 0x000fe20000100800 */
[----:B----4-:R-:W-:-:S05]  /*1a390*/  IADD3 R9, P4, PT, R9, UR20, RZ ;  /* 0x0000001409097c10 */ /* 0x010fca000ff9e0ff */
        /* <DEDUP_REMOVED lines=8> */
[----:B------:R-:W-:Y:S02]  /*1a420*/  IADD3.X R15, PT, PT, R15, UR23, RZ, P6, !PT ;  /* 0x000000170f0f7c10 */ /* 0x000fe4000b7fe4ff */
        /* <DEDUP_REMOVED lines=90> */
[----:B------:R0:W-:Y:S04]  /*1a9d0*/  STL [R1+0x6dc], R16 ;  /* 0x0006dc1001007387 */ /* 0x0001e80000100800 */
[----:B0-----:R-:W4:Y:S01]  /*1a9e0*/  LDL.LU R16, [R1+0xa04] ;  /* 0x000a040001107983 */ /* 0x001f220000300800 */
[----:B------:R-:W-:Y:S02]  /*1a9f0*/  IADD3 R14, P6, PT, R14, UR20, RZ ;  /* 0x000000140e0e7c10 */ /* 0x000fe4000ffde0ff */
        /* <DEDUP_REMOVED lines=56> */
[----:B------:R-:W-:-:S03]  /*1ad80*/  IADD3.X R14, PT, PT, R14, UR23, RZ, P4, !PT ;  /* 0x000000170e0e7c10 */ /* 0x000fc6000a7fe4ff */
        /* <DEDUP_REMOVED lines=116> */
[----:B------:R0:W-:Y:S04]  /*1b4d0*/  STL [R1+0x690], R14 ;  /* 0x0006900e01007387 */ /* 0x0001e80000100800 */
[----:B0-----:R-:W4:Y:S01]  /*1b4e0*/  LDL.LU R14, [R1+0x978] ;  /* 0x00097800010e7983 */ /* 0x001f220000300800 */
[----:B------:R-:W-:-:S03]  /*1b4f0*/  IADD3.X R15, PT, PT, R15, UR23, RZ, P6, !PT ;  /* 0x000000170f0f7c10 */ /* 0x000fc6000b7fe4ff */
        /* <DEDUP_REMOVED lines=66> */
[----:B------:R-:W3:Y:S04]  /*1b920*/  LDL.LU R35, [R1+0x92c] ;  /* 0x00092c0001237983 */ /* 0x000ee80000300800 */
[----:B------:R-:W3:Y:S04]  /*1b930*/  LDL.LU R34, [R1+0x948] ;  /* 0x0009480001227983 */ /* 0x000ee80000300800 */
[----:B------:R-:W3:Y:S01]  /*1b940*/  LDL.LU R33, [R1+0x924] ;  /* 0x0009240001217983 */ /* 0x000ee20000300800 */
[----:B----4-:R-:W-:-:S05]  /*1b950*/  IADD3.X R9, PT, PT, R9, UR23, RZ, P5, !PT ;  /* 0x0000001709097c10 */ /* 0x010fca000affe4ff */
        /* <DEDUP_REMOVED lines=36> */
[----:B------:R-:W-:Y:S02]  /*1bba0*/  IADD3.X R34, PT, PT, R34, UR23, RZ, P4, !PT ;  /* 0x0000001722227c10 */ /* 0x000fe4000a7fe4ff */
[----:B------:R-:W-:Y:S01]  /*1bbb0*/  IADD3 R33, P4, PT, R33, UR20, RZ ;  /* 0x0000001421217c10 */ /* 0x000fe2000ff9e0ff */
[----:B------:R-:W-:Y:S04]  /*1bbc0*/  STL [R1+0x92c], R35 ;  /* 0x00092c2301007387 */ /* 0x000fe80000100800 */
[----:B------:R-:W-:Y:S01]  /*1bbd0*/  STL [R1+0x948], R34 ;  /* 0x0009482201007387 */ /* 0x000fe20000100800 */
[----:B----4-:R-:W-:-:S03]  /*1bbe0*/  IADD3.X R32, PT, PT, R32, UR23, RZ, P5, !PT ;  /* 0x0000001720207c10 */ /* 0x010fc6000affe4ff */
        /* <DEDUP_REMOVED lines=30> */
[----:B------:R-:W4:Y:S01]  /*1bdd0*/  LDL.LU R36, [R1+0x8e8] ;  /* 0x0008e80001247983 */ /* 0x000f220000300800 */
[----:B------:R-:W-:-:S03]  /*1bde0*/  IADD3.X R9, PT, PT, R9, UR23, RZ, P3, !PT ;  /* 0x0000001709097c10 */ /* 0x000fc60009ffe4ff */
        /* <DEDUP_REMOVED lines=41> */
[----:B0-----:R-:W4:Y:S04]  /*1c080*/  LDL.LU R9, [R1+0x8c0] ;  /* 0x0008c00001097983 */ /* 0x001f280000300800 */
[----:B------:R-:W-:Y:S01]  /*1c090*/  STL [R1+0x8e8], R36 ;  /* 0x0008e82401007387 */ /* 0x000fe20000100800 */
[----:B------:R-:W-:-:S05]  /*1c0a0*/  IADD3.X R16, PT, PT, R16, UR23, RZ, P1, !PT ;  /* 0x0000001710107c10 */ /* 0x000fca0008ffe4ff */
        /* <DEDUP_REMOVED lines=247> */
[----:B0-----:R-:W4:Y:S04]  /*1d020*/  LDL.LU R9, [R1+0x314] ;  /* 0x0003140001097983 */ /* 0x001f280000300800 */
[----:B------:R-:W4:Y:S04]  /*1d030*/  LDL.LU R35, [R1+0x330] ;  /* 0x0003300001237983 */ /* 0x000f280000300800 */
[----:B------:R-:W4:Y:S01]  /*1d040*/  LDL.LU R34, [R1+0x328] ;  /* 0x0003280001227983 */ /* 0x000f220000300800 */
[----:B------:R-:W-:-:S05]  /*1d050*/  IADD3 R16, P6, PT, R16, UR20, RZ ;  /* 0x0000001410107c10 */ /* 0x000fca000ffde0ff */
[----:B------:R-:W-:Y:S04]  /*1d060*/  STL [R1+0x32c], R16 ;  /* 0x00032c1001007387 */ /* 0x000fe80000100800 */
[----:B------:R-:W4:Y:S04]  /*1d070*/  LDL.LU R33, [R1+0x30c] ;  /* 0x00030c0001217983 */ /* 0x000f280000300800 */
[----:B------:R-:W4:Y:S01]  /*1d080*/  LDL.LU R32, [R1+0x320] ;  /* 0x0003200001207983 */ /* 0x000f220000300800 */
[----:B------:R-:W-:-:S05]  /*1d090*/  IADD3.X R14, PT, PT, R14, UR23, RZ, P1, !PT ;  /* 0x000000170e0e7c10 */ /* 0x000fca0008ffe4ff */
        /* <DEDUP_REMOVED lines=14> */
[----:B0-----:R-:W4:Y:S04]  /*1d180*/  LDL R14, [R1+0xccc] ;  /* 0x000ccc00010e7983 */ /* 0x001f280000100800 */
[----:B------:R-:W4:Y:S04]  /*1d190*/  LDL.LU R18, [R1+0x2e8] ;  /* 0x0002e80001127983 */ /* 0x000f280000300800 */
[----:B------:R-:W4:Y:S04]  /*1d1a0*/  LDL.LU R17, [R1+0x2cc] ;  /* 0x0002cc0001117983 */ /* 0x000f280000300800 */
[----:B------:R-:W4:Y:S01]  /*1d1b0*/  LDL.LU R16, [R1+0x2e0] ;  /* 0x0002e00001107983 */ /* 0x000f220000300800 */
        /* <DEDUP_REMOVED lines=14> */
[----:B------:R-:W1:Y:S01]  /*1d2a0*/  SYNCS.PHASECHK.TRANS64.TRYWAIT P5, [UR11], R10 ;  /* 0x0000000aff0075a7 */ /* 0x000e6200080a110b */
[----:B------:R-:W-:Y:S02]  /*1d2b0*/  IADD3.X R34, PT, PT, R34, UR23, RZ, P6, !PT ;  /* 0x0000001722227c10 */ /* 0x000fe4000b7fe4ff */
[----:B------:R4:W-:Y:S04]  /*1d2c0*/  STL [R1+0x330], R35 ;  /* 0x0003302301007387 */ /* 0x0009e80000100800 */
[----:B------:R4:W-:Y:S01]  /*1d2d0*/  STL [R1+0x328], R34 ;  /* 0x0003282201007387 */ /* 0x0009e20000100800 */
[----:B------:R-:W-:Y:S01]  /*1d2e0*/  PRMT R11, RZ, 0x7610, R11 ;  /* 0x00007610ff0b7816 */ /* 0x000fe2000000000b */
[----:B0-----:R-:W0:Y:S01]  /*1d2f0*/  LDC R9, c[0x0][0x3a0] ;  /* 0x0000e800ff097b82 */ /* 0x001e220000000800 */
[----:B------:R-:W-:-:S02]  /*1d300*/  IADD3 R33, P6, PT, R33, UR20, RZ ;  /* 0x0000001421217c10 */ /* 0x000fc4000ffde0ff */
[----:B------:R-:W-:-:S03]  /*1d310*/  IADD3.X R32, PT, PT, R32, UR23, RZ, P1, !PT ;  /* 0x0000001720207c10 */ /* 0x000fc60008ffe4ff */
[----:B------:R4:W-:Y:S04]  /*1d320*/  STL [R1+0x30c], R33 ;  /* 0x00030c2101007387 */ /* 0x0009e80000100800 */
[----:B------:R4:W-:Y:S01]  /*1d330*/  STL [R1+0x320], R32 ;  /* 0x0003202001007387 */ /* 0x0009e20000100800 */
[----:B------:R-:W-:Y:S02]  /*1d340*/  IADD3 R31, P1, PT, R31, UR20, RZ ;  /* 0x000000141f1f7c10 */ /* 0x000fe4000ff3e0ff */
[----:B------:R-:W-:-:S03]  /*1d350*/  IADD3.X R30, PT, PT, R30, UR23, RZ, P3, !PT ;  /* 0x000000171e1e7c10 */ /* 0x000fc60009ffe4ff */
[----:B------:R4:W-:Y:S01]  /*1d360*/  STL [R1+0x304], R31 ;  /* 0x0003041f01007387 */ /* 0x0009e20000100800 */
[----:B------:R-:W-:-:S03]  /*1d370*/  IADD3 R29, P3, PT, R29, UR20, RZ ;  /* 0x000000141d1d7c10 */ /* 0x000fc6000ff7e0ff */
[----:B------:R4:W-:Y:S01]  /*1d380*/  STL [R1+0x318], R30 ;  /* 0x0003181e01007387 */ /* 0x0009e20000100800 */
        /* <DEDUP_REMOVED lines=20> */
[----:B------:R-:W-:-:S03]  /*1d4d0*/  VIADD R14, R14, 0x1 ;  /* 0x000000010e0e7836 */ /* 0x000fc60000000000 */
[----:B------:R4:W-:Y:S01]  /*1d4e0*/  STL [R1+0x2d4], R19 ;  /* 0x0002d41301007387 */ /* 0x0009e20000100800 */
[----:B------:R-:W-:-:S03]  /*1d4f0*/  IADD3.X R18, PT, PT, R18, UR23, RZ, P6, !PT ;  /* 0x0000001712127c10 */ /* 0x000fc6000b7fe4ff */
[----:B------:R4:W-:Y:S01]  /*1d500*/  STL [R1+0xcd0], R14 ;  /* 0x000cd00e01007387 */ /* 0x0009e20000100800 */
[----:B------:R-:W-:-:S03]  /*1d510*/  IADD3 R17, P6, PT, R17, UR20, RZ ;  /* 0x0000001411117c10 */ /* 0x000fc6000ffde0ff */
[----:B------:R4:W-:Y:S01]  /*1d520*/  STL [R1+0x2e8], R18 ;  /* 0x0002e81201007387 */ /* 0x0009e20000100800 */
[----:B------:R-:W-:-:S03]  /*1d530*/  IADD3.X R16, PT, PT, R16, UR23, RZ, P1, !PT ;  /* 0x0000001710107c10 */ /* 0x000fc60008ffe4ff */
[----:B------:R4:W-:Y:S04]  /*1d540*/  STL [R1+0x2cc], R17 ;  /* 0x0002cc1101007387 */ /* 0x0009e80000100800 */
[----:B------:R4:W-:Y:S01]  /*1d550*/  STL [R1+0x2e0], R16 ;  /* 0x0002e01001007387 */ /* 0x0009e20000100800 */
[----:B-----5:R-:W-:Y:S01]  /*1d560*/  IADD3 R7, P1, PT, R7, UR20, RZ ;  /* 0x0000001407077c10 */ /* 0x020fe2000ff3e0ff */
[----:B0-----:R-:W-:-:S03]  /*1d570*/  IMAD R9, R14, -0x40, R9 ;  /* 0xffffffc00e097824 */ /* 0x001fc600078e0209 */
[----:B------:R-:W-:Y:S02]  /*1d580*/  IADD3.X R8, PT, PT, R8, UR23, RZ, P1, !PT ;  /* 0x0000001708087c10 */ /* 0x000fe40008ffe4ff */
[----:B------:R-:W-:Y:S02]  /*1d590*/  IADD3 R0, P1, PT, R0, UR20, RZ ;  /* 0x0000001400007c10 */ /* 0x000fe4000ff3e0ff */
[----:B------:R-:W-:-:S05]  /*1d5a0*/  IADD3.X R15, PT, PT, R15, UR23, RZ, P3, !PT ;  /* 0x000000170f0f7c10 */ /* 0x000fca0009ffe4ff */
[----:B------:R4:W-:Y:S01]  /*1d5b0*/  STL [R1+0x2d8], R15 ;  /* 0x0002d80f01007387 */ /* 0x0009e20000100800 */
[----:B------:R-:W-:Y:S02]  /*1d5c0*/  IADD3 R5, P3, PT, R5, UR20, RZ ;  /* 0x0000001405057c10 */ /* 0x000fe4000ff7e0ff */
[----:B------:R-:W-:Y:S02]  /*1d5d0*/  IADD3.X R2, PT, PT, R2, UR23, RZ, P1, !PT ;  /* 0x0000001702027c10 */ /* 0x000fe40008ffe4ff */
[----:B------:R-:W-:Y:S02]  /*1d5e0*/  IADD3.X R6, PT, PT, R6, UR23, RZ, P3, !PT ;  /* 0x0000001706067c10 */ /* 0x000fe40009ffe4ff */
[----:B--2---:R-:W-:-:S05]  /*1d5f0*/  IADD3.X R13, PT, PT, R13, UR23, RZ, P4, !PT ;  /* 0x000000170d0d7c10 */ /* 0x004fca000a7fe4ff */
[----:B------:R4:W-:Y:S01]  /*1d600*/  STL [R1+0x2d0], R13 ;  /* 0x0002d00d01007387 */ /* 0x0009e20000100800 */
[----:B------:R-:W-:-:S04]  /*1d610*/  IADD3 R3, P4, PT, R3, UR20, RZ ;  /* 0x0000001403037c10 */ /* 0x000fc8000ff9e0ff */
[----:B------:R-:W-:Y:S02]  /*1d620*/  IADD3.X R4, PT, PT, R4, UR23, RZ, P4, !PT ;  /* 0x0000001704047c10 */ /* 0x000fe4000a7fe4ff */
[----:B---3--:R-:W-:-:S05]  /*1d630*/  IADD3.X R12, PT, PT, R12, UR23, RZ, P6, !PT ;  /* 0x000000170c0c7c10 */ /* 0x008fca000b7fe4ff */
[----:B------:R4:W-:Y:S04]  /*1d640*/  STL [R1+0x2c8], R12 ;  /* 0x0002c80c01007387 */ /* 0x0009e80000100800 */
[----:B------:R4:W-:Y:S01]  /*1d650*/  STL.S16 [R1+0x260], R11 ;  /* 0x0002600b01007387 */ /* 0x0009e20000100600 */
[----:B------:R-:W-:Y:S01]  /*1d660*/  ISETP.GT.AND P6, PT, R9, RZ, PT ;  /* 0x000000ff0900720c */ /* 0x000fe20003fc4270 */
[----:B-1----:R-:W-:-:S12]  /*1d670*/  @!P5 BRA `(.L_x_8) ;  /* 0x000002000060d947 */ /* 0x002fd80003800000 */
.L_x_16:
[----:B------:R0:W-:Y:S04]  /*1d680*/  STL [R1+0xf44], R6 ;  /* 0x000f440601007387 */ /* 0x0001e80000100800 */
[----:B0-----:R-:W2:Y:S01]  /*1d690*/  LDL R6, [R1+0x260] ;  /* 0x0002600001067983 */ /* 0x001ea20000100800 */
[----:B------:R-:W-:Y:S01]  /*1d6a0*/  @P6 IMAD.MOV.U32 R10, RZ, RZ, R0 ;  /* 0x000000ffff0a6224 */ /* 0x000fe200078e0000 */
[----:B------:R-:W-:Y:S01]  /*1d6b0*/  ISETP.GT.AND P1, PT, R9, 0x1, PT ;  /* 0x000000010900780c */ /* 0x000fe20003f24270 */
[----:B----4-:R-:W-:Y:S01]  /*1d6c0*/  @P6 IMAD.MOV.U32 R11, RZ, RZ, R2 ;  /* 0x000000ffff0b6224 */ /* 0x010fe200078e0002 */
[----:B------:R0:W-:Y:S04]  /*1d6d0*/  STL [R1+0xf40], R7 ;  /* 0x000f400701007387 */ /* 0x0001e80000100800 */
[----:B------:R-:W-:Y:S04]  /*1d6e0*/  STL [R1+0xf3c], R8 ;  /* 0x000f3c0801007387 */ /* 0x000fe80000100800 */
[----:B------:R-:W-:Y:S01]  /*1d6f0*/  STL [R1+0xe9c], R47 ;  /* 0x000e9c2f01007387 */ /* 0x000fe20000100800 */
[----:B0-----:R-:W-:-:S03]  /*1d700*/  PRMT R7, RZ, 0x7610, R7 ;  /* 0x00007610ff077816 */ /* 0x001fc60000000007 */
        /* <DEDUP_REMOVED lines=71> */
[----:B--2---:R-:W2:Y:S04]  /*1db80*/  @P6 LDG.E.U8 R6, desc[UR24][R10.64] ;  /* 0x000000180a066981 */ /* 0x004ea8000c1e1100 */
        /* <DEDUP_REMOVED lines=51> */
[----:B--2---:R0:W-:Y:S04]  /*1dec0*/  @P6 STL [R1+0x260], R6 ;  /* 0x0002600601006387 */ /* 0x0041e80000100800 */
[----:B0-----:R-:W2:Y:S01]  /*1ded0*/  LDL.LU R6, [R1+0xf44] ;  /* 0x000f440001067983 */ /* 0x001ea20000300800 */
[----:B------:R-:W-:-:S02]  /*1dee0*/  @P6 IMAD.MOV.U32 R10, RZ, RZ, R3 ;  /* 0x000000ffff0a6224 */ /* 0x000fc400078e0003 */
[----:B------:R-:W-:Y:S01]  /*1def0*/  @P6 IMAD.MOV.U32 R11, RZ, RZ, R4 ;  /* 0x000000ffff0b6224 */ /* 0x000fe200078e0004 */
[----:B------:R-:W-:-:S04]  /*1df00*/  PRMT R8, RZ, 0x7610, R8 ;  /* 0x00007610ff087816 */ /* 0x000fc80000000008 */
[----:B------:R0:W3:Y:S02]  /*1df10*/  @P6 LDG.E.U8 R7, desc[UR24][R10.64] ;  /* 0x000000180a076981 */ /* 0x0000e4000c1e1100 */
[----:B0-----:R-:W-:Y:S02]  /*1df20*/  @P6 IMAD.MOV.U32 R10, RZ, RZ, R5 ;  /* 0x000000ffff0a6224 */ /* 0x001fe400078e0005 */
[----:B--2---:R-:W-:-:S05]  /*1df30*/  @P6 IMAD.MOV.U32 R11, RZ, RZ, R6 ;  /* 0x000000ffff0b6224 */ /* 0x004fca00078e0006 */
[----:B------:R-:W2:Y:S04]  /*1df40*/  @P6 LDG.E.U8 R8, desc[UR24][R10.64] ;  /* 0x000000180a086981 */ /* 0x000ea8000c1e1100 */
[----:B------:R-:W-:Y:S04]  /*1df50*/  STL [R1+0xce4], R3 ;  /* 0x000ce40301007387 */ /* 0x000fe80000100800 */
[----:B------:R-:W-:Y:S04]  /*1df60*/  STL [R1+0xce0], R4 ;  /* 0x000ce00401007387 */ /* 0x000fe80000100800 */
[----:B---3--:R0:W-:Y:S04]  /*1df70*/  STL [R1+0x25c], R7 ;  /* 0x00025c0701007387 */ /* 0x0081e80000100800 */
[----:B0-----:R-:W3:Y:S04]  /*1df80*/  LDL.LU R7, [R1+0xf40] ;  /* 0x000f400001077983 */ /* 0x001ee80000300800 */
[----:B------:R-:W-:Y:S04]  /*1df90*/  STL [R1+0xcec], R5 ;  /* 0x000cec0501007387 */ /* 0x000fe80000100800 */
[----:B------:R-:W-:Y:S04]  /*1dfa0*/  STL [R1+0xce8], R6 ;  /* 0x000ce80601007387 */ /* 0x000fe80000100800 */
[----:B--2---:R0:W-:Y:S04]  /*1dfb0*/  STL [R1+0x258], R8 ;  /* 0x0002580801007387 */ /* 0x0041e80000100800 */
[----:B0-----:R-:W2:Y:S01]  /*1dfc0*/  LDL.LU R8, [R1+0xf3c] ;  /* 0x000f3c0001087983 */ /* 0x001ea20000300800 */
[----:B------:R-:W-:Y:S01]  /*1dfd0*/  PRMT R17, RZ, 0x7610, R17 ;  /* 0x00007610ff117816 */ /* 0x000fe20000000011 */
[----:B---3--:R-:W-:-:S02]  /*1dfe0*/  @P6 IMAD.MOV.U32 R10, RZ, RZ, R7 ;  /* 0x000000ffff0a6224 */ /* 0x008fc400078e0007 */
[----:B--2---:R-:W-:-:S05]  /*1dff0*/  @P6 IMAD.MOV.U32 R11, RZ, RZ, R8 ;  /* 0x000000ffff0b6224 */ /* 0x004fca00078e0008 */
[----:B------:R-:W2:Y:S04]  /*1e000*/  @P6 LDG.E.U8 R17, desc[UR24][R10.64] ;  /* 0x000000180a116981 */ /* 0x000ea8000c1e1100 */
[----:B------:R-:W-:Y:S04]  /*1e010*/  STL [R1+0xcf4], R7 ;  /* 0x000cf40701007387 */ /* 0x000fe80000100800 */
[----:B------:R-:W-:Y:S04]  /*1e020*/  STL [R1+0xcf0], R8 ;  /* 0x000cf00801007387 */ /* 0x000fe80000100800 */
[----:B--2---:R0:W-:Y:S04]  /*1e030*/  STL [R1+0x254], R17 ;  /* 0x0002541101007387 */ /* 0x0041e80000100800 */
[----:B0-----:R-:W2:Y:S04]  /*1e040*/  LDL.LU R17, [R1+0xf38] ;  /* 0x000f380001117983 */ /* 0x001ea80000300800 */
[----:B------:R-:W3:Y:S04]  /*1e050*/  LDL R10, [R1+0x2c8] ;  /* 0x0002c800010a7983 */ /* 0x000ee80000100800 */
[----:B------:R-:W3:Y:S01]  /*1e060*/  LDL R11, [R1+0x2cc] ;  /* 0x0002cc00010b7983 */ /* 0x000ee20000100800 */
[----:B------:R-:W-:-:S02]  /*1e070*/  PRMT R47, RZ, 0x7610, R47 ;  /* 0x00007610ff2f7816 */ /* 0x000fc4000000002f */
[----:B---3--:R-:W-:-:S04]  /*1e080*/  @P1 LOP3.LUT R11, R11, R10, RZ, 0x3c, !PT ;  /* 0x0000000a0b0b1212 */ /* 0x008fc800078e3cff */
[----:B------:R-:W-:-:S04]  /*1e090*/  @P1 LOP3.LUT R10, R11, R10, RZ, 0x3c, !PT ;  /* 0x0000000a0b0a1212 */ /* 0x000fc800078e3cff */
[----:B------:R-:W-:-:S05]  /*1e0a0*/  @P1 LOP3.LUT R11, R11, R10, RZ, 0x3c, !PT ;  /* 0x0000000a0b0b1212 */ /* 0x000fca00078e3cff */
[----:B------:R-:W3:Y:S04]  /*1e0b0*/  @P1 LDG.E.U8 R47, desc[UR24][R10.64] ;  /* 0x000000180a2f1981 */ /* 0x000ee8000c1e1100 */
[----:B---3--:R0:W-:Y:S04]  /*1e0c0*/  STL [R1+0x250], R47 ;  /* 0x0002502f01007387 */ /* 0x0081e80000100800 */
[----:B0-----:R-:W3:Y:S04]  /*1e0d0*/  LDL.LU R47, [R1+0xf34] ;  /* 0x000f3400012f7983 */ /* 0x001ee80000300800 */
[----:B------:R-:W4:Y:S04]  /*1e0e0*/  LDL R10, [R1+0x2d0] ;  /* 0x0002d000010a7983 */ /* 0x000f280000100800 */
[----:B------:R-:W4:Y:S01]  /*1e0f0*/  LDL R11, [R1+0x2d4] ;  /* 0x0002d400010b7983 */ /* 0x000f220000100800 */
[----:B--2---:R-:W-:-:S02]  /*1e100*/  PRMT R17, RZ, 0x7610, R17 ;  /* 0x00007610ff117816 */ /* 0x004fc40000000011 */
[----:B----4-:R-:W-:-:S04]  /*1e110*/  @P1 LOP3.LUT R11, R11, R10, RZ, 0x3c, !PT ;  /* 0x0000000a0b0b1212 */ /* 0x010fc800078e3cff */
[----:B------:R-:W-:-:S04]  /*1e120*/  @P1 LOP3.LUT R10, R11, R10, RZ, 0x3c, !PT ;  /* 0x0000000a0b0a1212 */ /* 0x000fc800078e3cff */
[----:B------:R-:W-:-:S05]  /*1e130*/  @P1 LOP3.LUT R11, R11, R10, RZ, 0x3c, !PT ;  /* 0x0000000a0b0b1212 */ /* 0x000fca00078e3cff */
[----:B------:R-:W2:Y:S04]  /*1e140*/  @P1 LDG.E.U8 R17, desc[UR24][R10.64] ;  /* 0x000000180a111981 */ /* 0x000ea8000c1e1100 */
[----:B--2---:R0:W-:Y:S04]  /*1e150*/  STL [R1+0x24c], R17 ;  /* 0x00024c1101007387 */ /* 0x0041e80000100800 */
[----:B0-----:R-:W2:Y:S04]  /*1e160*/  LDL.LU R17, [R1+0xf30] ;  /* 0x000f300001117983 */ /* 0x001ea80000300800 */
[----:B------:R-:W4:Y:S04]  /*1e170*/  LDL R10, [R1+0x2d8] ;  /* 0x0002d800010a7983 */ /* 0x000f280000100800 */
[----:B------:R-:W4:Y:S01]  /*1e180*/  LDL R11, [R1+0x2dc] ;  /* 0x0002dc00010b7983 */ /* 0x000f220000100800 */
[----:B---3--:R-:W-:-:S02]  /*1e190*/  PRMT R47, RZ, 0x7610, R47 ;  /* 0x00007610ff2f7816 */ /* 0x008fc4000000002f */
[----:B----4-:R-:W-:-:S04]  /*1e1a0*/  @P1 LOP3.LUT R11, R11, R10, RZ, 0x3c, !PT ;  /* 0x0000000a0b0b1212 */ /* 0x010fc800078e3cff */
        /* <DEDUP_REMOVED lines=11> */
[----:B------:R-:W2:Y:S01]  /*1e260*/  @P1 LDG.E.U8 R17, desc[UR24][R10.64] ;  /* 0x000000180a111981 */ /* 0x000ea2000c1e1100 */
[----:B------:R-:W-:-:S03]  /*1e270*/  ISETP.GT.AND P3, PT, R9, 0x2, PT ;  /* 0x000000020900780c */ /* 0x000fc60003f64270 */
        /* <DEDUP_REMOVED lines=337> */
[----:B------:R-:W-:-:S02]  /*1f790*/  PRMT R45, RZ, 0x7610, R45 ;  /* 0x00007610ff2d7816 */ /* 0x000fc4000000002d */
[----:B----4-:R-:W-:-:S04]  /*1f7a0*/  @P1 LOP3.LUT R11, R11, R10, RZ, 0x3c, !PT ;  /* 0x0000000a0b0b1212 */ /* 0x010fc800078e3cff */
[----:B------:R-:W-:-:S04]  /*1f7b0*/  @P1 LOP3.LUT R10, R11, R10, RZ, 0x3c, !PT ;  /* 0x0000000a0b0a1212 */ /* 0x000fc800078e3cff */
[----:B------:R-:W-:-:S05]  /*1f7c0*/  @P1 LOP3.LUT R11, R11, R10, RZ, 0x3c, !PT ;  /* 0x0000000a0b0b1212 */ /* 0x000fca00078e3cff */
[----:B------:R-:W4:Y:S04]  /*1f7d0*/  @P1 LDG.E.U8 R45, desc[UR24][R10.64] ;  /* 0x000000180a2d1981 */ /* 0x000f28000c1e1100 */
[----:B----4-:R0:W-:Y:S04]  /*1f7e0*/  STL [R1+0x198], R45 ;  /* 0x0001982d01007387 */ /* 0x0101e80000100800 */
[----:B0-----:R-:W4:Y:S04]  /*1f7f0*/  LDL.LU R45, [R1+0xe94] ;  /* 0x000e9400012d7983 */ /* 0x001f280000300800 */
[----:B------:R-:W2:Y:S04]  /*1f800*/  LDL R10, [R1+0x7a4] ;  /* 0x0007a400010a7983 */ /* 0x000ea80000100800 */
[----:B------:R-:W2:Y:S01]  /*1f810*/  LDL R11, [R1+0x7a8] ;  /* 0x0007a800010b7983 */ /* 0x000ea20000100800 */
[----:B------:R-:W-:-:S02]  /*1f820*/  PRMT R15, RZ, 0x7610, R15 ;  /* 0x00007610ff0f7816 */ /* 0x000fc4000000000f */
[----:B--2---:R-:W-:-:S04]  /*1f830*/  @P1 LOP3.LUT R11, R11, R10, RZ, 0x3c, !PT ;  /* 0x0000000a0b0b1212 */ /* 0x004fc800078e3cff */
[----:B------:R-:W-:-:S04]  /*1f840*/  @P1 LOP3.LUT R10, R11, R10, RZ, 0x3c, !PT ;  /* 0x0000000a0b0a1212 */ /* 0x000fc800078e3cff */
[----:B------:R-:W-:-:S05]  /*1f850*/  @P1 LOP3.LUT R11, R11, R10, RZ, 0x3c, !PT ;  /* 0x0000000a0b0b1212 */ /* 0x000fca00078e3cff */
[----:B------:R-:W2:Y:S04]  /*1f860*/  @P1 LDG.E.U8 R15, desc[UR24][R10.64] ;  /* 0x000000180a0f1981 */ /* 0x000ea8000c1e1100 */
[----:B--2---:R0:W-:Y:S04]  /*1f870*/  STL [R1+0x194], R15 ;  /* 0x0001940f01007387 */ /* 0x0041e80000100800 */
[----:B0-----:R-:W2:Y:S04]  /*1f880*/  LDL.LU R15, [R1+0xe90] ;  /* 0x000e9000010f7983 */ /* 0x001ea80000300800 */
        /* <DEDUP_REMOVED lines=15> */
[----:B------:R-:W2:Y:S01]  /*1f980*/  @P1 LDG.E.U8 R22, desc[UR24][R10.64] ;  /* 0x000000180a161981 */ /* 0x000ea2000c1e1100 */
[----:B------:R-:W-:-:S03]  /*1f990*/  ISETP.GT.AND P3, PT, R9, 0xc, PT ;  /* 0x0000000c0900780c */ /* 0x000fc60003f64270 */
        /* <DEDUP_REMOVED lines=494> */
[----:B---3--:R-:W-:-:S02]  /*21880*/  PRMT R47, RZ, 0x7610, R47 ;  /* 0x00007610ff2f7816 */ /* 0x008fc4000000002f */
[----:B--2---:R-:W-:-:S04]  /*21890*/  @P1 LOP3.LUT R11, R11, R10, RZ, 0x3c, !PT ;  /* 0x0000000a0b0b1212 */ /* 0x004fc800078e3cff */
[----:B------:R-:W-:-:S04]  /*218a0*/  @P1 LOP3.LUT R10, R11, R10, RZ, 0x3c, !PT ;  /* 0x0000000a0b0a1212 */ /* 0x000fc800078e3cff */
[----:B------:R-:W-:-:S05]  /*218b0*/  @P1 LOP3.LUT R11, R11, R10, RZ, 0x3c, !PT ;  /* 0x0000000a0b0b1212 */ /* 0x000fca00078e3cff */
[----:B------:R0:W2:Y:S04]  /*218c0*/  @P1 LDG.E.U8 R47, desc[UR24][R10.64] ;  /* 0x000000180a2f1981 */ /* 0x0000a8000c1e1100 */
[----:B------:R-:W0:Y:S04]  /*218d0*/  LDL R10, [R1+0x9c8] ;  /* 0x0009c800010a7983 */ /* 0x000e280000100800 */
[----:B------:R-:W0:Y:S01]  /*218e0*/  LDL R11, [R1+0x9cc] ;  /* 0x0009cc00010b7983 */ /* 0x000e220000100800 */
[----:B------:R-:W-:Y:S02]  /*218f0*/  PRMT R62, RZ, 0x7610, R62 ;  /* 0x00007610ff3e7816 */ /* 0x000fe4000000003e */
[----:B0-----:R-:W-:-:S04]  /*21900*/  @P1 LOP3.LUT R11, R11, R10, RZ, 0x3c, !PT ;  /* 0x0000000a0b0b1212 */ /* 0x001fc800078e3cff */
[----:B------:R-:W-:-:S04]  /*21910*/  @P1 LOP3.LUT R10, R11, R10, RZ, 0x3c, !PT ;  /* 0x0000000a0b0a1212 */ /* 0x000fc800078e3cff */
[----:B------:R-:W-:-:S05]  /*21920*/  @P1 LOP3.LUT R11, R11, R10, RZ, 0x3c, !PT ;  /* 0x0000000a0b0b1212 */ /* 0x000fca00078e3cff */
[----:B------:R-:W3:Y:S04]  /*21930*/  @P1 LDG.E.U8 R62, desc[UR24][R10.64] ;  /* 0x000000180a3e1981 */ /* 0x000ee8000c1e1100 */
[----:B--2---:R0:W-:Y:S04]  /*21940*/  STL [R1+0xd0], R47 ;  /* 0x0000d02f01007387 */ /* 0x0041e80000100800 */
[----:B0-----:R-:W2:Y:S04]  /*21950*/  LDL R47, [R1+0x9f4] ;  /* 0x0009f400012f7983 */ /* 0x001ea80000100800 */
[----:B---3--:R0:W-:Y:S04]  /*21960*/  STL [R1+0xcc], R62 ;  /* 0x0000cc3e01007387 */ /* 0x0081e80000100800 */
[----:B0-----:R-:W3:Y:S04]  /*21970*/  LDL.LU R62, [R1+0xdb0] ;  /* 0x000db000013e7983 */ /* 0x001ee80000300800 */
        /* <DEDUP_REMOVED lines=35> */
[----:B------:R-:W-:-:S03]  /*21bb0*/  PRMT R17, RZ, 0x7610, R17 ;  /* 0x00007610ff117816 */ /* 0x000fc60000000011 */
[----:B--2---:R0:W-:Y:S04]  /*21bc0*/  STL [R1+0xbc], R14 ;  /* 0x0000bc0e01007387 */ /* 0x0041e80000100800 */
[----:B0-----:R-:W2:Y:S04]  /*21bd0*/  LDL.LU R14, [R1+0xda0] ;  /* 0x000da000010e7983 */ /* 0x001ea80000300800 */
[----:B------:R-:W2:Y:S01]  /*21be0*/  LDL R11, [R1+0x9f0] ;  /* 0x0009f000010b7983 */ /* 0x000ea20000100800 */
[----:B------:R-:W-:Y:S01]  /*21bf0*/  @P3 IMAD.MOV.U32 R10, RZ, RZ, R47 ;  /* 0x000000ffff0a3224 */ /* 0x000fe200078e002f */
[----:B------:R-:W-:-:S02]  /*21c00*/  ISETP.GT.AND P1, PT, R9, 0x1b, PT ;  /* 0x0000001b0900780c */ /* 0x000fc40003f24270 */
[----:B------:R-:W-:Y:S01]  /*21c10*/  PRMT R23, RZ, 0x7610, R23 ;  /* 0x00007610ff177816 */ /* 0x000fe20000000017 */
[----:B------:R-:W3:Y:S04]  /*21c20*/  LDL R47, [R1+0xa20] ;  /* 0x000a2000012f7983 */ /* 0x000ee80000100800 */
[----:B--2---:R0:W2:Y:S04]  /*21c30*/  @P3 LDG.E.U8 R17, desc[UR24][R10.64] ;  /* 0x000000180a113981 */ /* 0x0040a8000c1e1100 */
[----:B------:R-:W0:Y:S04]  /*21c40*/  LDL R10, [R1+0x9f8] ;  /* 0x0009f800010a7983 */ /* 0x000e280000100800 */
[----:B------:R-:W0:Y:S02]  /*21c50*/  LDL R11, [R1+0x9fc] ;  /* 0x0009fc00010b7983 */ /* 0x000e240000100800 */
        /* <DEDUP_REMOVED lines=39> */
[----:B------:R-:W-:Y:S02]  /*21ed0*/  PRMT R56, RZ, 0x7610, R56 ;  /* 0x00007610ff387816 */ /* 0x000fe40000000038 */
[----:B--2---:R-:W-:-:S04]  /*21ee0*/  @P3 LOP3.LUT R11, R11, R10, RZ, 0x3c, !PT ;  /* 0x0000000a0b0b3212 */ /* 0x004fc800078e3cff */
[----:B------:R-:W-:-:S04]  /*21ef0*/  @P3 LOP3.LUT R10, R11, R10, RZ, 0x3c, !PT ;  /* 0x0000000a0b0a3212 */ /* 0x000fc800078e3cff */
[----:B------:R-:W-:-:S05]  /*21f00*/  @P3 LOP3.LUT R11, R11, R10, RZ, 0x3c, !PT ;  /* 0x0000000a0b0b3212 */ /* 0x000fca00078e3cff */
[----:B------:R0:W2:Y:S02]  /*21f10*/  @P3 LDG.E.U8 R58, desc[UR24][R10.64] ;  /* 0x000000180a3a3981 */ /* 0x0000a4000c1e1100 */
[----:B0-----:R-:W-:Y:S02]  /*21f20*/  @P3 IMAD.MOV.U32 R10, RZ, RZ, R17 ;  /* 0x000000ffff0a3224 */ /* 0x001fe400078e0011 */
[----:B------:R-:W-:-:S05]  /*21f30*/  @P3 IMAD.MOV.U32 R11, RZ, RZ, R47 ;  /* 0x000000ffff0b3224 */ /* 0x000fca00078e002f */
[----:B------:R-:W3:Y:S04]  /*21f40*/  @P3 LDG.E.U8 R56, desc[UR24][R10.64] ;  /* 0x000000180a383981 */ /* 0x000ee8000c1e1100 */
[----:B--2---:R0:W-:Y:S04]  /*21f50*/  STL [R1+0xa0], R58 ;  /* 0x0000a03a01007387 */ /* 0x0041e80000100800 */
[----:B0-----:R-:W2:Y:S04]  /*21f60*/  LDL.LU R58, [R1+0xd8c] ;  /* 0x000d8c00013a7983 */ /* 0x001ea80000300800 */
[----:B------:R-:W2:Y:S04]  /*21f70*/  LDL R47, [R1+0x810] ;  /* 0x00081000012f7983 */ /* 0x000ea80000100800 */
[----:B------:R-:W2:Y:S04]  /*21f80*/  LDL R17, [R1+0x814] ;  /* 0x0008140001117983 */ /* 0x000ea80000100800 */
        /* <DEDUP_REMOVED lines=13> */
[----:B----4-:R-:W-:-:S02]  /*22060*/  PRMT R45, RZ, 0x7610, R45 ;  /* 0x00007610ff2d7816 */ /* 0x010fc4000000002d */
[----:B--2---:R-:W-:-:S04]  /*22070*/  @P3 LOP3.LUT R11, R11, R10, RZ, 0x3c, !PT ;  /* 0x0000000a0b0b3212 */ /* 0x004fc800078e3cff */
[----:B------:R-:W-:-:S04]  /*22080*/  @P3 LOP3.LUT R10, R11, R10, RZ, 0x3c, !PT ;  /* 0x0000000a0b0a3212 */ /* 0x000fc800078e3cff */
[----:B------:R-:W-:-:S05]  /*22090*/  @P3 LOP3.LUT R11, R11, R10, RZ, 0x3c, !PT ;  /* 0x0000000a0b0b3212 */ /* 0x000fca00078e3cff */
[----:B------:R0:W2:Y:S04]  /*220a0*/  @P3 LDG.E.U8 R45, desc[UR24][R10.64] ;  /* 0x000000180a2d3981 */ /* 0x0000a8000c1e1100 */
[----:B------:R-:W0:Y:S04]  /*220b0*/  LDL R10, [R1+0x804] ;  /* 0x00080400010a7983 */ /* 0x000e280000100800 */
[----:B------:R-:W0:Y:S01]  /*220c0*/  LDL R11, [R1+0xa38] ;  /* 0x000a3800010b7983 */ /* 0x000e220000100800 */
[----:B------:R-:W-:Y:S02]  /*220d0*/  ISETP.GT.AND P1, PT, R9, 0x1d, PT ;  /* 0x0000001d0900780c */ /* 0x000fe40003f24270 */
[----:B------:R-:W-:-:S11]  /*220e0*/  PRMT R52, RZ, 0x7610, R52 ;  /* 0x00007610ff347816 */ /* 0x000fd60000000034 */
[----:B0-----:R-:W-:-:S04]  /*220f0*/  @P1 LOP3.LUT R11, R11, R10, RZ, 0x3c, !PT ;  /* 0x0000000a0b0b1212 */ /* 0x001fc800078e3cff */
[----:B------:R-:W-:-:S04]  /*22100*/  @P1 LOP3.LUT R10, R11, R10, RZ, 0x3c, !PT ;  /* 0x0000000a0b0a1212 */ /* 0x000fc800078e3cff */
[----:B------:R-:W-:-:S05]  /*22110*/  @P1 LOP3.LUT R11, R11, R10, RZ, 0x3c, !PT ;  /* 0x0000000a0b0b1212 */ /* 0x000fca00078e3cff */
[----:B------:R-:W4:Y:S04]  /*22120*/  @P1 LDG.E.U8 R52, desc[UR24][R10.64] ;  /* 0x000000180a341981 */ /* 0x000f28000c1e1100 */
[----:B--2---:R0:W-:Y:S04]  /*22130*/  STL [R1+0x90], R45 ;  /* 0x0000902d01007387 */ /* 0x0041e80000100800 */
[----:B0-----:R-:W2:Y:S04]  /*22140*/  LDL R45, [R1+0x6b0] ;  /* 0x0006b000012d7983 */ /* 0x001ea80000100800 */
        /* <DEDUP_REMOVED lines=8> */
[----:B------:R0:W2:Y:S01]  /*221d0*/  @P1 LDG.E.U8 R50, desc[UR24][R10.64] ;  /* 0x000000180a321981 */ /* 0x0000a2000c1e1100 */
[----:B------:R-:W-:Y:S01]  /*221e0*/  PRMT R15, RZ, 0x7610, R15 ;  /* 0x00007610ff0f7816 */ /* 0x000fe2000000000f */
[----:B0-----:R-:W-:Y:S02]  /*221f0*/  @P1 IMAD.MOV.U32 R10, RZ, RZ, R17 ;  /* 0x000000ffff0a1224 */ /* 0x001fe400078e0011 */
[----:B------:R-:W-:-:S05]  /*22200*/  @P1 IMAD.MOV.U32 R11, RZ, RZ, R47 ;  /* 0x000000ffff0b1224 */ /* 0x000fca00078e002f */
[----:B------:R0:W3:Y:S04]  /*22210*/  @P1 LDG.E.U8 R15, desc[UR24][R10.64] ;  /* 0x000000180a0f1981 */ /* 0x0000e8000c1e1100 */
[----:B--2---:R1:W-:Y:S04]  /*22220*/  STL [R1+0x84], R50 ;  /* 0x0000843201007387 */ /* 0x0043e80000100800 */
[----:B-1----:R-:W2:Y:S04]  /*22230*/  LDL.LU R50, [R1+0xd7c] ;  /* 0x000d7c0001327983 */ /* 0x002ea80000300800 */
[----:B------:R-:W0:Y:S04]  /*22240*/  LDL R10, [R1+0x818] ;  /* 0x00081800010a7983 */ /* 0x000e280000100800 */
[----:B------:R-:W0:Y:S01]  /*22250*/  LDL R11, [R1+0x81c] ;  /* 0x00081c00010b7983 */ /* 0x000e220000100800 */
[----:B------:R-:W-:-:S03]  /*22260*/  PRMT R48, RZ, 0x7610, R48 ;  /* 0x00007610ff307816 */ /* 0x000fc60000000030 */
[----:B------:R-:W2:Y:S04]  /*22270*/  LDL R47, [R1+0x6c0] ;  /* 0x0006c000012f7983 */ /* 0x000ea80000100800 */
[----:B------:R-:W2:Y:S01]  /*22280*/  LDL R17, [R1+0x6c4] ;  /* 0x0006c40001117983 */ /* 0x000ea20000100800 */
[----:B0-----:R-:W-:-:S04]  /*22290*/  @P1 LOP3.LUT R11, R11, R10, RZ, 0x3c, !PT ;  /* 0x0000000a0b0b1212 */ /* 0x001fc800078e3cff */
[----:B------:R-:W-:-:S04]  /*222a0*/  @P1 LOP3.LUT R10, R11, R10, RZ, 0x3c, !PT ;  /* 0x0000000a0b0a1212 */ /* 0x000fc800078e3cff */
[----:B------:R-:W-:-:S05]  /*222b0*/  @P1 LOP3.LUT R11, R11, R10, RZ, 0x3c, !PT ;  /* 0x0000000a0b0b1212 */ /* 0x000fca00078e3cff */
[----:B------:R-:W2:Y:S04]  /*222c0*/  @P1 LDG.E.U8 R48, desc[UR24][R10.64] ;  /* 0x000000180a301981 */ /* 0x000ea8000c1e1100 */
[----:B---3--:R0:W-:Y:S04]  /*222d0*/  STL [R1+0x7c], R15 ;  /* 0x00007c0f01007387 */ /* 0x0081e80000100800 */
[----:B0-----:R-:W3:Y:S01]  /*222e0*/  LDL R15, [R1+0x6c8] ;  /* 0x0006c800010f7983 */ /* 0x001ee20000100800 */
[----:B------:R-:W-:-:S03]  /*222f0*/  ISETP.GT.AND P3, PT, R9, 0x1e, PT ;  /* 0x0000001e0900780c */ /* 0x000fc60003f64270 */
[----:B--2---:R0:W-:Y:S04]  /*22300*/  STL [R1+0x78], R48 ;  /* 0x0000783001007387 */ /* 0x0041e80000100800 */
[----:B0-----:R-:W2:Y:S04]  /*22310*/  LDL.LU R48, [R1+0xd78] ;  /* 0x000d780001307983 */ /* 0x001ea80000300800 */
[----:B------:R-:W2:Y:S01]  /*22320*/  LDL R11, [R1+0x6ac] ;  /* 0x0006ac00010b7983 */ /* 0x000ea20000100800 */
[----:B------:R-:W-:Y:S01]  /*22330*/  PRMT R42, RZ, 0x7610, R42 ;  /* 0x00007610ff2a7816 */ /* 0x000fe2000000002a */
[----:B------:R-:W-:Y:S01]  /*22340*/  @P3 IMAD.MOV.U32 R10, RZ, RZ, R45 ;  /* 0x000000ffff0a3224 */ /* 0x000fe200078e002d */
        /* <DEDUP_REMOVED lines=13> */
[----:B------:R-:W2:Y:S01]  /*22420*/  LDL R11, [R1+0x6bc] ;  /* 0x0006bc00010b7983 */ /* 0x000ea20000100800 */
[----:B------:R-:W-:Y:S01]  /*22430*/  PRMT R51, RZ, 0x7610, R51 ;  /* 0x00007610ff337816 */ /* 0x000fe20000000033 */
[----:B------:R-:W-:Y:S01]  /*22440*/  @P3 IMAD.MOV.U32 R10, RZ, RZ, R47 ;  /* 0x000000ffff0a3224 */ /* 0x000fe200078e002f */
[----:B------:R-:W-:Y:S01]  /*22450*/  PRMT R53, RZ, 0x7610, R53 ;  /* 0x00007610ff357816 */ /* 0x000fe20000000035 */
[----:B------:R-:W3:Y:S04]  /*22460*/  LDL R47, [R1+0x6e0] ;  /* 0x0006e000012f7983 */ /* 0x000ee80000100800 */
[----:B--2---:R0:W2:Y:S02]  /*22470*/  @P3 LDG.E.U8 R51, desc[UR24][R10.64] ;  /* 0x000000180a333981 */ /* 0x0040a4000c1e1100 */
[----:B0-----:R-:W-:-:S02]  /*22480*/  @P3 IMAD.MOV.U32 R10, RZ, RZ, R15 ;  /* 0x000000ffff0a3224 */ /* 0x001fc400078e000f */
        /* <DEDUP_REMOVED lines=10> */
[----:B------:R-:W-:-:S02]  /*22530*/  ISETP.GT.AND P1, PT, R9, 0x1f, PT ;  /* 0x0000001f0900780c */ /* 0x000fc40003f24270 */
[----:B------:R-:W-:Y:S02]  /*22540*/  PRMT R55, RZ, 0x7610, R55 ;  /* 0x00007610ff377816 */ /* 0x000fe40000000037 */
[----:B------:R-:W-:-:S09]  /*22550*/  PRMT R57, RZ, 0x7610, R57 ;  /* 0x00007610ff397816 */ /* 0x000fd20000000039 */
        /* <DEDUP_REMOVED lines=23> */
[----:B------:R-:W2:Y:S04]  /*226d0*/  LDL R17, [R1+0xca8] ;  /* 0x000ca80001117983 */ /* 0x000ea80000100800 */
[----:B------:R-:W2:Y:S04]  /*226e0*/  LDL R15, [R1+0xcac] ;  /* 0x000cac00010f7983 */ /* 0x000ea80000100800 */
[----:B0-----:R-:W2:Y:S04]  /*226f0*/  LDL R22, [R1+0xcb8] ;  /* 0x000cb80001167983 */ /* 0x001ea80000100800 */
        /* <DEDUP_REMOVED lines=13> */
[----:B------:R0:W3:Y:S01]  /*227d0*/  @P3 LDG.E.U8 R35, desc[UR24][R10.64] ;  /* 0x000000180a233981 */ /* 0x0000e2000c1e1100 */
[----:B------:R-:W-:Y:S01]  /*227e0*/  PRMT R20, RZ, 0x7610, R20 ;  /* 0x00007610ff147816 */ /* 0x000fe20000000014 */
[----:B0-----:R-:W-:Y:S02]  /*227f0*/  @P3 IMAD.MOV.U32 R10, RZ, RZ, R22 ;  /* 0x000000ffff0a3224 */ /* 0x001fe400078e0016 */
[----:B------:R-:W-:-:S05]  /*22800*/  @P3 IMAD.MOV.U32 R11, RZ, RZ, R47 ;  /* 0x000000ffff0b3224 */ /* 0x000fca00078e002f */
[----:B------:R0:W4:Y:S04]  /*22810*/  @P3 LDG.E.U8 R20, desc[UR24][R10.64] ;  /* 0x000000180a143981 */ /* 0x000128000c1e1100 */
[----:B--2---:R1:W-:Y:S04]  /*22820*/  STL [R1+0x70], R46 ;  /* 0x0000702e01007387 */ /* 0x0043e80000100800 */
[----:B------:R-:W2:Y:S04]  /*22830*/  LDL R45, [R1+0xa48] ;  /* 0x000a4800012d7983 */ /* 0x000ea80000100800 */
[----:B------:R-:W2:Y:S04]  /*22840*/  LDL R42, [R1+0xa4c] ;  /* 0x000a4c00012a7983 */ /* 0x000ea80000100800 */
[----:B-1----:R-:W2:Y:S04]  /*22850*/  LDL R46, [R1+0xa44] ;  /* 0x000a4400012e7983 */ /* 0x002ea80000100800 */
[----:B---3--:R1:W-:Y:S01]  /*22860*/  STL [R1+0x6c], R35 ;  /* 0x00006c2301007387 */ /* 0x0083e20000100800 */
[----:B------:R-:W-:Y:S01]  /*22870*/  ISETP.GT.AND P1, PT, R9, 0x21, PT ;  /* 0x000000210900780c */ /* 0x000fe20003f24270 */
[----:B0-----:R-:W-:Y:S01]  /*22880*/  @P3 IMAD.MOV.U32 R10, RZ, RZ, R15 ;  /* 0x000000ffff0a3224 */ /* 0x001fe200078e000f */
[----:B------:R-:W-:Y:S01]  /*22890*/  PRMT R73, RZ, 0x7610, R73 ;  /* 0x00007610ff497816 */ /* 0x000fe20000000049 */
[----:B------:R-:W-:Y:S01]  /*228a0*/  @P3 IMAD.MOV.U32 R11, RZ, RZ, R17 ;  /* 0x000000ffff0b3224 */ /* 0x000fe200078e0011 */
[----:B------:R-:W-:Y:S01]  /*228b0*/  PRMT R43, RZ, 0x7610, R43 ;  /* 0x00007610ff2b7816 */ /* 0x000fe2000000002b */
[----:B------:R-:W3:Y:S04]  /*228c0*/  LDL R22, [R1+0xa54] ;  /* 0x000a540001167983 */ /* 0x000ee80000100800 */
[----:B-1----:R-:W3:Y:S04]  /*228d0*/  LDL R35, [R1+0xa50] ;  /* 0x000a500001237983 */ /* 0x002ee80000100800 */
[----:B------:R2:W3:Y:S01]  /*228e0*/  @P3 LDG.E.U8 R73, desc[UR24][R10.64] ;  /* 0x000000180a493981 */ /* 0x0004e2000c1e1100 */
[----:B------:R-:W-:-:S03]  /*228f0*/  PRMT R36, RZ, 0x7610, R36 ;  /* 0x00007610ff247816 */ /* 0x000fc60000000024 */
[----:B----4-:R0:W-:Y:S04]  /*22900*/  STL [R1+0x68], R20 ;  /* 0x0000681401007387 */ /* 0x0101e80000100800 */
[----:B------:R-:W4:Y:S04]  /*22910*/  LDL R17, [R1+0xa5c] ;  /* 0x000a5c0001117983 */ /* 0x000f280000100800 */
[----:B------:R-:W4:Y:S04]  /*22920*/  LDL R15, [R1+0xa60] ;  /* 0x000a6000010f7983 */ /* 0x000f280000100800 */
[----:B0-----:R-:W4:Y:S01]  /*22930*/  LDL R20, [R1+0xa58] ;  /* 0x000a580001147983 */ /* 0x001f220000100800 */
[----:B--2---:R-:W-:-:S02]  /*22940*/  @P1 IMAD.MOV.U32 R10, RZ, RZ, R45 ;  /* 0x000000ffff0a1224 */ /* 0x004fc400078e002d */
[----:B------:R-:W-:-:S05]  /*22950*/  @P1 IMAD.MOV.U32 R11, RZ, RZ, R46 ;  /* 0x000000ffff0b1224 */ /* 0x000fca00078e002e */
[----:B------:R3:W2:Y:S02]  /*22960*/  @P1 LDG.E.U8 R43, desc[UR24][R10.64] ;  /* 0x000000180a2b1981 */ /* 0x0006a4000c1e1100 */
[----:B---3--:R-:W-:Y:S02]  /*22970*/  @P1 IMAD.MOV.U32 R10, RZ, RZ, R35 ;  /* 0x000000ffff0a1224 */ /* 0x008fe400078e0023 */
[----:B------:R-:W-:-:S05]  /*22980*/  @P1 IMAD.MOV.U32 R11, RZ, RZ, R42 ;  /* 0x000000ffff0b1224 */ /* 0x000fca00078e002a */
[----:B------:R0:W3:Y:S04]  /*22990*/  @P1 LDG.E.U8 R36, desc[UR24][R10.64] ;  /* 0x000000180a241981 */ /* 0x0000e8000c1e1100 */
[----:B------:R-:W-:Y:S01]  /*229a0*/  STL [R1+0xd30], R73 ;  /* 0x000d304901007387 */ /* 0x000fe20000100800 */
[----:B------:R-:W-:Y:S01]  /*229b0*/  PRMT R44, RZ, 0x7610, R44 ;  /* 0x00007610ff2c7816 */ /* 0x000fe2000000002c */
[----:B0-----:R-:W-:Y:S02]  /*229c0*/  @P1 IMAD.MOV.U32 R11, RZ, RZ, R22 ;  /* 0x000000ffff0b1224 */ /* 0x001fe400078e0016 */
[----:B----4-:R-:W-:Y:S01]  /*229d0*/  @P1 IMAD.MOV.U32 R10, RZ, RZ, R20 ;  /* 0x000000ffff0a1224 */ /* 0x010fe200078e0014 */
[----:B------:R-:W-:-:S04]  /*229e0*/  PRMT R72, RZ, 0x7610, R72 ;  /* 0x00007610ff487816 */ /* 0x000fc80000000048 */
[----:B------:R0:W4:Y:S02]  /*229f0*/  @P1 LDG.E.U8 R44, desc[UR24][R10.64] ;  /* 0x000000180a2c1981 */ /* 0x000124000c1e1100 */
[----:B0-----:R-:W-:Y:S02]  /*22a00*/  @P1 IMAD.MOV.U32 R10, RZ, RZ, R15 ;  /* 0x000000ffff0a1224 */ /* 0x001fe400078e000f */
[----:B------:R-:W-:-:S05]  /*22a10*/  @P1 IMAD.MOV.U32 R11, RZ, RZ, R17 ;  /* 0x000000ffff0b1224 */ /* 0x000fca00078e0011 */
[----:B------:R-:W4:Y:S04]  /*22a20*/  @P1 LDG.E.U8 R72, desc[UR24][R10.64] ;  /* 0x000000180a481981 */ /* 0x000f28000c1e1100 */
[----:B--2---:R0:W-:Y:S04]  /*22a30*/  STL [R1+0x5c], R43 ;  /* 0x00005c2b01007387 */ /* 0x0041e80000100800 */
[----:B------:R-:W2:Y:S04]  /*22a40*/  LDL R42, [R1+0xa68] ;  /* 0x000a6800012a7983 */ /* 0x000ea80000100800 */
[----:B------:R-:W2:Y:S04]  /*22a50*/  LDL R35, [R1+0xa70] ;  /* 0x000a700001237983 */ /* 0x000ea80000100800 */
[----:B0-----:R-:W2:Y:S04]  /*22a60*/  LDL R43, [R1+0xa64] ;  /* 0x000a6400012b7983 */ /* 0x001ea80000100800 */
[----:B---3--:R0:W-:Y:S04]  /*22a70*/  STL [R1+0x58], R36 ;  /* 0x0000582401007387 */ /* 0x0081e80000100800 */
[----:B------:R-:W3:Y:S04]  /*22a80*/  LDL R22, [R1+0xa74] ;  /* 0x000a740001167983 */ /* 0x000ee80000100800 */
[----:B------:R-:W3:Y:S04]  /*22a90*/  LDL R20, [R1+0xa78] ;  /* 0x000a780001147983 */ /* 0x000ee80000100800 */
[----:B0-----:R-:W3:Y:S04]  /*22aa0*/  LDL R36, [R1+0xa6c] ;  /* 0x000a6c0001247983 */ /* 0x001ee80000100800 */
[----:B------:R-:W3:Y:S04]  /*22ab0*/  LDL R17, [R1+0xa7c] ;  /* 0x000a7c0001117983 */ /* 0x000ee80000100800 */
[----:B------:R-:W3:Y:S01]  /*22ac0*/  LDL R15, [R1+0xa80] ;  /* 0x000a8000010f7983 */ /* 0x000ee20000100800 */
[----:B------:R-:W-:-:S02]  /*22ad0*/  ISETP.GT.AND P3, PT, R9, 0x22, PT ;  /* 0x000000220900780c */ /* 0x000fc40003f64270 */
[----:B------:R-:W-:Y:S02]  /*22ae0*/  PRMT R41, RZ, 0x7610, R41 ;  /* 0x00007610ff297816 */ /* 0x000fe40000000029 */
[----:B------:R-:W-:Y:S02]  /*22af0*/  PRMT R27, RZ, 0x7610, R27 ;  /* 0x00007610ff1b7816 */ /* 0x000fe4000000001b */
[----:B------:R-:W-:Y:S02]  /*22b00*/  PRMT R19, RZ, 0x7610, R19 ;  /* 0x00007610ff137816 */ /* 0x000fe40000000013 */
[----:B------:R-:W-:Y:S01]  /*22b10*/  PRMT R70, RZ, 0x7610, R70 ;  /* 0x00007610ff467816 */ /* 0x000fe20000000046 */
[----:B----4-:R-:W-:Y:S04]  /*22b20*/  STL [R1+0xd34], R72 ;  /* 0x000d344801007387 */ /* 0x010fe80000100800 */
[----:B--2---:R-:W-:-:S02]  /*22b30*/  @P3 IMAD.MOV.U32 R10, RZ, RZ, R42 ;  /* 0x000000ffff0a3224 */ /* 0x004fc400078e002a */
[----:B------:R-:W-:-:S05]  /*22b40*/  @P3 IMAD.MOV.U32 R11, RZ, RZ, R43 ;  /* 0x000000ffff0b3224 */ /* 0x000fca00078e002b */
[----:B------:R0:W2:Y:S02]  /*22b50*/  @P3 LDG.E.U8 R41, desc[UR24][R10.64] ;  /* 0x000000180a293981 */ /* 0x0000a4000c1e1100 */
[----:B0-----:R-:W-:Y:S02]  /*22b60*/  @P3 IMAD.MOV.U32 R10, RZ, RZ, R35 ;  /* 0x000000ffff0a3224 */ /* 0x001fe400078e0023 */
[----:B---3--:R-:W-:Y:S01]  /*22b70*/  @P3 IMAD.MOV.U32 R11, RZ, RZ, R36 ;  /* 0x000000ffff0b3224 */ /* 0x008fe200078e0024 */
[----:B------:R-:W3:Y:S04]  /*22b80*/  LDL R35, [R1+0xa88] ;  /* 0x000a880001237983 */ /* 0x000ee80000100800 */
[----:B------:R0:W4:Y:S04]  /*22b90*/  @P3 LDG.E.U8 R27, desc[UR24][R10.64] ;  /* 0x000000180a1b3981 */ /* 0x000128000c1e1100 */
[----:B------:R-:W2:Y:S01]  /*22ba0*/  LDL R36, [R1+0xa84] ;  /* 0x000a840001247983 */ /* 0x000ea20000100800 */
[----:B0-----:R-:W-:-:S02]  /*22bb0*/  @P3 IMAD.MOV.U32 R10, RZ, RZ, R20 ;  /* 0x000000ffff0a3224 */ /* 0x001fc400078e0014 */
[----:B------:R-:W-:Y:S01]  /*22bc0*/  @P3 IMAD.MOV.U32 R11, RZ, RZ, R22 ;  /* 0x000000ffff0b3224 */ /* 0x000fe200078e0016 */
[----:B------:R-:W4:Y:S04]  /*22bd0*/  LDL R20, [R1+0xa90] ;  /* 0x000a900001147983 */ /* 0x000f280000100800 */
[----:B------:R0:W4:Y:S04]  /*22be0*/  @P3 LDG.E.U8 R19, desc[UR24][R10.64] ;  /* 0x000000180a133981 */ /* 0x000128000c1e1100 */
[----:B------:R-:W4:Y:S01]  /*22bf0*/  LDL R22, [R1+0xa8c] ;  /* 0x000a8c0001167983 */ /* 0x000f220000100800 */
[----:B0-----:R-:W-:-:S02]  /*22c00*/  @P3 IMAD.MOV.U32 R10, RZ, RZ, R15 ;  /* 0x000000ffff0a3224 */ /* 0x001fc400078e000f */
[----:B------:R-:W-:-:S05]  /*22c10*/  @P3 IMAD.MOV.U32 R11, RZ, RZ, R17 ;  /* 0x000000ffff0b3224 */ /* 0x000fca00078e0011 */
[----:B------:R3:W4:Y:S01]  /*22c20*/  @P3 LDG.E.U8 R70, desc[UR24][R10.64] ;  /* 0x000000180a463981 */ /* 0x000722000c1e1100 */
[----:B------:R-:W-:Y:S02]  /*22c30*/  ISETP.GT.AND P1, PT, R9, 0x23, PT ;  /* 0x000000230900780c */ /* 0x000fe40003f24270 */
[----:B------:R-:W-:-:S11]  /*22c40*/  PRMT R40, RZ, 0x7610, R40 ;  /* 0x00007610ff287816 */ /* 0x000fd60000000028 */
[----:B---3--:R-:W-:Y:S02]  /*22c50*/  @P1 IMAD.MOV.U32 R10, RZ, RZ, R35 ;  /* 0x000000ffff0a1224 */ /* 0x008fe400078e0023 */
[----:B--2---:R-:W-:-:S05]  /*22c60*/  @P1 IMAD.MOV.U32 R11, RZ, RZ, R36 ;  /* 0x000000ffff0b1224 */ /* 0x004fca00078e0024 */
[----:B------:R0:W2:Y:S04]  /*22c70*/  @P1 LDG.E.U8 R40, desc[UR24][R10.64] ;  /* 0x000000180a281981 */ /* 0x0000a8000c1e1100 */
[----:B----4-:R1:W-:Y:S04]  /*22c80*/  STL [R1+0x3c], R19 ;  /* 0x00003c1301007387 */ /* 0x0103e80000100800 */
[----:B------:R-:W3:Y:S04]  /*22c90*/  LDL R15, [R1+0xa98] ;  /* 0x000a9800010f7983 */ /* 0x000ee80000100800 */
[----:B-1----:R-:W4:Y:S04]  /*22ca0*/  LDL R19, [R1+0xa94] ;  /* 0x000a940001137983 */ /* 0x002f280000100800 */
[----:B------:R1:W-:Y:S04]  /*22cb0*/  STL [R1+0x40], R27 ;  /* 0x0000401b01007387 */ /* 0x0003e80000100800 */
[----:B------:R-:W2:Y:S04]  /*22cc0*/  LDL R17, [R1+0xaa0] ;  /* 0x000aa00001117983 */ /* 0x000ea80000100800 */
[----:B-1----:R-:W2:Y:S04]  /*22cd0*/  LDL R27, [R1+0xa9c] ;  /* 0x000a9c00011b7983 */ /* 0x002ea80000100800 */
[----:B------:R-:W-:Y:S04]  /*22ce0*/  STL [R1+0xd38], R70 ;  /* 0x000d384601007387 */ /* 0x000fe80000100800 */
[----:B------:R-:W-:Y:S04]  /*22cf0*/  STL [R1+0x50], R44 ;  /* 0x0000502c01007387 */ /* 0x000fe80000100800 */
[----:B------:R-:W2:Y:S04]  /*22d00*/  LDL R36, [R1+0xaa4] ;  /* 0x000aa40001247983 */ /* 0x000ea80000100800 */
[----:B------:R-:W2:Y:S01]  /*22d10*/  LDL R35, [R1+0xaa8] ;  /* 0x000aa80001237983 */ /* 0x000ea20000100800 */
[----:B0-----:R-:W-:-:S02]  /*22d20*/  @P1 IMAD.MOV.U32 R10, RZ, RZ, R20 ;  /* 0x000000ffff0a1224 */ /* 0x001fc400078e0014 */
[----:B------:R-:W-:Y:S01]  /*22d30*/  @P1 IMAD.MOV.U32 R11, RZ, RZ, R22 ;  /* 0x000000ffff0b1224 */ /* 0x000fe200078e0016 */
[----:B------:R-:W2:Y:S04]  /*22d40*/  LDL R20, [R1+0xab0] ;  /* 0x000ab00001147983 */ /* 0x000ea80000100800 */
[----:B------:R-:W2:Y:S01]  /*22d50*/  LDL R22, [R1+0xaac] ;  /* 0x000aac0001167983 */ /* 0x000ea20000100800 */
[----:B------:R-:W-:Y:S02]  /*22d60*/  PRMT R39, RZ, 0x7610, R39 ;  /* 0x00007610ff277816 */ /* 0x000fe40000000027 */
[----:B------:R-:W-:Y:S02]  /*22d70*/  ISETP.GT.AND P3, PT, R9, 0x24, PT ;  /* 0x000000240900780c */ /* 0x000fe40003f64270 */
[----:B------:R-:W-:-:S02]  /*22d80*/  PRMT R38, RZ, 0x7610, R38 ;  /* 0x00007610ff267816 */ /* 0x000fc40000000026 */
[----:B------:R3:W2:Y:S01]  /*22d90*/  @P1 LDG.E.U8 R39, desc[UR24][R10.64] ;  /* 0x000000180a271981 */ /* 0x0006a2000c1e1100 */
[----:B------:R-:W-:Y:S02]  /*22da0*/  PRMT R37, RZ, 0x7610, R37 ;  /* 0x00007610ff257816 */ /* 0x000fe40000000025 */
[----:B------:R-:W-:Y:S02]  /*22db0*/  PRMT R24, RZ, 0x7610, R24 ;  /* 0x00007610ff187816 */ /* 0x000fe40000000018 */
[----:B------:R-:W-:Y:S01]  /*22dc0*/  PRMT R32, RZ, 0x7610, R32 ;  /* 0x00007610ff207816 */ /* 0x000fe20000000020 */
[----:B------:R-:W-:Y:S01]  /*22dd0*/  STL [R1+0x44], R41 ;  /* 0x0000442901007387 */ /* 0x000fe20000100800 */
[----:B---3--:R-:W-:-:S03]  /*22de0*/  @P1 IMAD.MOV.U32 R10, RZ, RZ, R15 ;  /* 0x000000ffff0a1224 */ /* 0x008fc600078e000f */
[----:B------:R-:W3:Y:S01]  /*22df0*/  LDL R15, [R1+0xab8] ;  /* 0x000ab800010f7983 */ /* 0x000ee20000100800 */
[----:B----4-:R-:W-:-:S03]  /*22e00*/  @P1 IMAD.MOV.U32 R11, RZ, RZ, R19 ;  /* 0x000000ffff0b1224 */ /* 0x010fc600078e0013 */
[----:B------:R-:W4:Y:S04]  /*22e10*/  LDL R19, [R1+0xab4] ;  /* 0x000ab40001137983 */ /* 0x000f280000100800 */
[----:B------:R2:W4:Y:S02]  /*22e20*/  @P1 LDG.E.U8 R38, desc[UR24][R10.64] ;  /* 0x000000180a261981 */ /* 0x000524000c1e1100 */
[----:B--2---:R-:W-:Y:S02]  /*22e30*/  @P1 IMAD.MOV.U32 R10, RZ, RZ, R17 ;  /* 0x000000ffff0a1224 */ /* 0x004fe400078e0011 */
[----:B------:R-:W-:Y:S01]  /*22e40*/  @P1 IMAD.MOV.U32 R11, RZ, RZ, R27 ;  /* 0x000000ffff0b1224 */ /* 0x000fe200078e001b */
[----:B------:R-:W2:Y:S04]  /*22e50*/  LDL R17, [R1+0xac0] ;  /* 0x000ac00001117983 */ /* 0x000ea80000100800 */
[----:B------:R0:W2:Y:S04]  /*22e60*/  @P1 LDG.E.U8 R37, desc[UR24][R10.64] ;  /* 0x000000180a251981 */ /* 0x0000a8000c1e1100 */
[----:B------:R-:W2:Y:S01]  /*22e70*/  LDL R27, [R1+0xabc] ;  /* 0x000abc00011b7983 */ /* 0x000ea20000100800 */
[----:B0-----:R-:W-:-:S02]  /*22e80*/  @P3 IMAD.MOV.U32 R10, RZ, RZ, R35 ;  /* 0x000000ffff0a3224 */ /* 0x001fc400078e0023 */
[----:B------:R-:W-:Y:S01]  /*22e90*/  @P3 IMAD.MOV.U32 R11, RZ, RZ, R36 ;  /* 0x000000ffff0b3224 */ /* 0x000fe200078e0024 */
[----:B------:R-:W2:Y:S04]  /*22ea0*/  LDL R35, [R1+0x828] ;  /* 0x0008280001237983 */ /* 0x000ea80000100800 */
[----:B------:R0:W2:Y:S02]  /*22eb0*/  @P3 LDG.E.U8 R24, desc[UR24][R10.64] ;  /* 0x000000180a183981 */ /* 0x0000a4000c1e1100 */
[----:B0-----:R-:W-:Y:S02]  /*22ec0*/  @P3 IMAD.MOV.U32 R10, RZ, RZ, R20 ;  /* 0x000000ffff0a3224 */ /* 0x001fe400078e0014 */
[----:B------:R-:W-:Y:S01]  /*22ed0*/  @P3 IMAD.MOV.U32 R11, RZ, RZ, R22 ;  /* 0x000000ffff0b3224 */ /* 0x000fe200078e0016 */
[----:B------:R-:W2:Y:S04]  /*22ee0*/  LDL R20, [R1+0x824] ;  /* 0x0008240001147983 */ /* 0x000ea80000100800 */
[----:B------:R3:W2:Y:S04]  /*22ef0*/  @P3 LDG.E.U8 R32, desc[UR24][R10.64] ;  /* 0x000000180a203981 */ /* 0x0006a8000c1e1100 */
[----:B------:R-:W2:Y:S01]  /*22f00*/  LDL R22, [R1+0x820] ;  /* 0x0008200001167983 */ /* 0x000ea20000100800 */
[----:B------:R-:W-:Y:S01]  /*22f10*/  PRMT R34, RZ, 0x7610, R34 ;  /* 0x00007610ff227816 */ /* 0x000fe20000000022 */
[----:B---3--:R-:W-:-:S02]  /*22f20*/  @P3 IMAD.MOV.U32 R10, RZ, RZ, R15 ;  /* 0x000000ffff0a3224 */ /* 0x008fc400078e000f */
[----:B----4-:R-:W-:-:S05]  /*22f30*/  @P3 IMAD.MOV.U32 R11, RZ, RZ, R19 ;  /* 0x000000ffff0b3224 */ /* 0x010fca00078e0013 */
[----:B------:R0:W3:Y:S04]  /*22f40*/  @P3 LDG.E.U8 R34, desc[UR24][R10.64] ;  /* 0x000000180a223981 */ /* 0x0000e8000c1e1100 */
[----:B--2---:R1:W-:Y:S04]  /*22f50*/  STL [R1+0xc], R24 ;  /* 0x00000c1801007387 */ /* 0x0043e80000100800 */
[----:B-1----:R-:W2:Y:S04]  /*22f60*/  LDL R24, [R1+0x82c] ;  /* 0x00082c0001187983 */ /* 0x002ea80000100800 */
[----:B------:R1:W-:Y:S04]  /*22f70*/  STL [R1+0x8], R32 ;  /* 0x0000082001007387 */ /* 0x0003e80000100800 */
[----:B-1----:R-:W4:Y:S04]  /*22f80*/  LDL R32, [R1+0x830] ;  /* 0x0008300001207983 */ /* 0x002f280000100800 */
[----:B------:R-:W-:Y:S04]  /*22f90*/  STL [R1+0x30], R40 ;  /* 0x0000302801007387 */ /* 0x000fe80000100800 */
[----:B------:R-:W4:Y:S01]  /*22fa0*/  LDL R15, [R1+0x834] ;  /* 0x00083400010f7983 */ /* 0x000f220000100800 */
[----:B------:R-:W-:Y:S01]  /*22fb0*/  ISETP.GT.AND P1, PT, R9, 0x25, PT ;  /* 0x000000250900780c */ /* 0x000fe20003f24270 */
[----:B0-----:R-:W-:Y:S01]  /*22fc0*/  @P3 IMAD.MOV.U32 R10, RZ, RZ, R17 ;  /* 0x000000ffff0a3224 */ /* 0x001fe200078e0011 */
[----:B------:R-:W-:Y:S01]  /*22fd0*/  PRMT R93, RZ, 0x7610, R93 ;  /* 0x00007610ff5d7816 */ /* 0x000fe2000000005d */
[----:B------:R-:W-:Y:S01]  /*22fe0*/  @P3 IMAD.MOV.U32 R11, RZ, RZ, R27 ;  /* 0x000000ffff0b3224 */ /* 0x000fe200078e001b */
[----:B------:R-:W-:Y:S01]  /*22ff0*/  PRMT R92, RZ, 0x7610, R92 ;  /* 0x00007610ff5c7816 */ /* 0x000fe2000000005c */
[----:B------:R-:W4:Y:S04]  /*23000*/  LDL R19, [R1+0x83c] ;  /* 0x00083c0001137983 */ /* 0x000f280000100800 */
[----:B------:R0:W4:Y:S01]  /*23010*/  @P3 LDG.E.U8 R93, desc[UR24][R10.64] ;  /* 0x000000180a5d3981 */ /* 0x000122000c1e1100 */
[----:B------:R-:W-:-:S03]  /*23020*/  PRMT R90, RZ, 0x7610, R90 ;  /* 0x00007610ff5a7816 */ /* 0x000fc6000000005a */
[----:B0-----:R-:W-:Y:S02]  /*23030*/  @P1 IMAD.MOV.U32 R10, RZ, RZ, R20 ;  /* 0x000000ffff0a1224 */ /* 0x001fe400078e0014 */
[----:B------:R-:W-:-:S05]  /*23040*/  @P1 IMAD.MOV.U32 R11, RZ, RZ, R22 ;  /* 0x000000ffff0b1224 */ /* 0x000fca00078e0016 */
[----:B------:R0:W4:Y:S02]  /*23050*/  @P1 LDG.E.U8 R92, desc[UR24][R10.64] ;  /* 0x000000180a5c1981 */ /* 0x000124000c1e1100 */
[----:B0-----:R-:W-:Y:S01]  /*23060*/  @P1 IMAD.MOV.U32 R11, RZ, RZ, R35 ;  /* 0x000000ffff0b1224 */ /* 0x001fe200078e0023 */
[----:B------:R-:W-:Y:S01]  /*23070*/  PRMT R89, RZ, 0x7610, R89 ;  /* 0x00007610ff597816 */ /* 0x000fe20000000059 */
[----:B------:R-:W-:Y:S04]  /*23080*/  STL [R1+0x28], R39 ;  /* 0x0000282701007387 */ /* 0x000fe80000100800 */
[----:B---3--:R0:W-:Y:S04]  /*23090*/  STL [R1+0x4], R34 ;  /* 0x0000042201007387 */ /* 0x0081e80000100800 */
[----:B------:R-:W3:Y:S04]  /*230a0*/  LDL R27, [R1+0x6ec] ;  /* 0x0006ec00011b7983 */ /* 0x000ee80000100800 */
[----:B------:R-:W3:Y:S04]  /*230b0*/  LDL R17, [R1+0x6f0] ;  /* 0x0006f00001117983 */ /* 0x000ee80000100800 */
[----:B0-----:R-:W3:Y:S01]  /*230c0*/  LDL R34, [R1+0x838] ;  /* 0x0008380001227983 */ /* 0x001ee20000100800 */
[----:B--2---:R-:W-:-:S05]  /*230d0*/  @P1 IMAD.MOV.U32 R10, RZ, RZ, R24 ;  /* 0x000000ffff0a1224 */ /* 0x004fca00078e0018 */
[----:B------:R4:W2:Y:S02]  /*230e0*/  @P1 LDG.E.U8 R90, desc[UR24][R10.64] ;  /* 0x000000180a5a1981 */ /* 0x0008a4000c1e1100 */
[----:B----4-:R-:W-:Y:S02]  /*230f0*/  @P1 IMAD.MOV.U32 R11, RZ, RZ, R32 ;  /* 0x000000ffff0b1224 */ /* 0x010fe400078e0020 */
[----:B------:R-:W-:-:S05]  /*23100*/  @P1 IMAD.MOV.U32 R10, RZ, RZ, R15 ;  /* 0x000000ffff0a1224 */ /* 0x000fca00078e000f */
[----:B------:R0:W4:Y:S04]  /*23110*/  @P1 LDG.E.U8 R89, desc[UR24][R10.64] ;  /* 0x000000180a591981 */ /* 0x000128000c1e1100 */
[----:B------:R-:W-:Y:S04]  /*23120*/  STL [R1+0x24], R38 ;  /* 0x0000242601007387 */ /* 0x000fe80000100800 */
[----:B------:R-:W-:Y:S04]  /*23130*/  STL [R1+0xd3c], R93 ;  /* 0x000d3c5d01007387 */ /* 0x000fe80000100800 */
[----:B------:R-:W4:Y:S04]  /*23140*/  LDL R22, [R1+0x6f4] ;  /* 0x0006f40001167983 */ /* 0x000f280000100800 */
[----:B------:R-:W-:Y:S04]  /*23150*/  STL [R1+0x14], R37 ;  /* 0x0000142501007387 */ /* 0x000fe80000100800 */
[----:B------:R-:W4:Y:S04]  /*23160*/  LDL R20, [R1+0x6f8] ;  /* 0x0006f80001147983 */ /* 0x000f280000100800 */
[----:B------:R-:W-:Y:S04]  /*23170*/  STL [R1+0xd40], R92 ;  /* 0x000d405c01007387 */ /* 0x000fe80000100800 */
[----:B------:R-:W4:Y:S01]  /*23180*/  LDL R24, [R1+0x714] ;  /* 0x0007140001187983 */ /* 0x000f220000100800 */
[----:B------:R-:W-:Y:S01]  /*23190*/  ISETP.GT.AND P3, PT, R9, 0x26, PT ;  /* 0x000000260900780c */ /* 0x000fe20003f64270 */
[----:B0-----:R-:W-:Y:S01]  /*231a0*/  @P1 IMAD.MOV.U32 R10, RZ, RZ, R19 ;  /* 0x000000ffff0a1224 */ /* 0x001fe200078e0013 */
[----:B------:R-:W-:-:S02]  /*231b0*/  PRMT R88, RZ, 0x7610, R88 ;  /* 0x00007610ff587816 */ /* 0x000fc40000000058 */
[----:B------:R-:W-:Y:S01]  /*231c0*/  PRMT R25, RZ, 0x7610, R25 ;  /* 0x00007610ff197816 */ /* 0x000fe20000000019 */
[----:B---3--:R-:W-:-:S05]  /*231d0*/  @P1 IMAD.MOV.U32 R11, RZ, RZ, R34 ;  /* 0x000000ffff0b1224 */ /* 0x008fca00078e0022 */
[----:B------:R0:W3:Y:S04]  /*231e0*/  @P1 LDG.E.U8 R88, desc[UR24][R10.64] ;  /* 0x000000180a581981 */ /* 0x0000e8000c1e1100 */
[----:B--2---:R-:W-:Y:S04]  /*231f0*/  STL [R1+0xd44], R90 ;  /* 0x000d445a01007387 */ /* 0x004fe80000100800 */
[----:B------:R-:W2:Y:S04]  /*23200*/  LDL R32, [R1+0x6fc] ;  /* 0x0006fc0001207983 */ /* 0x000ea80000100800 */
[----:B------:R-:W2:Y:S01]  /*23210*/  LDL R15, [R1+0x71c] ;  /* 0x00071c00010f7983 */ /* 0x000ea20000100800 */
[----:B0-----:R-:W-:-:S02]  /*23220*/  @P3 IMAD.MOV.U32 R10, RZ, RZ, R17 ;  /* 0x000000ffff0a3224 */ /* 0x001fc400078e0011 */
[----:B------:R-:W-:-:S05]  /*23230*/  @P3 IMAD.MOV.U32 R11, RZ, RZ, R27 ;  /* 0x000000ffff0b3224 */ /* 0x000fca00078e001b */
[----:B------:R0:W2:Y:S04]  /*23240*/  @P3 LDG.E.U8 R25, desc[UR24][R10.64] ;  /* 0x000000180a193981 */ /* 0x0000a8000c1e1100 */
[----:B----4-:R-:W-:Y:S04]  /*23250*/  STL [R1+0xd48], R89 ;  /* 0x000d485901007387 */ /* 0x010fe80000100800 */
[----:B------:R-:W4:Y:S01]  /*23260*/  LDL R19, [R1+0x718] ;  /* 0x0007180001137983 */ /* 0x000f220000100800 */
[----:B------:R-:W-:Y:S02]  /*23270*/  PRMT R33, RZ, 0x7610, R33 ;  /* 0x00007610ff217816 */ /* 0x000fe40000000021 */
[----:B------:R-:W-:Y:S01]  /*23280*/  PRMT R30, RZ, 0x7610, R30 ;  /* 0x00007610ff1e7816 */ /* 0x000fe2000000001e */
[----:B0-----:R-:W-:-:S02]  /*23290*/  @P3 IMAD.MOV.U32 R11, RZ, RZ, R22 ;  /* 0x000000ffff0b3224 */ /* 0x001fc400078e0016 */
[----:B------:R-:W-:-:S05]  /*232a0*/  @P3 IMAD.MOV.U32 R10, RZ, RZ, R20 ;  /* 0x000000ffff0a3224 */ /* 0x000fca00078e0014 */
[----:B------:R0:W4:Y:S02]  /*232b0*/  @P3 LDG.E.U8 R33, desc[UR24][R10.64] ;  /* 0x000000180a213981 */ /* 0x000124000c1e1100 */
[----:B0-----:R-:W-:Y:S01]  /*232c0*/  @P3 IMAD.MOV.U32 R10, RZ, RZ, R24 ;  /* 0x000000ffff0a3224 */ /* 0x001fe200078e0018 */
[----:B------:R-:W-:Y:S01]  /*232d0*/  PRMT R29, RZ, 0x7610, R29 ;  /* 0x00007610ff1d7816 */ /* 0x000fe2000000001d */
[----:B---3--:R-:W-:Y:S04]  /*232e0*/  STL [R1+0xd4c], R88 ;  /* 0x000d4c5801007387 */ /* 0x008fe80000100800 */
[----:B------:R-:W3:Y:S04]  /*232f0*/  LDL R27, [R1+0x720] ;  /* 0x00072000011b7983 */ /* 0x000ee80000100800 */
[----:B------:R-:W3:Y:S01]  /*23300*/  LDL R17, [R1+0x724] ;  /* 0x0007240001117983 */ /* 0x000ee20000100800 */
[----:B--2---:R-:W-:-:S05]  /*23310*/  @P3 IMAD.MOV.U32 R11, RZ, RZ, R32 ;  /* 0x000000ffff0b3224 */ /* 0x004fca00078e0020 */
[----:B------:R0:W2:Y:S02]  /*23320*/  @P3 LDG.E.U8 R30, desc[UR24][R10.64] ;  /* 0x000000180a1e3981 */ /* 0x0000a4000c1e1100 */
[----:B0-----:R-:W-:Y:S02]  /*23330*/  @P3 IMAD.MOV.U32 R10, RZ, RZ, R15 ;  /* 0x000000ffff0a3224 */ /* 0x001fe400078e000f */
[----:B----4-:R-:W-:-:S05]  /*23340*/  @P3 IMAD.MOV.U32 R11, RZ, RZ, R19 ;  /* 0x000000ffff0b3224 */ /* 0x010fca00078e0013 */
[----:B------:R3:W4:Y:S04]  /*23350*/  @P3 LDG.E.U8 R29, desc[UR24][R10.64] ;  /* 0x000000180a1d3981 */ /* 0x000728000c1e1100 */
[----:B------:R0:W-:Y:S04]  /*23360*/  STL [R1+0x1fc], R25 ;  /* 0x0001fc1901007387 */ /* 0x0001e80000100800 */
[----:B------:R-:W4:Y:S04]  /*23370*/  LDL R22, [R1+0x72c] ;  /* 0x00072c0001167983 */ /* 0x000f280000100800 */
[----:B------:R-:W4:Y:S04]  /*23380*/  LDL R20, [R1+0x734] ;  /* 0x0007340001147983 */ /* 0x000f280000100800 */
[----:B0-----:R-:W4:Y:S04]  /*23390*/  LDL R25, [R1+0x728] ;  /* 0x0007280001197983 */ /* 0x001f280000100800 */
[----:B------:R-:W4:Y:S01]  /*233a0*/  LDL R24, [R1+0x730] ;  /* 0x0007300001187983 */ /* 0x000f220000100800 */
[----:B------:R-:W-:-:S02]  /*233b0*/  ISETP.GT.AND P1, PT, R9, 0x27, PT ;  /* 0x000000270900780c */ /* 0x000fc40003f24270 */
[----:B------:R-:W-:Y:S02]  /*233c0*/  PRMT R31, RZ, 0x7610, R31 ;  /* 0x00007610ff1f7816 */ /* 0x000fe4000000001f */
[----:B------:R-:W-:-:S09]  /*233d0*/  PRMT R26, RZ, 0x7610, R26 ;  /* 0x00007610ff1a7816 */ /* 0x000fd2000000001a */
[----:B---3--:R-:W-:Y:S02]  /*233e0*/  @P1 IMAD.MOV.U32 R11, RZ, RZ, R27 ;  /* 0x000000ffff0b1224 */ /* 0x008fe400078e001b */
[----:B------:R-:W-:-:S05]  /*233f0*/  @P1 IMAD.MOV.U32 R10, RZ, RZ, R17 ;  /* 0x000000ffff0a1224 */ /* 0x000fca00078e0011 */
[----:B------:R0:W3:Y:S04]  /*23400*/  @P1 LDG.E.U8 R31, desc[UR24][R10.64] ;  /* 0x000000180a1f1981 */ /* 0x0000e8000c1e1100 */
[----:B--2---:R1:W-:Y:S04]  /*23410*/  STL [R1+0x1ec], R30 ;  /* 0x0001ec1e01007387 */ /* 0x0043e80000100800 */
[----:B------:R-:W2:Y:S04]  /*23420*/  LDL R19, [R1+0x73c] ;  /* 0x00073c0001137983 */ /* 0x000ea80000100800 */
[----:B------:R-:W3:Y:S04]  /*23430*/  LDL R15, [R1+0xca0] ;  /* 0x000ca000010f7983 */ /* 0x000ee80000100800 */
[----:B-1----:R-:W3:Y:S04]  /*23440*/  LDL R30, [R1+0x738] ;  /* 0x00073800011e7983 */ /* 0x002ee80000100800 */
[----:B----4-:R1:W-:Y:S04]  /*23450*/  STL [R1+0x1e4], R29 ;  /* 0x0001e41d01007387 */ /* 0x0103e80000100800 */
[----:B------:R-:W4:Y:S04]  /*23460*/  LDL R27, [R1+0xc98] ;  /* 0x000c9800011b7983 */ /* 0x000f280000100800 */
[----:B------:R-:W4:Y:S04]  /*23470*/  LDL R17, [R1+0xc9c] ;  /* 0x000c9c0001117983 */ /* 0x000f280000100800 */
[----:B-1----:R-:W4:Y:S01]  /*23480*/  LDL R29, [R1+0xc94] ;  /* 0x000c9400011d7983 */ /* 0x002f220000100800 */
[----:B0-----:R-:W-:-:S02]  /*23490*/  @P1 IMAD.MOV.U32 R10, RZ, RZ, R22 ;  /* 0x000000ffff0a1224 */ /* 0x001fc400078e0016 */
[----:B------:R-:W-:Y:S01]  /*234a0*/  @P1 IMAD.MOV.U32 R11, RZ, RZ, R25 ;  /* 0x000000ffff0b1224 */ /* 0x000fe200078e0019 */
[----:B------:R-:W-:Y:S01]  /*234b0*/  PRMT R12, RZ, 0x7610, R12 ;  /* 0x00007610ff0c7816 */ /* 0x000fe2000000000c */
[----:B------:R-:W4:Y:S04]  /*234c0*/  LDL R25, [R1+0xc84] ;  /* 0x000c840001197983 */ /* 0x000f280000100800 */
[----:B------:R0:W4:Y:S01]  /*234d0*/  @P1 LDG.E.U8 R26, desc[UR24][R10.64] ;  /* 0x000000180a1a1981 */ /* 0x000122000c1e1100 */
[----:B------:R-:W-:Y:S02]  /*234e0*/  ISETP.GT.AND P3, PT, R9, 0x28, PT ;  /* 0x000000280900780c */ /* 0x000fe40003f64270 */
[----:B------:R-:W-:Y:S01]  /*234f0*/  PRMT R13, RZ, 0x7610, R13 ;  /* 0x00007610ff0d7816 */ /* 0x000fe2000000000d */
[----:B------:R-:W4:Y:S01]  /*23500*/  LDL R22, [R1+0xc90] ;  /* 0x000c900001167983 */ /* 0x000f220000100800 */
[----:B0-----:R-:W-:-:S02]  /*23510*/  @P1 IMAD.MOV.U32 R10, RZ, RZ, R20 ;  /* 0x000000ffff0a1224 */ /* 0x001fc400078e0014 */
[----:B------:R-:W-:-:S05]  /*23520*/  @P1 IMAD.MOV.U32 R11, RZ, RZ, R24 ;  /* 0x000000ffff0b1224 */ /* 0x000fca00078e0018 */
[----:B------:R2:W4:Y:S01]  /*23530*/  @P1 LDG.E.U8 R12, desc[UR24][R10.64] ;  /* 0x000000180a0c1981 */ /* 0x000522000c1e1100 */
[----:B------:R-:W-:Y:S02]  /*23540*/  PRMT R86, RZ, 0x7610, R86 ;  /* 0x00007610ff567816 */ /* 0x000fe40000000056 */
[----:B------:R-:W-:Y:S01]  /*23550*/  PRMT R85, RZ, 0x7610, R85 ;  /* 0x00007610ff557816 */ /* 0x000fe20000000055 */
[----:B--2---:R-:W-:Y:S02]  /*23560*/  @P1 IMAD.MOV.U32 R10, RZ, RZ, R19 ;  /* 0x000000ffff0a1224 */ /* 0x004fe400078e0013 */
[----:B---3--:R-:W-:-:S05]  /*23570*/  @P1 IMAD.MOV.U32 R11, RZ, RZ, R30 ;  /* 0x000000ffff0b1224 */ /* 0x008fca00078e001e */
[----:B------:R0:W2:Y:S02]  /*23580*/  @P1 LDG.E.U8 R13, desc[UR24][R10.64] ;  /* 0x000000180a0d1981 */ /* 0x0000a4000c1e1100 */
[----:B0-----:R-:W-:Y:S02]  /*23590*/  @P3 IMAD.MOV.U32 R10, RZ, RZ, R15 ;  /* 0x000000ffff0a3224 */ /* 0x001fe400078e000f */
[----:B----4-:R-:W-:-:S05]  /*235a0*/  @P3 IMAD.MOV.U32 R11, RZ, RZ, R29 ;  /* 0x000000ffff0b3224 */ /* 0x010fca00078e001d */
[----:B------:R0:W3:Y:S02]  /*235b0*/  @P3 LDG.E.U8 R86, desc[UR24][R10.64] ;  /* 0x000000180a563981 */ /* 0x0000e4000c1e1100 */
[----:B0-----:R-:W-:Y:S02]  /*235c0*/  @P3 IMAD.MOV.U32 R10, RZ, RZ, R17 ;  /* 0x000000ffff0a3224 */ /* 0x001fe400078e0011 */
[----:B------:R-:W-:-:S05]  /*235d0*/  @P3 IMAD.MOV.U32 R11, RZ, RZ, R27 ;  /* 0x000000ffff0b3224 */ /* 0x000fca00078e001b */
[----:B------:R0:W4:Y:S04]  /*235e0*/  @P3 LDG.E.U8 R85, desc[UR24][R10.64] ;  /* 0x000000180a553981 */ /* 0x000128000c1e1100 */
[----:B------:R1:W-:Y:S04]  /*235f0*/  STL [R1+0x1dc], R26 ;  /* 0x0001dc1a01007387 */ /* 0x0003e80000100800 */
[----:B------:R-:W4:Y:S04]  /*23600*/  LDL R20, [R1+0xc8c] ;  /* 0x000c8c0001147983 */ /* 0x000f280000100800 */
[----:B------:R-:W4:Y:S04]  /*23610*/  LDL R24, [R1+0xac4] ;  /* 0x000ac40001187983 */ /* 0x000f280000100800 */
[----:B-1----:R-:W4:Y:S04]  /*23620*/  LDL R26, [R1+0xc88] ;  /* 0x000c8800011a7983 */ /* 0x002f280000100800 */
[----:B------:R-:W-:Y:S04]  /*23630*/  STL [R1+0x1f4], R33 ;  /* 0x0001f42101007387 */ /* 0x000fe80000100800 */
[----:B------:R1:W-:Y:S04]  /*23640*/  STL [R1+0x1d4], R12 ;  /* 0x0001d40c01007387 */ /* 0x0003e80000100800 */
[----:B------:R-:W4:Y:S04]  /*23650*/  LDL R19, [R1+0xacc] ;  /* 0x000acc0001137983 */ /* 0x000f280000100800 */
[----:B-1----:R-:W4:Y:S01]  /*23660*/  LDL R12, [R1+0xac8] ;  /* 0x000ac800010c7983 */ /* 0x002f220000100800 */
[----:B------:R-:W-:Y:S01]  /*23670*/  PRMT R84, RZ, 0x7610, R84 ;  /* 0x00007610ff547816 */ /* 0x000fe20000000054 */
[----:B0-----:R-:W-:-:S02]  /*23680*/  @P3 IMAD.MOV.U32 R10, RZ, RZ, R22 ;  /* 0x000000ffff0a3224 */ /* 0x001fc400078e0016 */
[----:B------:R-:W-:-:S05]  /*23690*/  @P3 IMAD.MOV.U32 R11, RZ, RZ, R25 ;  /* 0x000000ffff0b3224 */ /* 0x000fca00078e0019 */
[----:B------:R0:W4:Y:S04]  /*236a0*/  @P3 LDG.E.U8 R84, desc[UR24][R10.64] ;  /* 0x000000180a543981 */ /* 0x000128000c1e1100 */
[----:B--2---:R1:W-:Y:S04]  /*236b0*/  STL [R1+0x1c8], R13 ;  /* 0x0001c80d01007387 */ /* 0x0043e80000100800 */
[----:B------:R-:W2:Y:S04]  /*236c0*/  LDL R29, [R1+0xad4] ;  /* 0x000ad400011d7983 */ /* 0x000ea80000100800 */
[----:B------:R-:W2:Y:S04]  /*236d0*/  LDL R15, [R1+0xad8] ;  /* 0x000ad800010f7983 */ /* 0x000ea80000100800 */
[----:B-1----:R-:W2:Y:S04]  /*236e0*/  LDL R13, [R1+0xad0] ;  /* 0x000ad000010d7983 */ /* 0x002ea80000100800 */
[----:B---3--:R-:W-:Y:S04]  /*236f0*/  STL [R1+0xd50], R86 ;  /* 0x000d505601007387 */ /* 0x008fe80000100800 */
[----:B------:R-:W3:Y:S04]  /*23700*/  LDL R30, [R1+0xadc] ;  /* 0x000adc00011e7983 */ /* 0x000ee80000100800 */
[----:B------:R-:W3:Y:S04]  /*23710*/  LDL R27, [R1+0xae0] ;  /* 0x000ae000011b7983 */ /* 0x000ee80000100800 */
[----:B------:R1:W-:Y:S04]  /*23720*/  STL [R1+0x1e0], R31 ;  /* 0x0001e01f01007387 */ /* 0x0003e80000100800 */
[----:B------:R-:W3:Y:S04]  /*23730*/  LDL R17, [R1+0xae8] ;  /* 0x000ae80001117983 */ /* 0x000ee80000100800 */
[----:B----4-:R-:W-:Y:S04]  /*23740*/  STL [R1+0xd54], R85 ;  /* 0x000d545501007387 */ /* 0x010fe80000100800 */
[----:B------:R-:W4:Y:S01]  /*23750*/  LDL R25, [R1+0xae4] ;  /* 0x000ae40001197983 */ /* 0x000f220000100800 */
[----:B0-----:R-:W-:Y:S01]  /*23760*/  @P3 IMAD.MOV.U32 R11, RZ, RZ, R26 ;  /* 0x000000ffff0b3224 */ /* 0x001fe200078e001a */
[----:B------:R-:W-:-:S02]  /*23770*/  ISETP.GT.AND P1, PT, R9, 0x29, PT ;  /* 0x000000290900780c */ /* 0x000fc40003f24270 */
[----:B------:R-:W4:Y:S01]  /*23780*/  LDL R26, [R1+0xaec] ;  /* 0x000aec00011a7983 */ /* 0x000f220000100800 */
[----:B------:R-:W-:Y:S01]  /*23790*/  PRMT R83, RZ, 0x7610, R83 ;  /* 0x00007610ff537816 */ /* 0x000fe20000000053 */
[----:B------:R-:W-:Y:S02]  /*237a0*/  @P3 IMAD.MOV.U32 R10, RZ, RZ, R20 ;  /* 0x000000ffff0a3224 */ /* 0x000fe400078e0014 */
[----:B------:R-:W4:Y:S01]  /*237b0*/  LDL R22, [R1+0xaf0] ;  /* 0x000af00001167983 */ /* 0x000f220000100800 */
[----:B------:R-:W-:-:S03]  /*237c0*/  PRMT R82, RZ, 0x7610, R82 ;  /* 0x00007610ff527816 */ /* 0x000fc60000000052 */
[----:B------:R0:W4:Y:S04]  /*237d0*/  @P3 LDG.E.U8 R83, desc[UR24][R10.64] ;  /* 0x000000180a533981 */ /* 0x000128000c1e1100 */
[----:B------:R-:W4:Y:S01]  /*237e0*/  LDL R20, [R1+0xaf8] ;  /* 0x000af80001147983 */ /* 0x000f220000100800 */
[----:B------:R-:W-:Y:S02]  /*237f0*/  PRMT R81, RZ, 0x7610, R81 ;  /* 0x00007610ff517816 */ /* 0x000fe40000000051 */
[----:B------:R-:W-:Y:S01]  /*23800*/  PRMT R80, RZ, 0x7610, R80 ;  /* 0x00007610ff507816 */ /* 0x000fe20000000050 */
[----:B-1----:R-:W4:Y:S01]  /*23810*/  LDL R31, [R1+0xb34] ;  /* 0x000b3400011f7983 */ /* 0x002f220000100800 */
[----:B0-----:R-:W-:Y:S02]  /*23820*/  @P1 IMAD.MOV.U32 R10, RZ, RZ, R12 ;  /* 0x000000ffff0a1224 */ /* 0x001fe400078e000c */
[----:B------:R-:W-:Y:S01]  /*23830*/  @P1 IMAD.MOV.U32 R11, RZ, RZ, R24 ;  /* 0x000000ffff0b1224 */ /* 0x000fe200078e0018 */
[----:B------:R-:W4:Y:S04]  /*23840*/  LDL R12, [R1+0xb00] ;  /* 0x000b0000010c7983 */ /* 0x000f280000100800 */
[----:B------:R-:W4:Y:S04]  /*23850*/  LDL R24, [R1+0xaf4] ;  /* 0x000af40001187983 */ /* 0x000f280000100800 */
[----:B------:R0:W4:Y:S01]  /*23860*/  @P1 LDG.E.U8 R82, desc[UR24][R10.64] ;  /* 0x000000180a521981 */ /* 0x000122000c1e1100 */
[----:B------:R-:W-:Y:S01]  /*23870*/  ISETP.GT.AND P3, PT, R9, 0x2a, PT ;  /* 0x0000002a0900780c */ /* 0x000fe20003f64270 */
[----:B0-----:R-:W-:-:S02]  /*23880*/  @P1 IMAD.MOV.U32 R11, RZ, RZ, R19 ;  /* 0x000000ffff0b1224 */ /* 0x001fc400078e0013 */
[----:B------:R-:W4:Y:S01]  /*23890*/  LDL R19, [R1+0xafc] ;  /* 0x000afc0001137983 */ /* 0x000f220000100800 */
[----:B------:R-:W-:Y:S02]  /*238a0*/  PRMT R79, RZ, 0x7610, R79 ;  /* 0x00007610ff4f7816 */ /* 0x000fe4000000004f */
[----:B------:R-:W-:Y:S01]  /*238b0*/  PRMT R78, RZ, 0x7610, R78 ;  /* 0x00007610ff4e7816 */ /* 0x000fe2000000004e */
[----:B--2---:R-:W-:Y:S02]  /*238c0*/  @P1 IMAD.MOV.U32 R10, RZ, RZ, R13 ;  /* 0x000000ffff0a1224 */ /* 0x004fe400078e000d */
[----:B------:R-:W2:Y:S04]  /*238d0*/  LDL R13, [R1+0xb08] ;  /* 0x000b0800010d7983 */ /* 0x000ea80000100800 */
[----:B------:R0:W2:Y:S02]  /*238e0*/  @P1 LDG.E.U8 R81, desc[UR24][R10.64] ;  /* 0x000000180a511981 */ /* 0x0000a4000c1e1100 */
[----:B0-----:R-:W-:-:S02]  /*238f0*/  @P1 IMAD.MOV.U32 R10, RZ, RZ, R15 ;  /* 0x000000ffff0a1224 */ /* 0x001fc400078e000f */
[----:B------:R-:W-:Y:S01]  /*23900*/  @P1 IMAD.MOV.U32 R11, RZ, RZ, R29 ;  /* 0x000000ffff0b1224 */ /* 0x000fe200078e001d */
[----:B------:R-:W2:Y:S04]  /*23910*/  LDL R15, [R1+0xb10] ;  /* 0x000b1000010f7983 */ /* 0x000ea80000100800 */
[----:B------:R-:W2:Y:S04]  /*23920*/  LDL R29, [R1+0xb04] ;  /* 0x000b0400011d7983 */ /* 0x000ea80000100800 */
[----:B------:R3:W2:Y:S02]  /*23930*/  @P1 LDG.E.U8 R80, desc[UR24][R10.64] ;  /* 0x000000180a501981 */ /* 0x0006a4000c1e1100 */
[----:B---3--:R-:W-:-:S02]  /*23940*/  @P1 IMAD.MOV.U32 R10, RZ, RZ, R27 ;  /* 0x000000ffff0a1224 */ /* 0x008fc400078e001b */
[----:B------:R-:W-:Y:S01]  /*23950*/  @P1 IMAD.MOV.U32 R11, RZ, RZ, R30 ;  /* 0x000000ffff0b1224 */ /* 0x000fe200078e001e */
[----:B------:R-:W3:Y:S04]  /*23960*/  LDL R27, [R1+0xb0c] ;  /* 0x000b0c00011b7983 */ /* 0x000ee80000100800 */
[----:B------:R0:W3:Y:S01]  /*23970*/  @P1 LDG.E.U8 R79, desc[UR24][R10.64] ;  /* 0x000000180a4f1981 */ /* 0x0000e2000c1e1100 */
[----:B------:R-:W-:Y:S02]  /*23980*/  PRMT R77, RZ, 0x7610, R77 ;  /* 0x00007610ff4d7816 */ /* 0x000fe4000000004d */
[----:B------:R-:W-:Y:S01]  /*23990*/  PRMT R76, RZ, 0x7610, R76 ;  /* 0x00007610ff4c7816 */ /* 0x000fe2000000004c */
[----:B------:R-:W3:Y:S01]  /*239a0*/  LDL R30, [R1+0xb3c] ;  /* 0x000b3c00011e7983 */ /* 0x000ee20000100800 */
[----:B0-----:R-:W-:-:S02]  /*239b0*/  @P3 IMAD.MOV.U32 R10, RZ, RZ, R17 ;  /* 0x000000ffff0a3224 */ /* 0x001fc400078e0011 */
[----:B----4-:R-:W-:Y:S01]  /*239c0*/  @P3 IMAD.MOV.U32 R11, RZ, RZ, R25 ;  /* 0x000000ffff0b3224 */ /* 0x010fe200078e0019 */
[----:B------:R-:W4:Y:S04]  /*239d0*/  LDL R17, [R1+0xb18] ;  /* 0x000b180001117983 */ /* 0x000f280000100800 */
[----:B------:R-:W4:Y:S04]  /*239e0*/  LDL R25, [R1+0xb14] ;  /* 0x000b140001197983 */ /* 0x000f280000100800 */
[----:B------:R0:W4:Y:S02]  /*239f0*/  @P3 LDG.E.U8 R78, desc[UR24][R10.64] ;  /* 0x000000180a4e3981 */ /* 0x000124000c1e1100 */
[----:B0-----:R-:W-:-:S02]  /*23a00*/  @P3 IMAD.MOV.U32 R11, RZ, RZ, R26 ;  /* 0x000000ffff0b3224 */ /* 0x001fc400078e001a */
[----:B------:R-:W4:Y:S01]  /*23a10*/  LDL R26, [R1+0xb1c] ;  /* 0x000b1c00011a7983 */ /* 0x000f220000100800 */
[----:B------:R-:W-:-:S03]  /*23a20*/  @P3 IMAD.MOV.U32 R10, RZ, RZ, R22 ;  /* 0x000000ffff0a3224 */ /* 0x000fc600078e0016 */
[----:B------:R-:W4:Y:S01]  /*23a30*/  LDL R22, [R1+0xb20] ;  /* 0x000b200001167983 */ /* 0x000f220000100800 */
[----:B------:R-:W-:-:S03]  /*23a40*/  ISETP.GT.AND P1, PT, R9, 0x2b, PT ;  /* 0x0000002b0900780c */ /* 0x000fc60003f24270 */
[----:B------:R0:W4:Y:S01]  /*23a50*/  @P3 LDG.E.U8 R77, desc[UR24][R10.64] ;  /* 0x000000180a4d3981 */ /* 0x000122000c1e1100 */
[----:B------:R-:W-:Y:S01]  /*23a60*/  PRMT R75, RZ, 0x7610, R75 ;  /* 0x00007610ff4b7816 */ /* 0x000fe2000000004b */
[----:B0-----:R-:W-:Y:S02]  /*23a70*/  @P3 IMAD.MOV.U32 R10, RZ, RZ, R20 ;  /* 0x000000ffff0a3224 */ /* 0x001fe400078e0014 */
[----:B------:R-:W-:Y:S01]  /*23a80*/  @P3 IMAD.MOV.U32 R11, RZ, RZ, R24 ;  /* 0x000000ffff0b3224 */ /* 0x000fe200078e0018 */
[----:B------:R-:W4:Y:S04]  /*23a90*/  LDL R20, [R1+0xb28] ;  /* 0x000b280001147983 */ /* 0x000f280000100800 */
[----:B------:R-:W4:Y:S04]  /*23aa0*/  LDL R24, [R1+0xb24] ;  /* 0x000b240001187983 */ /* 0x000f280000100800 */
[----:B------:R0:W4:Y:S01]  /*23ab0*/  @P3 LDG.E.U8 R76, desc[UR24][R10.64] ;  /* 0x000000180a4c3981 */ /* 0x000122000c1e1100 */
[----:B------:R-:W-:Y:S01]  /*23ac0*/  PRMT R74, RZ, 0x7610, R74 ;  /* 0x00007610ff4a7816 */ /* 0x000fe2000000004a */
[----:B0-----:R-:W-:-:S02]  /*23ad0*/  @P3 IMAD.MOV.U32 R10, RZ, RZ, R12 ;  /* 0x000000ffff0a3224 */ /* 0x001fc400078e000c */
[----:B------:R-:W-:Y:S01]  /*23ae0*/  @P3 IMAD.MOV.U32 R11, RZ, RZ, R19 ;  /* 0x000000ffff0b3224 */ /* 0x000fe200078e0013 */
[----:B------:R-:W4:Y:S04]  /*23af0*/  LDL R12, [R1+0xb30] ;  /* 0x000b3000010c7983 */ /* 0x000f280000100800 */
[----:B------:R-:W4:Y:S04]  /*23b00*/  LDL R19, [R1+0xb2c] ;  /* 0x000b2c0001137983 */ /* 0x000f280000100800 */
[----:B------:R2:W4:Y:S01]  /*23b10*/  @P3 LDG.E.U8 R75, desc[UR24][R10.64] ;  /* 0x000000180a4b3981 */ /* 0x000522000c1e1100 */
[----:B------:R-:W-:-:S02]  /*23b20*/  PRMT R71, RZ, 0x7610, R71 ;  /* 0x00007610ff477816 */ /* 0x000fc40000000047 */
[----:B------:R-:W-:Y:S01]  /*23b30*/  PRMT R69, RZ, 0x7610, R69 ;  /* 0x00007610ff457816 */ /* 0x000fe20000000045 */
[----:B--2---:R-:W-:Y:S02]  /*23b40*/  @P1 IMAD.MOV.U32 R10, RZ, RZ, R13 ;  /* 0x000000ffff0a1224 */ /* 0x004fe400078e000d */
[----:B------:R-:W2:Y:S01]  /*23b50*/  LDL R13, [R1+0xb38] ;  /* 0x000b3800010d7983 */ /* 0x000ea20000100800 */
[----:B------:R-:W-:Y:S01]  /*23b60*/  @P1 IMAD.MOV.U32 R11, RZ, RZ, R29 ;  /* 0x000000ffff0b1224 */ /* 0x000fe200078e001d */
[----:B------:R-:W-:Y:S02]  /*23b70*/  ISETP.GT.AND P3, PT, R9, 0x2c, PT ;  /* 0x0000002c0900780c */ /* 0x000fe40003f64270 */
[----:B------:R-:W2:Y:S04]  /*23b80*/  LDL R29, [R1+0x850] ;  /* 0x00085000011d7983 */ /* 0x000ea80000100800 */
[----:B------:R0:W2:Y:S02]  /*23b90*/  @P1 LDG.E.U8 R74, desc[UR24][R10.64] ;  /* 0x000000180a4a1981 */ /* 0x0000a4000c1e1100 */
[----:B0-----:R-:W-:-:S02]  /*23ba0*/  @P1 IMAD.MOV.U32 R10, RZ, RZ, R15 ;  /* 0x000000ffff0a1224 */ /* 0x001fc400078e000f */
[----:B---3--:R-:W-:Y:S01]  /*23bb0*/  @P1 IMAD.MOV.U32 R11, RZ, RZ, R27 ;  /* 0x000000ffff0b1224 */ /* 0x008fe200078e001b */
[----:B------:R-:W3:Y:S04]  /*23bc0*/  LDL R15, [R1+0x844] ;  /* 0x00084400010f7983 */ /* 0x000ee80000100800 */
[----:B------:R-:W3:Y:S04]  /*23bd0*/  LDL R27, [R1+0xb40] ;  /* 0x000b4000011b7983 */ /* 0x000ee80000100800 */
[----:B------:R4:W3:Y:S02]  /*23be0*/  @P1 LDG.E.U8 R71, desc[UR24][R10.64] ;  /* 0x000000180a471981 */ /* 0x0008e4000c1e1100 */
[----:B----4-:R-:W-:-:S02]  /*23bf0*/  @P1 IMAD.MOV.U32 R10, RZ, RZ, R17 ;  /* 0x000000ffff0a1224 */ /* 0x010fc400078e0011 */
[----:B------:R-:W-:Y:S01]  /*23c00*/  @P1 IMAD.MOV.U32 R11, RZ, RZ, R25 ;  /* 0x000000ffff0b1224 */ /* 0x000fe200078e0019 */
[----:B------:R-:W4:Y:S04]  /*23c10*/  LDL R17, [R1+0x84c] ;  /* 0x00084c0001117983 */ /* 0x000f280000100800 */
[----:B------:R-:W4:Y:S04]  /*23c20*/  LDL R25, [R1+0x840] ;  /* 0x0008400001197983 */ /* 0x000f280000100800 */
[----:B------:R0:W4:Y:S02]  /*23c30*/  @P1 LDG.E.U8 R69, desc[UR24][R10.64] ;  /* 0x000000180a451981 */ /* 0x000124000c1e1100 */
[----:B0-----:R-:W-:-:S02]  /*23c40*/  @P1 IMAD.MOV.U32 R11, RZ, RZ, R26 ;  /* 0x000000ffff0b1224 */ /* 0x001fc400078e001a */
[----:B------:R-:W4:Y:S01]  /*23c50*/  LDL R26, [R1+0x848] ;  /* 0x00084800011a7983 */ /* 0x000f220000100800 */
[----:B------:R-:W-:Y:S01]  /*23c60*/  PRMT R68, RZ, 0x7610, R68 ;  /* 0x00007610ff447816 */ /* 0x000fe20000000044 */
[----:B------:R-:W-:Y:S01]  /*23c70*/  @P1 IMAD.MOV.U32 R10, RZ, RZ, R22 ;  /* 0x000000ffff0a1224 */ /* 0x000fe200078e0016 */
[----:B------:R-:W-:Y:S01]  /*23c80*/  PRMT R67, RZ, 0x7610, R67 ;  /* 0x00007610ff437816 */ /* 0x000fe20000000043 */
[----:B------:R-:W4:Y:S04]  /*23c90*/  LDL R22, [R1+0x854] ;  /* 0x0008540001167983 */ /* 0x000f280000100800 */
[----:B------:R0:W4:Y:S01]  /*23ca0*/  @P1 LDG.E.U8 R68, desc[UR24][R10.64] ;  /* 0x000000180a441981 */ /* 0x000122000c1e1100 */
[----:B------:R-:W-:Y:S01]  /*23cb0*/  PRMT R66, RZ, 0x7610, R66 ;  /* 0x00007610ff427816 */ /* 0x000fe20000000042 */
[----:B0-----:R-:W-:-:S02]  /*23cc0*/  @P3 IMAD.MOV.U32 R10, RZ, RZ, R20 ;  /* 0x000000ffff0a3224 */ /* 0x001fc400078e0014 */
[----:B------:R-:W-:Y:S01]  /*23cd0*/  @P3 IMAD.MOV.U32 R11, RZ, RZ, R24 ;  /* 0x000000ffff0b3224 */ /* 0x000fe200078e0018 */
[----:B------:R-:W4:Y:S04]  /*23ce0*/  LDL R20, [R1+0x85c] ;  /* 0x00085c0001147983 */ /* 0x000f280000100800 */
[----:B------:R0:W4:Y:S04]  /*23cf0*/  @P3 LDG.E.U8 R67, desc[UR24][R10.64] ;  /* 0x000000180a433981 */ /* 0x000128000c1e1100 */
[----:B------:R-:W4:Y:S01]  /*23d00*/  LDL R24, [R1+0x858] ;  /* 0x0008580001187983 */ /* 0x000f220000100800 */
[----:B------:R-:W-:Y:S01]  /*23d10*/  ISETP.GT.AND P1, PT, R9, 0x2d, PT ;  /* 0x0000002d0900780c */ /* 0x000fe20003f24270 */
[----:B0-----:R-:W-:Y:S01]  /*23d20*/  @P3 IMAD.MOV.U32 R10, RZ, RZ, R12 ;  /* 0x000000ffff0a3224 */ /* 0x001fe200078e000c */
[----:B------:R-:W-:Y:S01]  /*23d30*/  PRMT R65, RZ, 0x7610, R65 ;  /* 0x00007610ff417816 */ /* 0x000fe20000000041 */
[----:B------:R-:W4:Y:S01]  /*23d40*/  LDL R12, [R1+0x744] ;  /* 0x00074400010c7983 */ /* 0x000f220000100800 */
[----:B------:R-:W-:-:S03]  /*23d50*/  @P3 IMAD.MOV.U32 R11, RZ, RZ, R19 ;  /* 0x000000ffff0b3224 */ /* 0x000fc600078e0013 */
[----:B------:R-:W4:Y:S04]  /*23d60*/  LDL R19, [R1+0x740] ;  /* 0x0007400001137983 */ /* 0x000f280000100800 */
[----:B------:R0:W4:Y:S01]  /*23d70*/  @P3 LDG.E.U8 R66, desc[UR24][R10.64] ;  /* 0x000000180a423981 */ /* 0x000122000c1e1100 */
[----:B------:R-:W-:Y:S01]  /*23d80*/  PRMT R64, RZ, 0x7610, R64 ;  /* 0x00007610ff407816 */ /* 0x000fe20000000040 */
[----:B0-----:R-:W-:Y:S01]  /*23d90*/  @P3 IMAD.MOV.U32 R11, RZ, RZ, R31 ;  /* 0x000000ffff0b3224 */ /* 0x001fe200078e001f */
[----:B------:R-:W-:Y:S01]  /*23da0*/  PRMT R63, RZ, 0x7610, R63 ;  /* 0x00007610ff3f7816 */ /* 0x000fe2000000003f */
[----:B--2---:R-:W-:Y:S02]  /*23db0*/  @P3 IMAD.MOV.U32 R10, RZ, RZ, R13 ;  /* 0x000000ffff0a3224 */ /* 0x004fe400078e000d */
[----:B------:R-:W2:Y:S04]  /*23dc0*/  LDL R13, [R1+0x74c] ;  /* 0x00074c00010d7983 */ /* 0x000ea80000100800 */
[----:B------:R0:W2:Y:S02]  /*23dd0*/  @P3 LDG.E.U8 R65, desc[UR24][R10.64] ;  /* 0x000000180a413981 */ /* 0x0000a4000c1e1100 */
[----:B0-----:R-:W-:-:S02]  /*23de0*/  @P3 IMAD.MOV.U32 R11, RZ, RZ, R30 ;  /* 0x000000ffff0b3224 */ /* 0x001fc400078e001e */
[----:B---3--:R-:W-:Y:S02]  /*23df0*/  @P3 IMAD.MOV.U32 R10, RZ, RZ, R27 ;  /* 0x000000ffff0a3224 */ /* 0x008fe400078e001b */
[----:B------:R-:W3:Y:S04]  /*23e00*/  LDL R27, [R1+0x748] ;  /* 0x00074800011b7983 */ /* 0x000ee80000100800 */
[----:B------:R0:W3:Y:S02]  /*23e10*/  @P3 LDG.E.U8 R64, desc[UR24][R10.64] ;  /* 0x000000180a403981 */ /* 0x0000e4000c1e1100 */
[----:B0-----:R-:W-:Y:S02]  /*23e20*/  @P1 IMAD.MOV.U32 R10, RZ, RZ, R15 ;  /* 0x000000ffff0a1224 */ /* 0x001fe400078e000f */
[----:B------:R-:W3:Y:S01]  /*23e30*/  LDL R15, [R1+0x754] ;  /* 0x00075400010f7983 */ /* 0x000ee20000100800 */
[----:B----4-:R-:W-:-:S03]  /*23e40*/  @P1 IMAD.MOV.U32 R11, RZ, RZ, R25 ;  /* 0x000000ffff0b1224 */ /* 0x010fc600078e0019 */
[----:B------:R-:W4:Y:S04]  /*23e50*/  LDL R25, [R1+0x750] ;  /* 0x0007500001197983 */ /* 0x000f280000100800 */
[----:B------:R0:W4:Y:S02]  /*23e60*/  @P1 LDG.E.U8 R63, desc[UR24][R10.64] ;  /* 0x000000180a3f1981 */ /* 0x000124000c1e1100 */
[----:B0-----:R-:W-:Y:S02]  /*23e70*/  @P1 IMAD.MOV.U32 R10, RZ, RZ, R17 ;  /* 0x000000ffff0a1224 */ /* 0x001fe400078e0011 */
[----:B------:R-:W-:Y:S01]  /*23e80*/  @P1 IMAD.MOV.U32 R11, RZ, RZ, R26 ;  /* 0x000000ffff0b1224 */ /* 0x000fe200078e001a */
[----:B------:R-:W4:Y:S04]  /*23e90*/  LDL R17, [R1+0x75c] ;  /* 0x00075c0001117983 */ /* 0x000f280000100800 */
[----:B------:R-:W4:Y:S01]  /*23ea0*/  LDL R26, [R1+0x758] ;  /* 0x00075800011a7983 */ /* 0x000f220000100800 */
[----:B------:R-:W-:-:S02]  /*23eb0*/  PRMT R62, RZ, 0x7610, R62 ;  /* 0x00007610ff3e7816 */ /* 0x000fc4000000003e */
[----:B------:R-:W-:Y:S02]  /*23ec0*/  ISETP.GT.AND P3, PT, R9, 0x2e, PT ;  /* 0x0000002e0900780c */ /* 0x000fe40003f64270 */
[----:B------:R-:W-:Y:S02]  /*23ed0*/  PRMT R61, RZ, 0x7610, R61 ;  /* 0x00007610ff3d7816 */ /* 0x000fe4000000003d */
[----:B------:R0:W4:Y:S01]  /*23ee0*/  @P1 LDG.E.U8 R62, desc[UR24][R10.64] ;  /* 0x000000180a3e1981 */ /* 0x000122000c1e1100 */
[----:B------:R-:W-:Y:S01]  /*23ef0*/  PRMT R60, RZ, 0x7610, R60 ;  /* 0x00007610ff3c7816 */ /* 0x000fe2000000003c */
[----:B0-----:R-:W-:Y:S02]  /*23f00*/  @P1 IMAD.MOV.U32 R10, RZ, RZ, R22 ;  /* 0x000000ffff0a1224 */ /* 0x001fe400078e0016 */
[----:B------:R-:W-:Y:S01]  /*23f10*/  @P1 IMAD.MOV.U32 R11, RZ, RZ, R29 ;  /* 0x000000ffff0b1224 */ /* 0x000fe200078e001d */
[----:B------:R-:W4:Y:S04]  /*23f20*/  LDL R22, [R1+0x764] ;  /* 0x0007640001167983 */ /* 0x000f280000100800 */
[----:B------:R0:W4:Y:S01]  /*23f30*/  @P1 LDG.E.U8 R61, desc[UR24][R10.64] ;  /* 0x000000180a3d1981 */ /* 0x000122000c1e1100 */
[----:B------:R-:W-:Y:S01]  /*23f40*/  PRMT R28, RZ, 0x7610, R28 ;  /* 0x00007610ff1c7816 */ /* 0x000fe2000000001c */
[----:B0-----:R-:W-:-:S02]  /*23f50*/  @P1 IMAD.MOV.U32 R10, RZ, RZ, R20 ;  /* 0x000000ffff0a1224 */ /* 0x001fc400078e0014 */
[----:B------:R-:W-:Y:S01]  /*23f60*/  @P1 IMAD.MOV.U32 R11, RZ, RZ, R24 ;  /* 0x000000ffff0b1224 */ /* 0x000fe200078e0018 */
[----:B------:R-:W-:Y:S01]  /*23f70*/  PRMT R14, RZ, 0x7610, R14 ;  /* 0x00007610ff0e7816 */ /* 0x000fe2000000000e */
[----:B------:R-:W4:Y:S04]  /*23f80*/  LDL R24, [R1+0x760] ;  /* 0x0007600001187983 */ /* 0x000f280000100800 */
[----:B------:R0:W4:Y:S04]  /*23f90*/  @P1 LDG.E.U8 R60, desc[UR24][R10.64] ;  /* 0x000000180a3c1981 */ /* 0x000128000c1e1100 */
[----:B------:R-:W4:Y:S01]  /*23fa0*/  LDL R20, [R1+0x768] ;  /* 0x0007680001147983 */ /* 0x000f220000100800 */
[----:B0-----:R-:W-:-:S02]  /*23fb0*/  @P3 IMAD.MOV.U32 R10, RZ, RZ, R12 ;  /* 0x000000ffff0a3224 */ /* 0x001fc400078e000c */
[----:B------:R-:W-:Y:S01]  /*23fc0*/  @P3 IMAD.MOV.U32 R11, RZ, RZ, R19 ;  /* 0x000000ffff0b3224 */ /* 0x000fe200078e0013 */
[----:B------:R-:W-:Y:S01]  /*23fd0*/  PRMT R23, RZ, 0x7610, R23 ;  /* 0x00007610ff177816 */ /* 0x000fe20000000017 */
[----:B------:R-:W4:Y:S04]  /*23fe0*/  LDL R19, [R1+0x76c] ;  /* 0x00076c0001137983 */ /* 0x000f280000100800 */
[----:B------:R2:W4:Y:S01]  /*23ff0*/  @P3 LDG.E.U8 R28, desc[UR24][R10.64] ;  /* 0x000000180a1c3981 */ /* 0x000522000c1e1100 */
[----:B------:R-:W-:-:S03]  /*24000*/  PRMT R16, RZ, 0x7610, R16 ;  /* 0x00007610ff107816 */ /* 0x000fc60000000010 */
[----:B------:R-:W4:Y:S01]  /*24010*/  LDL R12, [R1+0x400] ;  /* 0x00040000010c7983 */ /* 0x000f220000100800 */
[----:B--2---:R-:W-:-:S03]  /*24020*/  @P3 IMAD.MOV.U32 R10, RZ, RZ, R13 ;  /* 0x000000ffff0a3224 */ /* 0x004fc600078e000d */
[----:B------:R-:W2:Y:S01]  /*24030*/  LDL R13, [R1+0x3fc] ;  /* 0x0003fc00010d7983 */ /* 0x000ea20000100800 */
[----:B---3--:R-:W-:-:S05]  /*24040*/  @P3 IMAD.MOV.U32 R11, RZ, RZ, R27 ;  /* 0x000000ffff0b3224 */ /* 0x008fca00078e001b */
[----:B------:R0:W3:Y:S02]  /*24050*/  @P3 LDG.E.U8 R14, desc[UR24][R10.64] ;  /* 0x000000180a0e3981 */ /* 0x0000e4000c1e1100 */
[----:B0-----:R-:W-:Y:S02]  /*24060*/  @P3 IMAD.MOV.U32 R10, RZ, RZ, R15 ;  /* 0x000000ffff0a3224 */ /* 0x001fe400078e000f */
[----:B----4-:R-:W-:-:S05]  /*24070*/  @P3 IMAD.MOV.U32 R11, RZ, RZ, R25 ;  /* 0x000000ffff0b3224 */ /* 0x010fca00078e0019 */
[----:B------:R0:W4:Y:S02]  /*24080*/  @P3 LDG.E.U8 R23, desc[UR24][R10.64] ;  /* 0x000000180a173981 */ /* 0x000124000c1e1100 */
[----:B0-----:R-:W-:Y:S02]  /*24090*/  @P3 IMAD.MOV.U32 R10, RZ, RZ, R17 ;  /* 0x000000ffff0a3224 */ /* 0x001fe400078e0011 */
[----:B------:R-:W-:-:S05]  /*240a0*/  @P3 IMAD.MOV.U32 R11, RZ, RZ, R26 ;  /* 0x000000ffff0b3224 */ /* 0x000fca00078e001a */
[----:B------:R0:W4:Y:S01]  /*240b0*/  @P3 LDG.E.U8 R16, desc[UR24][R10.64] ;  /* 0x000000180a103981 */ /* 0x000122000c1e1100 */
[----:B------:R-:W-:Y:S02]  /*240c0*/  ISETP.GT.AND P1, PT, R9, 0x2f, PT ;  /* 0x0000002f0900780c */ /* 0x000fe40003f24270 */
[----:B------:R-:W-:Y:S02]  /*240d0*/  PRMT R21, RZ, 0x7610, R21 ;  /* 0x00007610ff157816 */ /* 0x000fe40000000015 */
[----:B------:R-:W-:-:S09]  /*240e0*/  PRMT R18, RZ, 0x7610, R18 ;  /* 0x00007610ff127816 */ /* 0x000fd20000000012 */
[----:B0-----:R-:W-:Y:S02]  /*240f0*/  @P1 IMAD.MOV.U32 R10, RZ, RZ, R22 ;  /* 0x000000ffff0a1224 */ /* 0x001fe400078e0016 */
[----:B------:R-:W-:-:S05]  /*24100*/  @P1 IMAD.MOV.U32 R11, RZ, RZ, R24 ;  /* 0x000000ffff0b1224 */ /* 0x000fca00078e0018 */
[----:B------:R0:W4:Y:S02]  /*24110*/  @P1 LDG.E.U8 R21, desc[UR24][R10.64] ;  /* 0x000000180a151981 */ /* 0x000124000c1e1100 */
[----:B0-----:R-:W-:Y:S02]  /*24120*/  @P1 IMAD.MOV.U32 R11, RZ, RZ, R20 ;  /* 0x000000ffff0b1224 */ /* 0x001fe400078e0014 */
[----:B------:R-:W-:-:S05]  /*24130*/  @P1 IMAD.MOV.U32 R10, RZ, RZ, R19 ;  /* 0x000000ffff0a1224 */ /* 0x000fca00078e0013 */
[----:B------:R0:W4:Y:S01]  /*24140*/  @P1 LDG.E.U8 R18, desc[UR24][R10.64] ;  /* 0x000000180a121981 */ /* 0x000122000c1e1100 */
[----:B------:R-:W-:Y:S01]  /*24150*/  PRMT R7, RZ, 0x7610, R7 ;  /* 0x00007610ff077816 */ /* 0x000fe20000000007 */
[----:B0-----:R-:W-:Y:S02]  /*24160*/  @P1 IMAD.MOV.U32 R10, RZ, RZ, R12 ;  /* 0x000000ffff0a1224 */ /* 0x001fe400078e000c */
[----:B--2---:R-:W-:-:S05]  /*24170*/  @P1 IMAD.MOV.U32 R11, RZ, RZ, R13 ;  /* 0x000000ffff0b1224 */ /* 0x004fca00078e000d */
[----:B------:R-:W2:Y:S04]  /*24180*/  @P1 LDG.E.U8 R7, desc[UR24][R10.64] ;  /* 0x000000180a071981 */ /* 0x000ea8000c1e1100 */
[----:B---3--:R0:W-:Y:S04]  /*24190*/  STL [R1+0x16c], R14 ;  /* 0x00016c0e01007387 */ /* 0x0081e80000100800 */
[----:B------:R-:W3:Y:S04]  /*241a0*/  LDL R15, [R1+0xb44] ;  /* 0x000b4400010f7983 */ /* 0x000ee80000100800 */
[----:B------:R-:W3:Y:S04]  /*241b0*/  LDL R25, [R1+0xb48] ;  /* 0x000b480001197983 */ /* 0x000ee80000100800 */
[----:B0-----:R-:W3:Y:S04]  /*241c0*/  LDL R14, [R1+0xc80] ;  /* 0x000c8000010e7983 */ /* 0x001ee80000100800 */
[----:B----4-:R0:W-:Y:S04]  /*241d0*/  STL [R1+0x164], R23 ;  /* 0x0001641701007387 */ /* 0x0101e80000100800 */
[----:B------:R-:W4:Y:S04]  /*241e0*/  LDL R17, [R1+0xb50] ;  /* 0x000b500001117983 */ /* 0x000f280000100800 */
[----:B0-----:R-:W4:Y:S04]  /*241f0*/  LDL R23, [R1+0xb4c] ;  /* 0x000b4c0001177983 */ /* 0x001f280000100800 */
[----:B------:R0:W-:Y:S04]  /*24200*/  STL [R1+0x158], R16 ;  /* 0x0001581001007387 */ /* 0x0001e80000100800 */
[----:B------:R-:W4:Y:S01]  /*24210*/  LDL R22, [R1+0xb5c] ;  /* 0x000b5c0001167983 */ /* 0x000f220000100800 */
[----:B------:R-:W-:-:S03]  /*24220*/  ISETP.GT.AND P4, PT, R9, 0x30, PT ;  /* 0x000000300900780c */ /* 0x000fc60003f84270 */
[----:B------:R-:W4:Y:S04]  /*24230*/  LDL R24, [R1+0xb58] ;  /* 0x000b580001187983 */ /* 0x000f280000100800 */
[----:B0-----:R-:W4:Y:S01]  /*24240*/  LDL R16, [R1+0xb54] ;  /* 0x000b540001107983 */ /* 0x001f220000100800 */
[----:B------:R-:W-:-:S03]  /*24250*/  PRMT R58, RZ, 0x7610, R58 ;  /* 0x00007610ff3a7816 */ /* 0x000fc6000000003a */
[----:B------:R-:W4:Y:S01]  /*24260*/  LDL R19, [R1+0xb60] ;  /* 0x000b600001137983 */ /* 0x000f220000100800 */
[----:B------:R-:W-:Y:S02]  /*24270*/  PRMT R56, RZ, 0x7610, R56 ;  /* 0x00007610ff387816 */ /* 0x000fe40000000038 */
[----:B------:R-:W-:Y:S01]  /*24280*/  PRMT R54, RZ, 0x7610, R54 ;  /* 0x00007610ff367816 */ /* 0x000fe20000000036 */
[----:B------:R0:W-:Y:S04]  /*24290*/  STL [R1+0x140], R18 ;  /* 0x0001401201007387 */ /* 0x0001e80000100800 */
[----:B0-----:R-:W4:Y:S04]  /*242a0*/  LDL R18, [R1+0xb64] ;  /* 0x000b640001127983 */ /* 0x001f280000100800 */
[----:B------:R-:W-:Y:S04]  /*242b0*/  STL [R1+0x170], R28 ;  /* 0x0001701c01007387 */ /* 0x000fe80000100800 */
[----:B------:R-:W4:Y:S04]  /*242c0*/  LDL R13, [R1+0xb68] ;  /* 0x000b6800010d7983 */ /* 0x000f280000100800 */
[----:B------:R-:W4:Y:S04]  /*242d0*/  LDL R12, [R1+0xb6c] ;  /* 0x000b6c00010c7983 */ /* 0x000f280000100800 */
[----:B------:R0:W-:Y:S04]  /*242e0*/  STL [R1+0x14c], R21 ;  /* 0x00014c1501007387 */ /* 0x0001e80000100800 */
[----:B------:R-:W4:Y:S04]  /*242f0*/  LDL R20, [R1+0xb74] ;  /* 0x000b740001147983 */ /* 0x000f280000100800 */
[----:B0-----:R-:W4:Y:S04]  /*24300*/  LDL R21, [R1+0xb70] ;  /* 0x000b700001157983 */ /* 0x001f280000100800 */
[----:B--2---:R0:W-:Y:S04]  /*24310*/  STL [R1+0xcf8], R7 ;  /* 0x000cf80701007387 */ /* 0x0041e80000100800 */
[----:B------:R-:W2:Y:S01]  /*24320*/  LDL R26, [R1+0xb80] ;  /* 0x000b8000011a7983 */ /* 0x000ea20000100800 */
[----:B------:R-:W-:-:S02]  /*24330*/  ISETP.GT.AND P3, PT, R9, 0x31, PT ;  /* 0x000000310900780c */ /* 0x000fc40003f64270 */
[----:B------:R-:W-:Y:S01]  /*24340*/  PRMT R52, RZ, 0x7610, R52 ;  /* 0x00007610ff347816 */ /* 0x000fe20000000034 */
[----:B------:R-:W2:Y:S04]  /*24350*/  LDL R30, [R1+0xbb0] ;  /* 0x000bb000011e7983 */ /* 0x000ea80000100800 */
[----:B0-----:R-:W2:Y:S01]  /*24360*/  LDL R7, [R1+0xb94] ;  /* 0x000b940001077983 */ /* 0x001ea20000100800 */
[----:B------:R-:W-:Y:S02]  /*24370*/  PRMT R50, RZ, 0x7610, R50 ;  /* 0x00007610ff327816 */ /* 0x000fe40000000032 */
[----:B------:R-:W-:Y:S01]  /*24380*/  PRMT R48, RZ, 0x7610, R48 ;  /* 0x00007610ff307816 */ /* 0x000fe20000000030 */
[----:B------:R-:W2:Y:S04]  /*24390*/  LDL R27, [R1+0xbb4] ;  /* 0x000bb400011b7983 */ /* 0x000ea80000100800 */
[----:B------:R-:W2:Y:S04]  /*243a0*/  LDL R29, [R1+0xbc8] ;  /* 0x000bc800011d7983 */ /* 0x000ea80000100800 */
[----:B------:R-:W2:Y:S04]  /*243b0*/  LDL R28, [R1+0xbcc] ;  /* 0x000bcc00011c7983 */ /* 0x000ea80000100800 */
[----:B------:R-:W2:Y:S04]  /*243c0*/  LDL R31, [R1+0xbd8] ;  /* 0x000bd800011f7983 */ /* 0x000ea80000100800 */
[----:B------:R-:W2:Y:S01]  /*243d0*/  LDL R32, [R1+0xbe8] ;  /* 0x000be80001207983 */ /* 0x000ea20000100800 */
[----:B------:R-:W-:-:S03]  /*243e0*/  ISETP.GT.AND P5, PT, R9, 0x38, PT ;  /* 0x000000380900780c */ /* 0x000fc60003fa4270 */
[----:B------:R-:W2:Y:S04]  /*243f0*/  LDL R35, [R1+0xbf8] ;  /* 0x000bf80001237983 */ /* 0x000ea80000100800 */
[----:B------:R-:W2:Y:S01]  /*24400*/  LDL R34, [R1+0xbfc] ;  /* 0x000bfc0001227983 */ /* 0x000ea20000100800 */
[----:B---3--:R-:W-:-:S03]  /*24410*/  @P4 IMAD.MOV.U32 R11, RZ, RZ, R15 ;  /* 0x000000ffff0b4224 */ /* 0x008fc600078e000f */
[----:B------:R-:W3:Y:S04]  /*24420*/  LDL R36, [R1+0xc00] ;  /* 0x000c000001247983 */ /* 0x000ee80000100800 */
[----:B------:R-:W2:Y:S01]  /*24430*/  LDL R15, [R1+0xb78] ;  /* 0x000b7800010f7983 */ /* 0x000ea20000100800 */
[----:B------:R-:W-:-:S03]  /*24440*/  @P4 IMAD.MOV.U32 R10, RZ, RZ, R14 ;  /* 0x000000ffff0a4224 */ /* 0x000fc600078e000e */
[----:B------:R-:W2:Y:S04]  /*24450*/  LDL R33, [R1+0xc08] ;  /* 0x000c080001217983 */ /* 0x000ea80000100800 */
[----:B------:R0:W2:Y:S04]  /*24460*/  @P4 LDG.E.U8 R58, desc[UR24][R10.64] ;  /* 0x000000180a3a4981 */ /* 0x0000a8000c1e1100 */
[----:B------:R-:W2:Y:S04]  /*24470*/  LDL R14, [R1+0xb7c] ;  /* 0x000b7c00010e7983 */ /* 0x000ea80000100800 */
[----:B------:R-:W3:Y:S01]  /*24480*/  LDL R39, [R1+0xc10] ;  /* 0x000c100001277983 */ /* 0x000ee20000100800 */
[----:B0-----:R-:W-:-:S03]  /*24490*/  @P4 IMAD.MOV.U32 R11, RZ, RZ, R25 ;  /* 0x000000ffff0b4224 */ /* 0x001fc600078e0019 */
[----:B------:R-:W3:Y:S01]  /*244a0*/  LDL R25, [R1+0xba0] ;  /* 0x000ba00001197983 */ /* 0x000ee20000100800 */
[----:B----4-:R-:W-:-:S03]  /*244b0*/  @P4 IMAD.MOV.U32 R10, RZ, RZ, R23 ;  /* 0x000000ffff0a4224 */ /* 0x010fc600078e0017 */
[----:B------:R-:W4:Y:S04]  /*244c0*/  LDL R23, [R1+0xb84] ;  /* 0x000b840001177983 */ /* 0x000f280000100800 */
[----:B------:R0:W3:Y:S04]  /*244d0*/  @P4 LDG.E.U8 R56, desc[UR24][R10.64] ;  /* 0x000000180a384981 */ /* 0x0000e8000c1e1100 */
[----:B------:R-:W3:Y:S04]  /*244e0*/  LDL R38, [R1+0xc14] ;  /* 0x000c140001267983 */ /* 0x000ee80000100800 */
[----:B------:R-:W3:Y:S01]  /*244f0*/  LDL R40, [R1+0x868] ;  /* 0x0008680001287983 */ /* 0x000ee20000100800 */
[----:B0-----:R-:W-:-:S03]  /*24500*/  @P4 IMAD.MOV.U32 R11, RZ, RZ, R17 ;  /* 0x000000ffff0b4224 */ /* 0x001fc600078e0011 */
[----:B------:R-:W3:Y:S04]  /*24510*/  LDL R17, [R1+0xb88] ;  /* 0x000b880001117983 */ /* 0x000ee80000100800 */
[----:B------:R-:W3:Y:S01]  /*24520*/  LDL R37, [R1+0xc20] ;  /* 0x000c200001257983 */ /* 0x000ee20000100800 */
[----:B------:R-:W-:-:S03]  /*24530*/  @P4 IMAD.MOV.U32 R10, RZ, RZ, R16 ;  /* 0x000000ffff0a4224 */ /* 0x000fc600078e0010 */
[----:B------:R-:W3:Y:S04]  /*24540*/  LDL R16, [R1+0xb8c] ;  /* 0x000b8c0001107983 */ /* 0x000ee80000100800 */
[----:B------:R0:W3:Y:S04]  /*24550*/  @P4 LDG.E.U8 R54, desc[UR24][R10.64] ;  /* 0x000000180a364981 */ /* 0x0000e8000c1e1100 */
[----:B------:R-:W3:Y:S04]  /*24560*/  LDL R43, [R1+0xc28] ;  /* 0x000c2800012b7983 */ /* 0x000ee80000100800 */
[----:B------:R-:W3:Y:S01]  /*24570*/  LDL R42, [R1+0xc2c] ;  /* 0x000c2c00012a7983 */ /* 0x000ee20000100800 */
[----:B0-----:R-:W-:-:S03]  /*24580*/  @P4 IMAD.MOV.U32 R10, RZ, RZ, R22 ;  /* 0x000000ffff0a4224 */ /* 0x001fc600078e0016 */
[----:B------:R-:W3:Y:S01]  /*24590*/  LDL R22, [R1+0xb90] ;  /* 0x000b900001167983 */ /* 0x000ee20000100800 */
[----:B------:R-:W-:-:S03]  /*245a0*/  @P4 IMAD.MOV.U32 R11, RZ, RZ, R24 ;  /* 0x000000ffff0b4224 */ /* 0x000fc600078e0018 */
[----:B------:R-:W3:Y:S04]  /*245b0*/  LDL R24, [R1+0xba4] ;  /* 0x000ba40001187983 */ /* 0x000ee80000100800 */
[----:B------:R0:W3:Y:S01]  /*245c0*/  @P4 LDG.E.U8 R52, desc[UR24][R10.64] ;  /* 0x000000180a344981 */ /* 0x0000e2000c1e1100 */
[----:B------:R-:W-:-:S03]  /*245d0*/  ISETP.GT.AND P4, PT, R9, 0x32, PT ;  /* 0x000000320900780c */ /* 0x000fc60003f84270 */
[----:B------:R-:W3:Y:S04]  /*245e0*/  LDL R46, [R1+0xc38] ;  /* 0x000c3800012e7983 */ /* 0x000ee80000100800 */
[----:B------:R-:W3:Y:S01]  /*245f0*/  LDL R41, [R1+0x870] ;  /* 0x0008700001297983 */ /* 0x000ee20000100800 */
[----:B0-----:R-:W-:-:S03]  /*24600*/  @P3 IMAD.MOV.U32 R11, RZ, RZ, R19 ;  /* 0x000000ffff0b3224 */ /* 0x001fc600078e0013 */
[----:B------:R-:W3:Y:S04]  /*24610*/  LDL R19, [R1+0xb98] ;  /* 0x000b980001137983 */ /* 0x000ee80000100800 */
[----:B------:R-:W3:Y:S04]  /*24620*/  LDL R45, [R1+0xc40] ;  /* 0x000c4000012d7983 */ /* 0x000ee80000100800 */
[----:B------:R-:W3:Y:S04]  /*24630*/  LDL R44, [R1+0xc44] ;  /* 0x000c4400012c7983 */ /* 0x000ee80000100800 */
[----:B------:R-:W3:Y:S01]  /*24640*/  LDL R70, [R1+0xc50] ;  /* 0x000c500001467983 */ /* 0x000ee20000100800 */
[----:B------:R-:W-:-:S03]  /*24650*/  @P3 IMAD.MOV.U32 R10, RZ, RZ, R18 ;  /* 0x000000ffff0a3224 */ /* 0x000fc600078e0012 */
[----:B------:R-:W3:Y:S04]  /*24660*/  LDL R93, [R1+0x878] ;  /* 0x00087800015d7983 */ /* 0x000ee80000100800 */
[----:B------:R0:W3:Y:S04]  /*24670*/  @P3 LDG.E.U8 R50, desc[UR24][R10.64] ;  /* 0x000000180a323981 */ /* 0x0000e8000c1e1100 */
[----:B------:R-:W3:Y:S04]  /*24680*/  LDL R18, [R1+0xb9c] ;  /* 0x000b9c0001127983 */ /* 0x000ee80000100800 */
[----:B------:R1:W3:Y:S01]  /*24690*/  @P3 LDG.E.U8 R48, desc[UR24][R12.64] ;  /* 0x000000180c303981 */ /* 0x0002e2000c1e1100 */
[----:B0-----:R-:W-:-:S02]  /*246a0*/  PRMT R10, RZ, 0x7610, R10 ;  /* 0x00007610ff0a7816 */ /* 0x001fc4000000000a */
[----:B------:R-:W-:Y:S01]  /*246b0*/  PRMT R11, RZ, 0x7610, R11 ;  /* 0x00007610ff0b7816 */ /* 0x000fe2000000000b */
[----:B------:R-:W3:Y:S04]  /*246c0*/  LDL R92, [R1+0x87c] ;  /* 0x00087c00015c7983 */ /* 0x000ee80000100800 */
[----:B------:R-:W3:Y:S01]  /*246d0*/  LDL R47, [R1+0xc60] ;  /* 0x000c6000012f7983 */ /* 0x000ee20000100800 */
[----:B-1----:R-:W-:Y:S02]  /*246e0*/  @P3 IMAD.MOV.U32 R12, RZ, RZ, R20 ;  /* 0x000000ffff0c3224 */ /* 0x002fe400078e0014 */
[----:B------:R-:W-:Y:S01]  /*246f0*/  @P3 IMAD.MOV.U32 R13, RZ, RZ, R21 ;  /* 0x000000ffff0d3224 */ /* 0x000fe200078e0015 */
[----:B------:R-:W3:Y:S04]  /*24700*/  LDL R20, [R1+0xbac] ;  /* 0x000bac0001147983 */ /* 0x000ee80000100800 */
[----:B------:R-:W3:Y:S04]  /*24710*/  LDL R21, [R1+0xba8] ;  /* 0x000ba80001157983 */ /* 0x000ee80000100800 */
[----:B------:R0:W3:Y:S04]  /*24720*/  @P3 LDG.E.U8 R10, desc[UR24][R12.64] ;  /* 0x000000180c0a3981 */ /* 0x0000e8000c1e1100 */
[----:B------:R-:W3:Y:S04]  /*24730*/  LDL R88, [R1+0xc68] ;  /* 0x000c680001587983 */ /* 0x000ee80000100800 */
[----:B------:R-:W3:Y:S01]  /*24740*/  LDL R73, [R1+0xc70] ;  /* 0x000c700001497983 */ /* 0x000ee20000100800 */
[----:B0-----:R-:W-:-:S03]  /*24750*/  PRMT R13, RZ, 0x7610, R13 ;  /* 0x00007610ff0d7816 */ /* 0x001fc6000000000d */
[----:B--2---:R0:W2:Y:S02]  /*24760*/  @P3 LDG.E.U8 R11, desc[UR24][R14.64] ;  /* 0x000000180e0b3981 */ /* 0x0040a4000c1e1100 */
[----:B0-----:R-:W-:Y:S02]  /*24770*/  @P4 IMAD.MOV.U32 R15, RZ, RZ, R26 ;  /* 0x000000ffff0f4224 */ /* 0x001fe400078e001a */
[----:B----4-:R-:W-:Y:S01]  /*24780*/  @P4 IMAD.MOV.U32 R14, RZ, RZ, R23 ;  /* 0x000000ffff0e4224 */ /* 0x010fe200078e0017 */
[----:B------:R-:W4:Y:S04]  /*24790*/  LDL R26, [R1+0xbb8] ;  /* 0x000bb800011a7983 */ /* 0x000f280000100800 */
[----:B------:R-:W2:Y:S04]  /*247a0*/  LDL R23, [R1+0xbbc] ;  /* 0x000bbc0001177983 */ /* 0x000ea80000100800 */
[----:B---3--:R0:W3:Y:S02]  /*247b0*/  @P4 LDG.E.U8 R13, desc[UR24][R16.64] ;  /* 0x00000018100d4981 */ /* 0x0080e4000c1e1100 */
[----:B0-----:R-:W-:-:S02]  /*247c0*/  @P4 IMAD.MOV.U32 R16, RZ, RZ, R7 ;  /* 0x000000ffff104224 */ /* 0x001fc400078e0007 */
[----:B------:R-:W3:Y:S01]  /*247d0*/  LDL R7, [R1+0xbc4] ;  /* 0x000bc40001077983 */ /* 0x000ee20000100800 */
[----:B------:R-:W-:-:S03]  /*247e0*/  @P4 IMAD.MOV.U32 R17, RZ, RZ, R22 ;  /* 0x000000ffff114224 */ /* 0x000fc600078e0016 */
[----:B------:R-:W3:Y:S01]  /*247f0*/  LDL R22, [R1+0xbc0] ;  /* 0x000bc00001167983 */ /* 0x000ee20000100800 */
[----:B------:R-:W-:Y:S02]  /*24800*/  PRMT R12, RZ, 0x7610, R12 ;  /* 0x00007610ff0c7816 */ /* 0x000fe4000000000c */
[----:B------:R-:W-:-:S04]  /*24810*/  ISETP.GT.AND P3, PT, R9, 0x33, PT ;  /* 0x000000330900780c */ /* 0x000fc80003f64270 */
[----:B------:R0:W3:Y:S02]  /*24820*/  @P4 LDG.E.U8 R12, desc[UR24][R14.64] ;  /* 0x000000180e0c4981 */ /* 0x0000e4000c1e1100 */
[----:B0-----:R-:W-:Y:S02]  /*24830*/  PRMT R14, RZ, 0x7610, R14 ;  /* 0x00007610ff0e7816 */ /* 0x001fe4000000000e */
[----:B------:R-:W-:-:S04]  /*24840*/  PRMT R15, RZ, 0x7610, R15 ;  /* 0x00007610ff0f7816 */ /* 0x000fc8000000000f */
[----:B------:R0:W3:Y:S02]  /*24850*/  @P4 LDG.E.U8 R14, desc[UR24][R16.64] ;  /* 0x00000018100e4981 */ /* 0x0000e4000c1e1100 */
[----:B0-----:R-:W-:Y:S02]  /*24860*/  PRMT R17, RZ, 0x7610, R17 ;  /* 0x00007610ff117816 */ /* 0x001fe40000000011 */
[----:B------:R-:W-:Y:S01]  /*24870*/  PRMT R16, RZ, 0x7610, R16 ;  /* 0x00007610ff107816 */ /* 0x000fe20000000010 */
[----:B------:R0:W3:Y:S01]  /*24880*/  @P4 LDG.E.U8 R15, desc[UR24][R18.64] ;  /* 0x00000018120f4981 */ /* 0x0000e2000c1e1100 */
[----:B------:R-:W-:Y:S01]  /*24890*/  ISETP.GT.AND P4, PT, R9, 0x34, PT ;  /* 0x000000340900780c */ /* 0x000fe20003f84270 */
[----:B0-----:R-:W-:Y:S02]  /*248a0*/  @P3 IMAD.MOV.U32 R18, RZ, RZ, R24 ;  /* 0x000000ffff123224 */ /* 0x001fe400078e0018 */
[----:B------:R-:W-:Y:S01]  /*248b0*/  @P3 IMAD.MOV.U32 R19, RZ, RZ, R25 ;  /* 0x000000ffff133224 */ /* 0x000fe200078e0019 */
[----:B------:R-:W3:Y:S04]  /*248c0*/  LDL R24, [R1+0xbd4] ;  /* 0x000bd40001187983 */ /* 0x000ee80000100800 */
[----:B------:R-:W3:Y:S04]  /*248d0*/  LDL R25, [R1+0xbd0] ;  /* 0x000bd00001197983 */ /* 0x000ee80000100800 */
[----:B------:R0:W3:Y:S04]  /*248e0*/  @P3 LDG.E.U8 R16, desc[UR24][R18.64] ;  /* 0x0000001812103981 */ /* 0x0000e8000c1e1100 */
[----:B------:R1:W3:Y:S01]  /*248f0*/  @P3 LDG.E.U8 R17, desc[UR24][R20.64] ;  /* 0x0000001814113981 */ /* 0x0002e2000c1e1100 */
[----:B0-----:R-:W-:Y:S01]  /*24900*/  PRMT R18, RZ, 0x7610, R18 ;  /* 0x00007610ff127816 */ /* 0x001fe20000000012 */
[----:B-1----:R-:W-:-:S02]  /*24910*/  @P3 IMAD.MOV.U32 R21, RZ, RZ, R30 ;  /* 0x000000ffff153224 */ /* 0x002fc400078e001e */
[----:B------:R-:W3:Y:S01]  /*24920*/  LDL R30, [R1+0xbdc] ;  /* 0x000bdc00011e7983 */ /* 0x000ee20000100800 */
[----:B------:R-:W-:-:S03]  /*24930*/  @P3 IMAD.MOV.U32 R20, RZ, RZ, R27 ;  /* 0x000000ffff143224 */ /* 0x000fc600078e001b */
[----:B------:R-:W3:Y:S04]  /*24940*/  LDL R27, [R1+0xbe0] ;  /* 0x000be000011b7983 */ /* 0x000ee80000100800 */
[----:B------:R4:W3:Y:S02]  /*24950*/  @P3 LDG.E.U8 R18, desc[UR24][R20.64] ;  /* 0x0000001814123981 */ /* 0x0008e4000c1e1100 */
[----:B----4-:R-:W-:Y:S02]  /*24960*/  @P3 IMAD.MOV.U32 R21, RZ, RZ, R26 ;  /* 0x000000ffff153224 */ /* 0x010fe400078e001a */
[----:B------:R-:W4:Y:S01]  /*24970*/  LDL R26, [R1+0xbe4] ;  /* 0x000be400011a7983 */ /* 0x000f220000100800 */
[----:B--2---:R-:W-:Y:S02]  /*24980*/  @P3 IMAD.MOV.U32 R20, RZ, RZ, R23 ;  /* 0x000000ffff143224 */ /* 0x004fe400078e0017 */
[----:B---3--:R-:W-:-:S02]  /*24990*/  @P4 IMAD.MOV.U32 R23, RZ, RZ, R22 ;  /* 0x000000ffff174224 */ /* 0x008fc400078e0016 */
[----:B------:R-:W-:Y:S02]  /*249a0*/  @P4 IMAD.MOV.U32 R22, RZ, RZ, R7 ;  /* 0x000000ffff164224 */ /* 0x000fe400078e0007 */
[----:B------:R-:W2:Y:S01]  /*249b0*/  LDL R7, [R1+0xbec] ;  /* 0x000bec0001077983 */ /* 0x000ea20000100800 */
[----:B------:R-:W-:-:S06]  /*249c0*/  PRMT R19, RZ, 0x7610, R19 ;  /* 0x00007610ff137816 */ /* 0x000fcc0000000013 */
[----:B------:R0:W3:Y:S02]  /*249d0*/  @P3 LDG.E.U8 R19, desc[UR24][R20.64] ;  /* 0x0000001814133981 */ /* 0x0000e4000c1e1100 */
[----:B0-----:R-:W-:Y:S02]  /*249e0*/  PRMT R20, RZ, 0x7610, R20 ;  /* 0x00007610ff147816 */ /* 0x001fe40000000014 */
[----:B------:R-:W-:-:S04]  /*249f0*/  PRMT R21, RZ, 0x7610, R21 ;  /* 0x00007610ff157816 */ /* 0x000fc80000000015 */
[----:B------:R0:W3:Y:S02]  /*24a00*/  @P4 LDG.E.U8 R20, desc[UR24][R22.64] ;  /* 0x0000001816144981 */ /* 0x0000e4000c1e1100 */
[----:B0-----:R-:W-:Y:S02]  /*24a10*/  @P4 IMAD.MOV.U32 R22, RZ, RZ, R28 ;  /* 0x000000ffff164224 */ /* 0x001fe400078e001c */
[----:B------:R-:W-:Y:S01]  /*24a20*/  @P4 IMAD.MOV.U32 R23, RZ, RZ, R29 ;  /* 0x000000ffff174224 */ /* 0x000fe200078e001d */
[----:B------:R-:W3:Y:S04]  /*24a30*/  LDL R28, [R1+0xbf4] ;  /* 0x000bf400011c7983 */ /* 0x000ee80000100800 */
[----:B------:R0:W3:Y:S04]  /*24a40*/  @P4 LDG.E.U8 R21, desc[UR24][R22.64] ;  /* 0x0000001816154981 */ /* 0x0000e8000c1e1100 */
[----:B------:R-:W3:Y:S01]  /*24a50*/  LDL R29, [R1+0xbf0] ;  /* 0x000bf000011d7983 */ /* 0x000ee20000100800 */
[----:B0-----:R-:W-:-:S02]  /*24a60*/  PRMT R22, RZ, 0x7610, R22 ;  /* 0x00007610ff167816 */ /* 0x001fc40000000016 */
[----:B------:R-:W-:-:S04]  /*24a70*/  PRMT R23, RZ, 0x7610, R23 ;  /* 0x00007610ff177816 */ /* 0x000fc80000000017 */
[----:B------:R0:W3:Y:S02]  /*24a80*/  @P4 LDG.E.U8 R22, desc[UR24][R24.64] ;  /* 0x0000001818164981 */ /* 0x0000e4000c1e1100 */
[----:B0-----:R-:W-:Y:S02]  /*24a90*/  @P4 IMAD.MOV.U32 R25, RZ, RZ, R31 ;  /* 0x000000ffff194224 */ /* 0x001fe400078e001f */
[----:B------:R-:W3:Y:S01]  /*24aa0*/  LDL R31, [R1+0x860] ;  /* 0x00086000011f7983 */ /* 0x000ee20000100800 */
[----:B------:R-:W-:-:S03]  /*24ab0*/  @P4 IMAD.MOV.U32 R24, RZ, RZ, R30 ;  /* 0x000000ffff184224 */ /* 0x000fc600078e001e */
[----:B------:R-:W3:Y:S04]  /*24ac0*/  LDL R30, [R1+0x864] ;  /* 0x00086400011e7983 */ /* 0x000ee80000100800 */
[----:B------:R0:W3:Y:S02]  /*24ad0*/  @P4 LDG.E.U8 R23, desc[UR24][R24.64] ;  /* 0x0000001818174981 */ /* 0x0000e4000c1e1100 */
[----:B0-----:R-:W-:-:S06]  /*24ae0*/  PRMT R24, RZ, 0x7610, R24 ;  /* 0x00007610ff187816 */ /* 0x001fcc0000000018 */
[----:B----4-:R2:W4:Y:S02]  /*24af0*/  @P5 LDG.E.U8 R24, desc[UR24][R26.64] ;  /* 0x000000181a185981 */ /* 0x010524000c1e1100 */
[----:B--2---:R-:W-:Y:S02]  /*24b00*/  @P5 IMAD.MOV.U32 R26, RZ, RZ, R7 ;  /* 0x000000ffff1a5224 */ /* 0x004fe400078e0007 */
[----:B------:R-:W2:Y:S01]  /*24b10*/  LDL R7, [R1+0xc04] ;  /* 0x000c040001077983 */ /* 0x000ea20000100800 */
[----:B------:R-:W-:Y:S01]  /*24b20*/  PRMT R25, RZ, 0x7610, R25 ;  /* 0x00007610ff197816 */ /* 0x000fe20000000019 */
[----:B------:R-:W-:Y:S01]  /*24b30*/  @P5 IMAD.MOV.U32 R27, RZ, RZ, R32 ;  /* 0x000000ffff1b5224 */ /* 0x000fe200078e0020 */
[C---:B------:R-:W-:Y:S01]  /*24b40*/  ISETP.GT.AND P3, PT, R9.reuse, 0x35, PT ;  /* 0x000000350900780c */ /* 0x040fe20003f64270 */
[----:B------:R-:W4:Y:S04]  /*24b50*/  LDL R32, [R1+0xc0c] ;  /* 0x000c0c0001207983 */ /* 0x000f280000100800 */
[----:B------:R0:W4:Y:S01]  /*24b60*/  @P5 LDG.E.U8 R25, desc[UR24][R26.64] ;  /* 0x000000181a195981 */ /* 0x000122000c1e1100 */
[----:B------:R-:W-:-:S02]  /*24b70*/  ISETP.GT.AND P4, PT, R9, 0x39, PT ;  /* 0x000000390900780c */ /* 0x000fc40003f84270 */
[----:B0-----:R-:W-:Y:S02]  /*24b80*/  PRMT R26, RZ, 0x7610, R26 ;  /* 0x00007610ff1a7816 */ /* 0x001fe4000000001a */
[----:B------:R-:W-:-:S04]  /*24b90*/  PRMT R27, RZ, 0x7610, R27 ;  /* 0x00007610ff1b7816 */ /* 0x000fc8000000001b */
[----:B---3--:R0:W3:Y:S02]  /*24ba0*/  @P5 LDG.E.U8 R26, desc[UR24][R28.64] ;  /* 0x000000181c1a5981 */ /* 0x0080e4000c1e1100 */
[----:B0-----:R-:W-:Y:S02]  /*24bb0*/  @P5 IMAD.MOV.U32 R28, RZ, RZ, R34 ;  /* 0x000000ffff1c5224 */ /* 0x001fe400078e0022 */
[----:B------:R-:W-:Y:S01]  /*24bc0*/  @P5 IMAD.MOV.U32 R29, RZ, RZ, R35 ;  /* 0x000000ffff1d5224 */ /* 0x000fe200078e0023 */
[----:B------:R-:W3:Y:S04]  /*24bd0*/  LDL R34, [R1+0xc1c] ;  /* 0x000c1c0001227983 */ /* 0x000ee80000100800 */
[----:B------:R0:W3:Y:S04]  /*24be0*/  @P5 LDG.E.U8 R27, desc[UR24][R28.64] ;  /* 0x000000181c1b5981 */ /* 0x0000e8000c1e1100 */
[----:B------:R-:W3:Y:S01]  /*24bf0*/  LDL R35, [R1+0xc18] ;  /* 0x000c180001237983 */ /* 0x000ee20000100800 */
[----:B0-----:R-:W-:-:S06]  /*24c00*/  PRMT R28, RZ, 0x7610, R28 ;  /* 0x00007610ff1c7816 */ /* 0x001fcc000000001c */
[----:B------:R2:W3:Y:S02]  /*24c10*/  @P3 LDG.E.U8 R28, desc[UR24][R30.64] ;  /* 0x000000181e1c3981 */ /* 0x0004e4000c1e1100 */
[----:B--2---:R-:W-:Y:S02]  /*24c20*/  @P4 IMAD.MOV.U32 R30, RZ, RZ, R7 ;  /* 0x000000ffff1e4224 */ /* 0x004fe400078e0007 */
[----:B------:R-:W2:Y:S01]  /*24c30*/  LDL R7, [R1+0x86c] ;  /* 0x00086c0001077983 */ /* 0x000ea20000100800 */
[----:B------:R-:W-:Y:S01]  /*24c40*/  PRMT R29, RZ, 0x7610, R29 ;  /* 0x00007610ff1d7816 */ /* 0x000fe2000000001d */
[----:B------:R-:W-:Y:S02]  /*24c50*/  @P4 IMAD.MOV.U32 R31, RZ, RZ, R36 ;  /* 0x000000ffff1f4224 */ /* 0x000fe400078e0024 */
[----:B------:R-:W2:Y:S04]  /*24c60*/  LDL R36, [R1+0xc24] ;  /* 0x000c240001247983 */ /* 0x000ea80000100800 */
[----:B------:R0:W2:Y:S02]  /*24c70*/  @P4 LDG.E.U8 R29, desc[UR24][R30.64] ;  /* 0x000000181e1d4981 */ /* 0x0000a4000c1e1100 */
[----:B0-----:R-:W-:-:S02]  /*24c80*/  PRMT R30, RZ, 0x7610, R30 ;  /* 0x00007610ff1e7816 */ /* 0x001fc4000000001e */
[----:B------:R-:W-:-:S04]  /*24c90*/  PRMT R31, RZ, 0x7610, R31 ;  /* 0x00007610ff1f7816 */ /* 0x000fc8000000001f */
[----:B----4-:R0:W4:Y:S02]  /*24ca0*/  @P4 LDG.E.U8 R30, desc[UR24][R32.64] ;  /* 0x00000018201e4981 */ /* 0x010124000c1e1100 */
[----:B0-----:R-:W-:Y:S02]  /*24cb0*/  @P4 IMAD.MOV.U32 R32, RZ, RZ, R38 ;  /* 0x000000ffff204224 */ /* 0x001fe400078e0026 */
[----:B------:R-:W-:Y:S01]  /*24cc0*/  @P4 IMAD.MOV.U32 R33, RZ, RZ, R39 ;  /* 0x000000ffff214224 */ /* 0x000fe200078e0027 */
[----:B------:R-:W4:Y:S04]  /*24cd0*/  LDL R38, [R1+0xc34] ;  /* 0x000c340001267983 */ /* 0x000f280000100800 */
[----:B------:R0:W4:Y:S04]  /*24ce0*/  @P4 LDG.E.U8 R31, desc[UR24][R32.64] ;  /* 0x00000018201f4981 */ /* 0x000128000c1e1100 */
[----:B------:R-:W4:Y:S01]  /*24cf0*/  LDL R39, [R1+0xc30] ;  /* 0x000c300001277983 */ /* 0x000f220000100800 */
[----:B0-----:R-:W-:-:S06]  /*24d00*/  PRMT R32, RZ, 0x7610, R32 ;  /* 0x00007610ff207816 */ /* 0x001fcc0000000020 */
[----:B---3--:R2:W3:Y:S02]  /*24d10*/  @P4 LDG.E.U8 R32, desc[UR24][R34.64] ;  /* 0x0000001822204981 */ /* 0x0084e4000c1e1100 */
[----:B--2---:R-:W-:Y:S02]  /*24d20*/  @P3 IMAD.MOV.U32 R34, RZ, RZ, R7 ;  /* 0x000000ffff223224 */ /* 0x004fe400078e0007 */
[----:B------:R-:W2:Y:S01]  /*24d30*/  LDL R7, [R1+0xc3c] ;  /* 0x000c3c0001077983 */ /* 0x000ea20000100800 */
[----:B------:R-:W-:Y:S01]  /*24d40*/  ISETP.GT.AND P4, PT, R9, 0x3a, PT ;  /* 0x0000003a0900780c */ /* 0x000fe20003f84270 */
[----:B------:R-:W-:Y:S01]  /*24d50*/  @P3 IMAD.MOV.U32 R35, RZ, RZ, R40 ;  /* 0x000000ffff233224 */ /* 0x000fe200078e0028 */
[----:B------:R-:W-:Y:S01]  /*24d60*/  PRMT R33, RZ, 0x7610, R33 ;  /* 0x00007610ff217816 */ /* 0x000fe20000000021 */
[----:B------:R-:W3:Y:S05]  /*24d70*/  LDL R40, [R1+0x874] ;  /* 0x0008740001287983 */ /* 0x000eea0000100800 */
[----:B------:R0:W3:Y:S02]  /*24d80*/  @P3 LDG.E.U8 R33, desc[UR24][R34.64] ;  /* 0x0000001822213981 */ /* 0x0000e4000c1e1100 */
[----:B0-----:R-:W-:-:S02]  /*24d90*/  PRMT R34, RZ, 0x7610, R34 ;  /* 0x00007610ff227816 */ /* 0x001fc40000000022 */
[----:B------:R-:W-:-:S04]  /*24da0*/  PRMT R35, RZ, 0x7610, R35 ;  /* 0x00007610ff237816 */ /* 0x000fc80000000023 */
[----:B------:R0:W3:Y:S02]  /*24db0*/  @P4 LDG.E.U8 R34, desc[UR24][R36.64] ;  /* 0x0000001824224981 */ /* 0x0000e4000c1e1100 */
[----:B0-----:R-:W-:Y:S02]  /*24dc0*/  @P4 IMAD.MOV.U32 R36, RZ, RZ, R42 ;  /* 0x000000ffff244224 */ /* 0x001fe400078e002a */
[----:B------:R-:W-:Y:S01]  /*24dd0*/  @P4 IMAD.MOV.U32 R37, RZ, RZ, R43 ;  /* 0x000000ffff254224 */ /* 0x000fe200078e002b */
[----:B------:R-:W3:Y:S04]  /*24de0*/  LDL R42, [R1+0xc4c] ;  /* 0x000c4c00012a7983 */ /* 0x000ee80000100800 */
[----:B------:R0:W3:Y:S04]  /*24df0*/  @P4 LDG.E.U8 R35, desc[UR24][R36.64] ;  /* 0x0000001824234981 */ /* 0x0000e8000c1e1100 */
[----:B------:R-:W3:Y:S01]  /*24e00*/  LDL R43, [R1+0xc48] ;  /* 0x000c4800012b7983 */ /* 0x000ee20000100800 */
[----:B0-----:R-:W-:-:S06]  /*24e10*/  PRMT R36, RZ, 0x7610, R36 ;  /* 0x00007610ff247816 */ /* 0x001fcc0000000024 */
[----:B----4-:R2:W4:Y:S02]  /*24e20*/  @P4 LDG.E.U8 R36, desc[UR24][R38.64] ;  /* 0x0000001826244981 */ /* 0x010524000c1e1100 */
[----:B--2---:R-:W-:Y:S02]  /*24e30*/  @P4 IMAD.MOV.U32 R38, RZ, RZ, R7 ;  /* 0x000000ffff264224 */ /* 0x004fe400078e0007 */
[----:B------:R-:W2:Y:S01]  /*24e40*/  LDL R7, [R1+0xc54] ;  /* 0x000c540001077983 */ /* 0x000ea20000100800 */
[----:B------:R-:W-:Y:S01]  /*24e50*/  PRMT R37, RZ, 0x7610, R37 ;  /* 0x00007610ff257816 */ /* 0x000fe20000000025 */
[----:B------:R-:W-:Y:S02]  /*24e60*/  @P4 IMAD.MOV.U32 R39, RZ, RZ, R46 ;  /* 0x000000ffff274224 */ /* 0x000fe400078e002e */
[----:B------:R-:W4:Y:S04]  /*24e70*/  LDL R46, [R1+0xc64] ;  /* 0x000c6400012e7983 */ /* 0x000f280000100800 */
[----:B------:R0:W4:Y:S01]  /*24e80*/  @P4 LDG.E.U8 R37, desc[UR24][R38.64] ;  /* 0x0000001826254981 */ /* 0x000122000c1e1100 */
[----:B------:R-:W-:-:S02]  /*24e90*/  ISETP.GT.AND P4, PT, R9, 0x3b, PT ;  /* 0x0000003b0900780c */ /* 0x000fc40003f84270 */
[----:B0-----:R-:W-:Y:S02]  /*24ea0*/  PRMT R38, RZ, 0x7610, R38 ;  /* 0x00007610ff267816 */ /* 0x001fe40000000026 */
[----:B------:R-:W-:-:S04]  /*24eb0*/  PRMT R39, RZ, 0x7610, R39 ;  /* 0x00007610ff277816 */ /* 0x000fc80000000027 */
[----:B---3--:R0:W3:Y:S05]  /*24ec0*/  @P3 LDG.E.U8 R38, desc[UR24][R40.64] ;  /* 0x0000001828263981 */ /* 0x0080ea000c1e1100 */
[----:B0-----:R-:W-:Y:S02]  /*24ed0*/  @P4 IMAD.MOV.U32 R40, RZ, RZ, R44 ;  /* 0x000000ffff284224 */ /* 0x001fe400078e002c */
[----:B------:R-:W-:Y:S01]  /*24ee0*/  @P4 IMAD.MOV.U32 R41, RZ, RZ, R45 ;  /* 0x000000ffff294224 */ /* 0x000fe200078e002d */
[----:B------:R-:W3:Y:S04]  /*24ef0*/  LDL R44, [R1+0xc5c] ;  /* 0x000c5c00012c7983 */ /* 0x000ee80000100800 */
[----:B------:R-:W3:Y:S04]  /*24f00*/  LDL R45, [R1+0xc58] ;  /* 0x000c5800012d7983 */ /* 0x000ee80000100800 */
[----:B------:R0:W4:Y:S02]  /*24f10*/  @P4 LDG.E.U8 R39, desc[UR24][R40.64] ;  /* 0x0000001828274981 */ /* 0x000124000c1e1100 */
[----:B0-----:R-:W-:-:S06]  /*24f20*/  PRMT R40, RZ, 0x7610, R40 ;  /* 0x00007610ff287816 */ /* 0x001fcc0000000028 */
[----:B------:R0:W4:Y:S02]  /*24f30*/  @P4 LDG.E.U8 R40, desc[UR24][R42.64] ;  /* 0x000000182a284981 */ /* 0x000124000c1e1100 */
[----:B0-----:R-:W-:Y:S02]  /*24f40*/  @P4 IMAD.MOV.U32 R43, RZ, RZ, R70 ;  /* 0x000000ffff2b4224 */ /* 0x001fe400078e0046 */
[----:B------:R-:W4:Y:S01]  /*24f50*/  LDL R70, [R1+0xc74] ;  /* 0x000c740001467983 */ /* 0x000f220000100800 */
[----:B--2---:R-:W-:-:S03]  /*24f60*/  @P4 IMAD.MOV.U32 R42, RZ, RZ, R7 ;  /* 0x000000ffff2a4224 */ /* 0x004fc600078e0007 */
[----:B------:R-:W2:Y:S01]  /*24f70*/  LDL R7, [R1+0xc6c] ;  /* 0x000c6c0001077983 */ /* 0x000ea20000100800 */
[----:B------:R-:W-:-:S06]  /*24f80*/  PRMT R41, RZ, 0x7610, R41 ;  /* 0x00007610ff297816 */ /* 0x000fcc0000000029 */
[----:B------:R0:W2:Y:S02]  /*24f90*/  @P4 LDG.E.U8 R41, desc[UR24][R42.64] ;  /* 0x000000182a294981 */ /* 0x0000a4000c1e1100 */
[----:B0-----:R-:W-:Y:S02]  /*24fa0*/  PRMT R42, RZ, 0x7610, R42 ;  /* 0x00007610ff2a7816 */ /* 0x001fe4000000002a */
[----:B------:R-:W-:-:S04]  /*24fb0*/  PRMT R43, RZ, 0x7610, R43 ;  /* 0x00007610ff2b7816 */ /* 0x000fc8000000002b */
[----:B---3--:R0:W3:Y:S01]  /*24fc0*/  @P4 LDG.E.U8 R42, desc[UR24][R44.64] ;  /* 0x000000182c2a4981 */ /* 0x0080e2000c1e1100 */
[----:B------:R-:W-:Y:S01]  /*24fd0*/  ISETP.GT.AND P4, PT, R9, 0x3c, PT ;  /* 0x0000003c0900780c */ /* 0x000fe20003f84270 */
[----:B0-----:R-:W-:Y:S02]  /*24fe0*/  @P3 IMAD.MOV.U32 R44, RZ, RZ, R92 ;  /* 0x000000ffff2c3224 */ /* 0x001fe400078e005c */
[----:B------:R-:W-:Y:S01]  /*24ff0*/  @P3 IMAD.MOV.U32 R45, RZ, RZ, R93 ;  /* 0x000000ffff2d3224 */ /* 0x000fe200078e005d */
[----:B------:R-:W-:Y:S01]  /*25000*/  PRMT R49, RZ, 0x7610, R49 ;  /* 0x00007610ff317816 */ /* 0x000fe20000000031 */
[----:B------:R-:W3:Y:S04]  /*25010*/  LDL R93, [R1+0x880] ;  /* 0x00088000015d7983 */ /* 0x000ee80000100800 */
[----:B------:R0:W3:Y:S04]  /*25020*/  @P3 LDG.E.U8 R43, desc[UR24][R44.64] ;  /* 0x000000182c2b3981 */ /* 0x0000e8000c1e1100 */
[----:B------:R-:W3:Y:S01]  /*25030*/  LDL R92, [R1+0x884] ;  /* 0x00088400015c7983 */ /* 0x000ee20000100800 */
[----:B0-----:R-:W-:-:S02]  /*25040*/  PRMT R44, RZ, 0x7610, R44 ;  /* 0x00007610ff2c7816 */ /* 0x001fc4000000002c */
[----:B------:R-:W-:-:S04]  /*25050*/  PRMT R45, RZ, 0x7610, R45 ;  /* 0x00007610ff2d7816 */ /* 0x000fc8000000002d */
[----:B----4-:R0:W4:Y:S02]  /*25060*/  @P4 LDG.E.U8 R44, desc[UR24][R46.64] ;  /* 0x000000182e2c4981 */ /* 0x010124000c1e1100 */
[----:B0-----:R-:W-:Y:S01]  /*25070*/  @P4 IMAD.MOV.U32 R47, RZ, RZ, R88 ;  /* 0x000000ffff2f4224 */ /* 0x001fe200078e0058 */
[----:B------:R-:W-:Y:S01]  /*25080*/  ISETP.GT.AND P3, PT, R9, 0x3d, PT ;  /* 0x0000003d0900780c */ /* 0x000fe20003f64270 */
[----:B------:R-:W3:Y:S01]  /*25090*/  LDL R88, [R1+0x894] ;  /* 0x0008940001587983 */ /* 0x000ee20000100800 */
[----:B--2---:R-:W-:Y:S01]  /*250a0*/  @P4 IMAD.MOV.U32 R46, RZ, RZ, R7 ;  /* 0x000000ffff2e4224 */ /* 0x004fe200078e0007 */
[----:B------:R-:W-:Y:S02]  /*250b0*/  PRMT R51, RZ, 0x7610, R51 ;  /* 0x00007610ff337816 */ /* 0x000fe40000000033 */
[----:B------:R-:W2:Y:S04]  /*250c0*/  LDL R7, [R1+0x88c] ;  /* 0x00088c0001077983 */ /* 0x000ea80000100800 */
[----:B------:R0:W2:Y:S02]  /*250d0*/  @P4 LDG.E.U8 R45, desc[UR24][R46.64] ;  /* 0x000000182e2d4981 */ /* 0x0000a4000c1e1100 */
[----:B0-----:R-:W-:-:S02]  /*250e0*/  @P4 IMAD.MOV.U32 R46, RZ, RZ, R70 ;  /* 0x000000ffff2e4224 */ /* 0x001fc400078e0046 */
[----:B------:R-:W-:Y:S01]  /*250f0*/  @P4 IMAD.MOV.U32 R47, RZ, RZ, R73 ;  /* 0x000000ffff2f4224 */ /* 0x000fe200078e0049 */
[----:B------:R-:W-:Y:S01]  /*25100*/  PRMT R53, RZ, 0x7610, R53 ;  /* 0x00007610ff357816 */ /* 0x000fe20000000035 */
[----:B------:R-:W2:Y:S04]  /*25110*/  LDL R73, [R1+0x898] ;  /* 0x0008980001497983 */ /* 0x000ea80000100800 */
[----:B------:R0:W2:Y:S01]  /*25120*/  @P4 LDG.E.U8 R49, desc[UR24][R46.64] ;  /* 0x000000182e314981 */ /* 0x0000a2000c1e1100 */
[----:B------:R-:W-:-:S03]  /*25130*/  PRMT R55, RZ, 0x7610, R55 ;  /* 0x00007610ff377816 */ /* 0x000fc60000000037 */
[----:B------:R-:W2:Y:S04]  /*25140*/  LDL R70, [R1+0x89c] ;  /* 0x00089c0001467983 */ /* 0x000ea80000100800 */
[----:B------:R-:W0:Y:S04]  /*25150*/  LDL R46, [R1+0xc78] ;  /* 0x000c7800012e7983 */ /* 0x000e280000100800 */
[----:B------:R-:W0:Y:S02]  /*25160*/  LDL R47, [R1+0xc7c] ;  /* 0x000c7c00012f7983 */ /* 0x000e240000100800 */
[----:B0-----:R-:W-:-:S04]  /*25170*/  @P4 LOP3.LUT R47, R47, R46, RZ, 0x3c, !PT ;  /* 0x0000002e2f2f4212 */ /* 0x001fc800078e3cff */
[----:B------:R-:W-:-:S04]  /*25180*/  @P4 LOP3.LUT R46, R47, R46, RZ, 0x3c, !PT ;  /* 0x0000002e2f2e4212 */ /* 0x000fc800078e3cff */
[----:B------:R-:W-:-:S05]  /*25190*/  @P4 LOP3.LUT R47, R47, R46, RZ, 0x3c, !PT ;  /* 0x0000002e2f2f4212 */ /* 0x000fca00078e3cff */
[----:B------:R3:W4:Y:S02]  /*251a0*/  @P4 LDG.E.U8 R51, desc[UR24][R46.64] ;  /* 0x000000182e334981 */ /* 0x000724000c1e1100 */
[----:B---3--:R-:W-:Y:S02]  /*251b0*/  @P3 IMAD.MOV.U32 R46, RZ, RZ, R92 ;  /* 0x000000ffff2e3224 */ /* 0x008fe400078e005c */
[----:B------:R-:W-:Y:S01]  /*251c0*/  @P3 IMAD.MOV.U32 R47, RZ, RZ, R93 ;  /* 0x000000ffff2f3224 */ /* 0x000fe200078e005d */
[----:B------:R-:W3:Y:S04]  /*251d0*/  LDL R92, [R1+0x62c] ;  /* 0x00062c00015c7983 */ /* 0x000ee80000100800 */
[----:B------:R2:W3:Y:S04]  /*251e0*/  @P3 LDG.E.U8 R53, desc[UR24][R46.64] ;  /* 0x000000182e353981 */ /* 0x0004e8000c1e1100 */
[----:B------:R-:W3:Y:S04]  /*251f0*/  LDL R93, [R1+0x628] ;  /* 0x00062800015d7983 */ /* 0x000ee80000100800 */
[----:B------:R-:W3:Y:S01]  /*25200*/  LDL R47, [R1+0x888] ;  /* 0x00088800012f7983 */ /* 0x000ee20000100800 */
[----:B--2---:R-:W-:Y:S01]  /*25210*/  @P3 IMAD.MOV.U32 R46, RZ, RZ, R7 ;  /* 0x000000ffff2e3224 */ /* 0x004fe200078e0007 */
[----:B------:R-:W-:-:S02]  /*25220*/  PRMT R57, RZ, 0x7610, R57 ;  /* 0x00007610ff397816 */ /* 0x000fc40000000039 */
[----:B------:R-:W-:Y:S01]  /*25230*/  PRMT R59, RZ, 0x7610, R59 ;  /* 0x00007610ff3b7816 */ /* 0x000fe2000000003b */
[----:B------:R-:W2:Y:S04]  /*25240*/  LDL R7, [R1+0x634] ;  /* 0x0006340001077983 */ /* 0x000ea80000100800 */
[----:B---3--:R0:W3:Y:S04]  /*25250*/  @P3 LDG.E.U8 R55, desc[UR24][R46.64] ;  /* 0x000000182e373981 */ /* 0x0080e8000c1e1100 */
[----:B------:R-:W2:Y:S01]  /*25260*/  LDL R47, [R1+0x890] ;  /* 0x00089000012f7983 */ /* 0x000ea20000100800 */
[----:B0-----:R-:W-:Y:S01]  /*25270*/  @P3 IMAD.MOV.U32 R46, RZ, RZ, R88 ;  /* 0x000000ffff2e3224 */ /* 0x001fe200078e0058 */
[----:B------:R-:W-:-:S02]  /*25280*/  PRMT R8, RZ, 0x7610, R8 ;  /* 0x00007610ff087816 */ /* 0x000fc40000000008 */
[----:B------:R-:W-:Y:S01]  /*25290*/  PRMT R91, RZ, 0x7610, R91 ;  /* 0x00007610ff5b7816 */ /* 0x000fe2000000005b */
[----:B------:R-:W3:Y:S04]  /*252a0*/  LDL R88, [R1+0x63c] ;  /* 0x00063c0001587983 */ /* 0x000ee80000100800 */
[----:B--2---:R0:W2:Y:S02]  /*252b0*/  @P3 LDG.E.U8 R57, desc[UR24][R46.64] ;  /* 0x000000182e393981 */ /* 0x0040a4000c1e1100 */
[----:B0-----:R-:W-:Y:S02]  /*252c0*/  @P3 IMAD.MOV.U32 R46, RZ, RZ, R70 ;  /* 0x000000ffff2e3224 */ /* 0x001fe400078e0046 */
[----:B------:R-:W-:Y:S01]  /*252d0*/  @P3 IMAD.MOV.U32 R47, RZ, RZ, R73 ;  /* 0x000000ffff2f3224 */ /* 0x000fe200078e0049 */
[----:B------:R-:W2:Y:S04]  /*252e0*/  LDL R70, [R1+0x644] ;  /* 0x0006440001467983 */ /* 0x000ea80000100800 */
[----:B------:R0:W2:Y:S04]  /*252f0*/  @P3 LDG.E.U8 R59, desc[UR24][R46.64] ;  /* 0x000000182e3b3981 */ /* 0x0000a8000c1e1100 */
[----:B------:R-:W2:Y:S01]  /*25300*/  LDL R73, [R1+0x640] ;  /* 0x0006400001497983 */ /* 0x000ea20000100800 */
[----:B0-----:R-:W-:-:S02]  /*25310*/  @P1 IMAD.MOV.U32 R46, RZ, RZ, R92 ;  /* 0x000000ffff2e1224 */ /* 0x001fc400078e005c */
[----:B------:R-:W-:Y:S01]  /*25320*/  @P1 IMAD.MOV.U32 R47, RZ, RZ, R93 ;  /* 0x000000ffff2f1224 */ /* 0x000fe200078e005d */
[----:B------:R-:W-:Y:S01]  /*25330*/  ISETP.GT.AND P3, PT, R9, 0x36, PT ;  /* 0x000000360900780c */ /* 0x000fe20003f64270 */
[----:B------:R-:W2:Y:S04]  /*25340*/  LDL R93, [R1+0x648] ;  /* 0x00064800015d7983 */ /* 0x000ea80000100800 */
[----:B------:R0:W2:Y:S04]  /*25350*/  @P1 LDG.E.U8 R8, desc[UR24][R46.64] ;  /* 0x000000182e081981 */ /* 0x0000a8000c1e1100 */
[----:B------:R-:W2:Y:S04]  /*25360*/  LDL R92, [R1+0x64c] ;  /* 0x00064c00015c7983 */ /* 0x000ea80000100800 */
[----:B------:R-:W2:Y:S01]  /*25370*/  LDL R47, [R1+0x630] ;  /* 0x00063000012f7983 */ /* 0x000ea20000100800 */
[----:B0-----:R-:W-:-:S05]  /*25380*/  @P3 IMAD.MOV.U32 R46, RZ, RZ, R7 ;  /* 0x000000ffff2e3224 */ /* 0x001fca00078e0007 */
[----:B--2---:R-:W2:Y:S04]  /*25390*/  @P3 LDG.E.U8 R91, desc[UR24][R46.64] ;  /* 0x000000182e5b3981 */ /* 0x004ea8000c1e1100 */
[----:B------:R0:W-:Y:S04]  /*253a0*/  STL [R1+0xcfc], R8 ;  /* 0x000cfc0801007387 */ /* 0x0001e80000100800 */
[----:B------:R-:W3:Y:S04]  /*253b0*/  LDL R7, [R1+0x654] ;  /* 0x0006540001077983 */ /* 0x000ee80000100800 */
[----:B0-----:R-:W3:Y:S04]  /*253c0*/  LDL R8, [R1+0x650] ;  /* 0x0006500001087983 */ /* 0x001ee80000100800 */
[----:B--2---:R0:W-:Y:S04]  /*253d0*/  STL [R1+0x98], R91 ;  /* 0x0000985b01007387 */ /* 0x0041e80000100800 */
[----:B0-----:R-:W2:Y:S04]  /*253e0*/  LDL.LU R91, [R1+0xd5c] ;  /* 0x000d5c00015b7983 */ /* 0x001ea80000300800 */
[----:B------:R-:W2:Y:S01]  /*253f0*/  LDL R47, [R1+0x638] ;  /* 0x00063800012f7983 */ /* 0x000ea20000100800 */
[----:B------:R-:W-:Y:S01]  /*25400*/  PRMT R85, RZ, 0x7610, R85 ;  /* 0x00007610ff557816 */ /* 0x000fe20000000055 */
[----:B---3--:R-:W-:-:S02]  /*25410*/  @P3 IMAD.MOV.U32 R46, RZ, RZ, R88 ;  /* 0x000000ffff2e3224 */ /* 0x008fc400078e0058 */
[----:B------:R-:W3:Y:S04]  /*25420*/  LDL R88, [R1+0x658] ;  /* 0x0006580001587983 */ /* 0x000ee80000100800 */
[----:B--2---:R0:W2:Y:S01]  /*25430*/  @P3 LDG.E.U8 R85, desc[UR24][R46.64] ;  /* 0x000000182e553981 */ /* 0x0040a2000c1e1100 */
[----:B------:R-:W-:Y:S01]  /*25440*/  PRMT R87, RZ, 0x7610, R87 ;  /* 0x00007610ff577816 */ /* 0x000fe20000000057 */
[----:B0-----:R-:W-:Y:S02]  /*25450*/  @P3 IMAD.MOV.U32 R46, RZ, RZ, R70 ;  /* 0x000000ffff2e3224 */ /* 0x001fe400078e0046 */
[----:B------:R-:W-:-:S05]  /*25460*/  @P3 IMAD.MOV.U32 R47, RZ, RZ, R73 ;  /* 0x000000ffff2f3224 */ /* 0x000fca00078e0049 */
[----:B------:R0:W3:Y:S01]  /*25470*/  @P3 LDG.E.U8 R87, desc[UR24][R46.64] ;  /* 0x000000182e573981 */ /* 0x0000e2000c1e1100 */
[----:B------:R-:W-:-:S03]  /*25480*/  ISETP.GT.AND P1, PT, R9, 0x37, PT ;  /* 0x000000370900780c */ /* 0x000fc60003f24270 */
[----:B--2---:R1:W-:Y:S04]  /*25490*/  STL [R1+0x8c], R85 ;  /* 0x00008c5501007387 */ /* 0x0043e80000100800 */
[----:B------:R-:W2:Y:S04]  /*254a0*/  LDL R73, [R1+0x660] ;  /* 0x0006600001497983 */ /* 0x000ea80000100800 */
[----:B------:R-:W2:Y:S04]  /*254b0*/  LDL R70, [R1+0x664] ;  /* 0x0006640001467983 */ /* 0x000ea80000100800 */
[----:B-1----:R-:W2:Y:S01]  /*254c0*/  LDL R85, [R1+0x65c] ;  /* 0x00065c0001557983 */ /* 0x002ea20000100800 */
[----:B------:R-:W-:Y:S01]  /*254d0*/  PRMT R89, RZ, 0x7610, R89 ;  /* 0x00007610ff597816 */ /* 0x000fe20000000059 */
[----:B0-----:R-:W-:-:S02]  /*254e0*/  @P3 IMAD.MOV.U32 R46, RZ, RZ, R92 ;  /* 0x000000ffff2e3224 */ /* 0x001fc400078e005c */
[----:B------:R-:W-:Y:S01]  /*254f0*/  @P3 IMAD.MOV.U32 R47, RZ, RZ, R93 ;  /* 0x000000ffff2f3224 */ /* 0x000fe200078e005d */
[----:B------:R-:W-:-:S04]  /*25500*/  PRMT R5, RZ, 0x7610, R5 ;  /* 0x00007610ff057816 */ /* 0x000fc80000000005 */
[----:B------:R0:W4:Y:S01]  /*25510*/  @P3 LDG.E.U8 R89, desc[UR24][R46.64] ;  /* 0x000000182e593981 */ /* 0x000122000c1e1100 */
[----:B------:R-:W-:Y:S01]  /*25520*/  PRMT R6, RZ, 0x7610, R6 ;  /* 0x00007610ff067816 */ /* 0x000fe20000000006 */
[----:B0-----:R-:W-:Y:S02]  /*25530*/  @P1 IMAD.MOV.U32 R46, RZ, RZ, R7 ;  /* 0x000000ffff2e1224 */ /* 0x001fe400078e0007 */
[----:B------:R-:W-:-:S05]  /*25540*/  @P1 IMAD.MOV.U32 R47, RZ, RZ, R8 ;  /* 0x000000ffff2f1224 */ /* 0x000fca00078e0008 */
[----:B------:R3:W4:Y:S02]  /*25550*/  @P1 LDG.E.U8 R5, desc[UR24][R46.64] ;  /* 0x000000182e051981 */ /* 0x000724000c1e1100 */
[----:B---3--:R-:W-:Y:S02]  /*25560*/  @P1 IMAD.MOV.U32 R47, RZ, RZ, R88 ;  /* 0x000000ffff2f1224 */ /* 0x008fe400078e0058 */
[----:B------:R0:W-:Y:S01]  /*25570*/  STL [R1+0x80], R87 ;  /* 0x0000805701007387 */ /* 0x0001e20000100800 */
[----:B------:R-:W-:-:S03]  /*25580*/  PRMT R3, RZ, 0x7610, R3 ;  /* 0x00007610ff037816 */ /* 0x000fc60000000003 */
[----:B0-----:R-:W3:Y:S04]  /*25590*/  LDL.LU R87, [R1+0xd58] ;  /* 0x000d580001577983 */ /* 0x001ee80000300800 */
[----:B------:R-:W3:Y:S04]  /*255a0*/  LDL R8, [R1+0x668] ;  /* 0x0006680001087983 */ /* 0x000ee80000100800 */
[----:B------:R-:W3:Y:S01]  /*255b0*/  LDL R7, [R1+0x66c] ;  /* 0x00066c0001077983 */ /* 0x000ee20000100800 */
[----:B--2---:R-:W-:-:S05]  /*255c0*/  @P1 IMAD.MOV.U32 R46, RZ, RZ, R85 ;  /* 0x000000ffff2e1224 */ /* 0x004fca00078e0055 */
[----:B------:R0:W2:Y:S02]  /*255d0*/  @P1 LDG.E.U8 R6, desc[UR24][R46.64] ;  /* 0x000000182e061981 */ /* 0x0000a4000c1e1100 */
[----:B0-----:R-:W-:Y:S02]  /*255e0*/  @P1 IMAD.MOV.U32 R46, RZ, RZ, R70 ;  /* 0x000000ffff2e1224 */ /* 0x001fe400078e0046 */
[----:B------:R-:W-:-:S05]  /*255f0*/  @P1 IMAD.MOV.U32 R47, RZ, RZ, R73 ;  /* 0x000000ffff2f1224 */ /* 0x000fca00078e0049 */
[----:B------:R3:W2:Y:S04]  /*25600*/  @P1 LDG.E.U8 R3, desc[UR24][R46.64] ;  /* 0x000000182e031981 */ /* 0x0006a8000c1e1100 */
[----:B----4-:R0:W-:Y:S01]  /*25610*/  STL [R1+0xd00], R5 ;  /* 0x000d000501007387 */ /* 0x0101e20000100800 */
[----:B------:R-:W-:Y:S01]  /*25620*/  PRMT R4, RZ, 0x7610, R4 ;  /* 0x00007610ff047816 */ /* 0x000fe20000000004 */
[----:B---3--:R-:W-:Y:S02]  /*25630*/  @P1 IMAD.MOV.U32 R47, RZ, RZ, R8 ;  /* 0x000000ffff2f1224 */ /* 0x008fe400078e0008 */
[----:B------:R-:W-:-:S05]  /*25640*/  @P1 IMAD.MOV.U32 R46, RZ, RZ, R7 ;  /* 0x000000ffff2e1224 */ /* 0x000fca00078e0007 */
[----:B------:R-:W3:Y:S04]  /*25650*/  @P1 LDG.E.U8 R4, desc[UR24][R46.64] ;  /* 0x000000182e041981 */ /* 0x000ee8000c1e1100 */
[----:B--2---:R-:W-:Y:S04]  /*25660*/  STL [R1+0xd04], R6 ;  /* 0x000d040601007387 */ /* 0x004fe80000100800 */
[----:B------:R-:W2:Y:S04]  /*25670*/  LDL R92, [R1+0x404] ;  /* 0x00040400015c7983 */ /* 0x000ea80000100800 */
[----:B0-----:R-:W4:Y:S04]  /*25680*/  LDL R5, [R1+0x408] ;  /* 0x0004080001057983 */ /* 0x001f280000100800 */
[----:B------:R0:W-:Y:S04]  /*25690*/  STL [R1+0x74], R89 ;  /* 0x0000745901007387 */ /* 0x0001e80000100800 */
[----:B------:R-:W4:Y:S04]  /*256a0*/  LDL R88, [R1+0x410] ;  /* 0x0004100001587983 */ /* 0x000f280000100800 */
[----:B------:R-:W4:Y:S04]  /*256b0*/  LDL R85, [R1+0x414] ;  /* 0x0004140001557983 */ /* 0x000f280000100800 */
[----:B0-----:R-:W4:Y:S04]  /*256c0*/  LDL R89, [R1+0x40c] ;  /* 0x00040c0001597983 */ /* 0x001f280000100800 */
[----:B------:R-:W4:Y:S04]  /*256d0*/  LDL R73, [R1+0x418] ;  /* 0x0004180001497983 */ /* 0x000f280000100800 */
[----:B------:R0:W-:Y:S04]  /*256e0*/  STL [R1+0xd08], R3 ;  /* 0x000d080301007387 */ /* 0x0001e80000100800 */
[----:B------:R-:W4:Y:S04]  /*256f0*/  LDL R70, [R1+0x41c] ;  /* 0x00041c0001467983 */ /* 0x000f280000100800 */
[----:B------:R-:W4:Y:S04]  /*25700*/  LDL R8, [R1+0x420] ;  /* 0x0004200001087983 */ /* 0x000f280000100800 */
[----:B------:R-:W4:Y:S04]  /*25710*/  LDL R7, [R1+0x424] ;  /* 0x0004240001077983 */ /* 0x000f280000100800 */
[----:B------:R-:W4:Y:S01]  /*25720*/  LDL R6, [R1+0x428] ;  /* 0x0004280001067983 */ /* 0x000f220000100800 */
[----:B------:R-:W-:-:S02]  /*25730*/  ISETP.GT.AND P3, PT, R9, 0x3e, PT ;  /* 0x0000003e0900780c */ /* 0x000fc40003f64270 */
[----:B------:R-:W-:Y:S02]  /*25740*/  PRMT R90, RZ, 0x7610, R90 ;  /* 0x00007610ff5a7816 */ /* 0x000fe4000000005a */
[----:B------:R-:W-:Y:S02]  /*25750*/  PRMT R86, RZ, 0x7610, R86 ;  /* 0x00007610ff567816 */ /* 0x000fe40000000056 */
[----:B------:R-:W-:Y:S02]  /*25760*/  PRMT R72, RZ, 0x7610, R72 ;  /* 0x00007610ff487816 */ /* 0x000fe40000000048 */
[----:B------:R-:W-:Y:S01]  /*25770*/  ISETP.GT.AND P1, PT, R9, 0x3f, PT ;  /* 0x0000003f0900780c */ /* 0x000fe20003f24270 */
[----:B---3--:R1:W-:Y:S01]  /*25780*/  STL [R1+0xd0c], R4 ;  /* 0x000d0c0401007387 */ /* 0x0083e20000100800 */
[----:B------:R-:W-:-:S03]  /*25790*/  PRMT R0, RZ, 0x7610, R0 ;  /* 0x00007610ff007816 */ /* 0x000fc60000000000 */
[----:B0-----:R-:W3:Y:S01]  /*257a0*/  LDL R3, [R1+0x430] ;  /* 0x0004300001037983 */ /* 0x001ee20000100800 */
[----:B-1----:R-:W-:Y:S01]  /*257b0*/  PRMT R4, RZ, 0x7610, R4 ;  /* 0x00007610ff047816 */ /* 0x002fe20000000004 */
[----:B--2---:R-:W-:Y:S02]  /*257c0*/  @P3 IMAD.MOV.U32 R47, RZ, RZ, R92 ;  /* 0x000000ffff2f3224 */ /* 0x004fe400078e005c */
[----:B----4-:R-:W-:Y:S02]  /*257d0*/  @P3 IMAD.MOV.U32 R46, RZ, RZ, R5 ;  /* 0x000000ffff2e3224 */ /* 0x010fe400078e0005 */
[----:B------:R-:W2:Y:S04]  /*257e0*/  LDL R5, [R1+0x42c] ;  /* 0x00042c0001057983 */ /* 0x000ea80000100800 */
[----:B------:R0:W4:Y:S02]  /*257f0*/  @P3 LDG.E.U8 R90, desc[UR24][R46.64] ;  /* 0x000000182e5a3981 */ /* 0x000124000c1e1100 */
[----:B0-----:R-:W-:-:S02]  /*25800*/  @P3 IMAD.MOV.U32 R46, RZ, RZ, R88 ;  /* 0x000000ffff2e3224 */ /* 0x001fc400078e0058 */
[----:B------:R-:W-:-:S05]  /*25810*/  @P3 IMAD.MOV.U32 R47, RZ, RZ, R89 ;  /* 0x000000ffff2f3224 */ /* 0x000fca00078e0059 */
[----:B------:R0:W4:Y:S02]  /*25820*/  @P3 LDG.E.U8 R86, desc[UR24][R46.64] ;  /* 0x000000182e563981 */ /* 0x000124000c1e1100 */
[----:B0-----:R-:W-:Y:S02]  /*25830*/  @P3 IMAD.MOV.U32 R46, RZ, RZ, R73 ;  /* 0x000000ffff2e3224 */ /* 0x001fe400078e0049 */
        /* <DEDUP_REMOVED lines=8> */
[----:B---3--:R-:W-:Y:S01]  /*258c0*/  @P1 IMAD.MOV.U32 R46, RZ, RZ, R3 ;  /* 0x000000ffff2e1224 */ /* 0x008fe200078e0003 */
[----:B------:R-:W-:Y:S01]  /*258d0*/  PRMT R2, RZ, 0x7610, R2 ;  /* 0x00007610ff027816 */ /* 0x000fe20000000002 */
[----:B--2---:R-:W-:-:S05]  /*258e0*/  @P1 IMAD.MOV.U32 R47, RZ, RZ, R5 ;  /* 0x000000ffff2f1224 */ /* 0x004fca00078e0005 */
[----:B------:R0:W2:Y:S04]  /*258f0*/  @P1 LDG.E.U8 R2, desc[UR24][R46.64] ;  /* 0x000000182e021981 */ /* 0x0000a8000c1e1100 */
[----:B----4-:R-:W-:Y:S04]  /*25900*/  STL [R1+0xd14], R4 ;  /* 0x000d140401007387 */ /* 0x010fe80000100800 */
[----:B------:R-:W-:Y:S04]  /*25910*/  STL [R1+0xd10], R0 ;  /* 0x000d100001007387 */ /* 0x000fe80000100800 */
[----:B------:R-:W0:Y:S04]  /*25920*/  LDL R7, [R1+0x438] ;  /* 0x0004380001077983 */ /* 0x000e280000100800 */
[----:B------:R-:W3:Y:S04]  /*25930*/  LDL R85, [R1+0x43c] ;  /* 0x00043c0001557983 */ /* 0x000ee80000100800 */
[----:B------:R-:W4:Y:S04]  /*25940*/  LDL R3, [R1+0x440] ;  /* 0x0004400001037983 */ /* 0x000f280000100800 */
[----:B------:R1:W-:Y:S04]  /*25950*/  STL [R1+0x20], R86 ;  /* 0x0000205601007387 */ /* 0x0003e80000100800 */
[----:B-1----:R-:W2:Y:S04]  /*25960*/  LDL.LU R86, [R1+0x260] ;  /* 0x0002600001567983 */ /* 0x002ea80000300800 */
[----:B------:R-:W2:Y:S04]  /*25970*/  LDL.LU R88, [R1+0x25c] ;  /* 0x00025c0001587983 */ /* 0x000ea80000300800 */
[----:B------:R-:W2:Y:S04]  /*25980*/  LDL.LU R89, [R1+0x258] ;  /* 0x0002580001597983 */ /* 0x000ea80000300800 */
[----:B------:R1:W-:Y:S04]  /*25990*/  STL [R1+0x2c], R90 ;  /* 0x00002c5a01007387 */ /* 0x0003e80000100800 */
[----:B-1----:R-:W2:Y:S04]  /*259a0*/  LDL.LU R90, [R1+0x254] ;  /* 0x00025400015a7983 */ /* 0x002ea80000300800 */
[----:B------:R-:W2:Y:S04]  /*259b0*/  LDL.LU R92, [R1+0x1cc] ;  /* 0x0001cc00015c7983 */ /* 0x000ea80000300800 */
[----:B------:R-:W2:Y:S04]  /*259c0*/  LDL.LU R93, [R1+0x1c4] ;  /* 0x0001c400015d7983 */ /* 0x000ea80000300800 */
[----:B------:R-:W2:Y:S04]  /*259d0*/  LDL.LU R70, [R1+0x1c0] ;  /* 0x0001c00001467983 */ /* 0x000ea80000300800 */
[----:B------:R1:W-:Y:S04]  /*259e0*/  STL [R1+0x1c], R72 ;  /* 0x00001c4801007387 */ /* 0x0003e80000100800 */
[----:B-1----:R-:W2:Y:S04]  /*259f0*/  LDL.LU R72, [R1+0x1bc] ;  /* 0x0001bc0001487983 */ /* 0x002ea80000300800 */
[----:B------:R-:W2:Y:S04]  /*25a00*/  LDL.LU R73, [R1+0x150] ;  /* 0x0001500001497983 */ /* 0x000ea80000300800 */
[----:B------:R-:W2:Y:S04]  /*25a10*/  LDL.LU R0, [R1+0xdc] ;  /* 0x0000dc0001007983 */ /* 0x000ea80000300800 */
[----:B------:R-:W2:Y:S04]  /*25a20*/  LDL.LU R4, [R1+0xd8] ;  /* 0x0000d80001047983 */ /* 0x000ea80000300800 */
[----:B------:R-:W2:Y:S04]  /*25a30*/  LDL.LU R6, [R1+0x70] ;  /* 0x0000700001067983 */ /* 0x000ea80000300800 */
[----:B------:R-:W2:Y:S04]  /*25a40*/  LDL.LU R5, [R1+0x6c] ;  /* 0x00006c0001057983 */ /* 0x000ea80000300800 */
[----:B------:R-:W2:Y:S04]  /*25a50*/  LDL.LU R8, [R1+0x68] ;  /* 0x0000680001087983 */ /* 0x000ea80000300800 */
[----:B------:R-:W2:Y:S01]  /*25a60*/  LDL R47, [R1+0x434] ;  /* 0x00043400012f7983 */ /* 0x000ea20000100800 */
[----:B------:R-:W-:-:S02]  /*25a70*/  PRMT R91, RZ, 0x7610, R91 ;  /* 0x00007610ff5b7816 */ /* 0x000fc4000000005b */
[----:B------:R-:W-:Y:S01]  /*25a80*/  PRMT R87, RZ, 0x7610, R87 ;  /* 0x00007610ff577816 */ /* 0x000fe20000000057 */
[----:B0-----:R-:W-:-:S05]  /*25a90*/  @P1 IMAD.MOV.U32 R46, RZ, RZ, R7 ;  /* 0x000000ffff2e1224 */ /* 0x001fca00078e0007 */
[----:B--2---:R4:W2:Y:S02]  /*25aa0*/  @P1 LDG.E.U8 R91, desc[UR24][R46.64] ;  /* 0x000000182e5b1981 */ /* 0x0048a4000c1e1100 */
[----:B----4-:R-:W-:Y:S02]  /*25ab0*/  @P1 IMAD.MOV.U32 R46, RZ, RZ, R3 ;  /* 0x000000ffff2e1224 */ /* 0x010fe400078e0003 */
[----:B---3--:R-:W-:-:S05]  /*25ac0*/  @P1 IMAD.MOV.U32 R47, RZ, RZ, R85 ;  /* 0x000000ffff2f1224 */ /* 0x008fca00078e0055 */
[----:B------:R-:W3:Y:S01]  /*25ad0*/  @P1 LDG.E.U8 R87, desc[UR24][R46.64] ;  /* 0x000000182e571981 */ /* 0x000ee2000c1e1100 */
[----:B------:R-:W0:Y:S01]  /*25ae0*/  S2R R85, SR_TID.X ;  /* 0x0000000000557919 */ /* 0x000e220000002100 */
[----:B------:R-:W1:Y:S02]  /*25af0*/  S2R R7, SR_TID.X ;  /* 0x0000000000077919 */ /* 0x000e640000002100 */
[----:B------:R4:W-:Y:S04]  /*25b00*/  STL [R1+0xd18], R2 ;  /* 0x000d180201007387 */ /* 0x0009e80000100800 */
[----:B----4-:R-:W4:Y:S01]  /*25b10*/  LDL.LU R2, [R1+0xe0] ;  /* 0x0000e00001027983 */ /* 0x010f220000300800 */
[----:B0-----:R-:W-:Y:S02]  /*25b20*/  LOP3.LUT R85, R85, 0x3f, RZ, 0xc0, !PT ;  /* 0x0000003f55557812 */ /* 0x001fe400078ec0ff */
[----:B-1----:R-:W-:Y:S01]  /*25b30*/  LOP3.LUT R3, R7, 0x7f, RZ, 0xc0, !PT ;  /* 0x0000007f07037812 */ /* 0x002fe200078ec0ff */
[----:B------:R-:W-:Y:S01]  /*25b40*/  BAR.SYNC.DEFER_BLOCKING 0x0 ;  /* 0x0000000000007b1d */ /* 0x000fe20000010000 */
[----:B------:R-:W-:-:S05]  /*25b50*/  ISETP.GE.AND P1, PT, R85, R9, PT ;  /* 0x000000095500720c */ /* 0x000fca0003f26270 */
        /* <DEDUP_REMOVED lines=9> */
[----:B--2---:R0:W-:Y:S04]  /*25bf0*/  STL [R1+0xd1c], R91 ;  /* 0x000d1c5b01007387 */ /* 0x0041e80000100800 */
[----:B0-----:R-:W2:Y:S04]  /*25c00*/  LDL.LU R91, [R1+0xe4] ;  /* 0x0000e400015b7983 */ /* 0x001ea80000300800 */
[----:B------:R-:W2:Y:S04]  /*25c10*/  LDL.LU R46, [R1+0x144] ;  /* 0x00014400012e7983 */ /* 0x000ea80000300800 */
[----:B------:R-:W2:Y:S04]  /*25c20*/  LDL.LU R47, [R1+0x13c] ;  /* 0x00013c00012f7983 */ /* 0x000ea80000300800 */
[----:B---3--:R0:W-:Y:S04]  /*25c30*/  STL [R1+0xd20], R87 ;  /* 0x000d205701007387 */ /* 0x0081e80000100800 */
[----:B0-----:R-:W3:Y:S04]  /*25c40*/  LDL.LU R87, [R1+0x148] ;  /* 0x0001480001577983 */ /* 0x001ee80000300800 */
[----:B------:R-:W2:Y:S04]  /*25c50*/  LDL.LU R85, [R1+0xd54] ;  /* 0x000d540001557983 */ /* 0x000ea80000300800 */
        /* <DEDUP_REMOVED lines=9> */
[----:B---3--:R0:W-:Y:S04]  /*25cf0*/  STS.U8 [R3+UR9+0xa800], R87 ;  /* 0x00a8005703007988 */ /* 0x0081e80008000009 */
[----:B--2---:R1:W-:Y:S04]  /*25d00*/  STS.U8 [R3+UR9+0xc800], R46 ;  /* 0x00c8002e03007988 */ /* 0x0043e80008000009 */
[----:B------:R-:W-:Y:S04]  /*25d10*/  STS.U8 [R3+UR9+0xe800], R47 ;  /* 0x00e8002f03007988 */ /* 0x000fe80008000009 */
[----:B------:R-:W-:Y:S04]  /*25d20*/  STS.U8 [R3+UR9+0x8c00], R91 ;  /* 0x008c005b03007988 */ /* 0x000fe80008000009 */
[----:B----4-:R-:W-:Y:S04]  /*25d30*/  STS.U8 [R3+UR9+0xac00], R2 ;  /* 0x00ac000203007988 */ /* 0x010fe80008000009 */
[----:B------:R-:W-:Y:S04]  /*25d40*/  STS.U8 [R3+UR9+0xcc00], R0 ;  /* 0x00cc000003007988 */ /* 0x000fe80008000009 */
[----:B------:R-:W-:Y:S04]  /*25d50*/  STS.U8 [R3+UR9+0xec00], R4 ;  /* 0x00ec000403007988 */ /* 0x000fe80008000009 */
[----:B------:R-:W-:Y:S04]  /*25d60*/  STS.U8 [R3+UR9+0x9000], R6 ;  /* 0x0090000603007988 */ /* 0x000fe80008000009 */
[----:B------:R-:W-:Y:S04]  /*25d70*/  STS.U8 [R3+UR9+0xb000], R5 ;  /* 0x00b0000503007988 */ /* 0x000fe80008000009 */
[----:B------:R-:W-:Y:S04]  /*25d80*/  STS.U8 [R3+UR9+0xd000], R8 ;  /* 0x00d0000803007988 */ /* 0x000fe80008000009 */
[----:B------:R-:W-:Y:S04]  /*25d90*/  STS.U8 [R3+UR9+0xf000], R73 ;  /* 0x00f0004903007988 */ /* 0x000fe80008000009 */
[----:B------:R2:W-:Y:S04]  /*25da0*/  STS.U8 [R3+UR9+0x9400], R86 ;  /* 0x0094005603007988 */ /* 0x0005e80008000009 */
[----:B0-----:R-:W3:Y:S04]  /*25db0*/  LDL.LU R87, [R1+0x138] ;  /* 0x0001380001577983 */ /* 0x001ee80000300800 */
[----:B-1----:R-:W4:Y:S01]  /*25dc0*/  LDL.LU R46, [R1+0x130] ;  /* 0x00013000012e7983 */ /* 0x002f220000300800 */
[----:B--2---:R-:W-:-:S03]  /*25dd0*/  LOP3.LUT R86, R7, 0x7f, RZ, 0xc0, !PT ;  /* 0x0000007f07567812 */ /* 0x004fc600078ec0ff */
[----:B------:R-:W2:Y:S04]  /*25de0*/  LDL.LU R47, [R1+0x12c] ;  /* 0x00012c00012f7983 */ /* 0x000ea80000300800 */
[----:B------:R-:W2:Y:S04]  /*25df0*/  LDL.LU R91, [R1+0x128] ;  /* 0x00012800015b7983 */ /* 0x000ea80000300800 */
[----:B------:R-:W2:Y:S04]  /*25e00*/  LDL.LU R2, [R1+0xd4] ;  /* 0x0000d40001027983 */ /* 0x000ea80000300800 */
[----:B------:R-:W2:Y:S04]  /*25e10*/  LDL.LU R0, [R1+0xd0] ;  /* 0x0000d00001007983 */ /* 0x000ea80000300800 */
[----:B------:R-:W2:Y:S04]  /*25e20*/  LDL.LU R4, [R1+0xcc] ;  /* 0x0000cc0001047983 */ /* 0x000ea80000300800 */
[----:B------:R0:W-:Y:S04]  /*25e30*/  STS.U8 [R86+UR9+0xb400], R85 ;  /* 0x00b4005556007988 */ /* 0x0001e80008000009 */
[----:B------:R-:W2:Y:S04]  /*25e40*/  LDL.LU R6, [R1+0xc8] ;  /* 0x0000c80001067983 */ /* 0x000ea80000300800 */
[----:B------:R1:W-:Y:S04]  /*25e50*/  STS.U8 [R86+UR9+0xd400], R84 ;  /* 0x00d4005456007988 */ /* 0x0003e80008000009 */
[----:B------:R-:W2:Y:S04]  /*25e60*/  LDL.LU R5, [R1+0x5c] ;  /* 0x00005c0001057983 */ /* 0x000ea80000300800 */
[----:B------:R0:W-:Y:S04]  /*25e70*/  STS.U8 [R86+UR9+0xf400], R83 ;  /* 0x00f4005356007988 */ /* 0x0001e80008000009 */
[----:B------:R-:W2:Y:S04]  /*25e80*/  LDL.LU R8, [R1+0x58] ;  /* 0x0000580001087983 */ /* 0x000ea80000300800 */
[----:B------:R-:W-:Y:S04]  /*25e90*/  STS.U8 [R86+UR9+0x9800], R58 ;  /* 0x0098003a56007988 */ /* 0x000fe80008000009 */
[----:B------:R-:W2:Y:S04]  /*25ea0*/  LDL.LU R7, [R1+0x50] ;  /* 0x0000500001077983 */ /* 0x000ea80000300800 */
[----:B------:R-:W-:Y:S04]  /*25eb0*/  STS.U8 [R86+UR9+0xb800], R56 ;  /* 0x00b8003856007988 */ /* 0x000fe80008000009 */
[----:B0-----:R-:W2:Y:S04]  /*25ec0*/  LDL.LU R85, [R1+0x1ac] ;  /* 0x0001ac0001557983 */ /* 0x001ea80000300800 */
[----:B------:R-:W-:Y:S04]  /*25ed0*/  STS.U8 [R86+UR9+0xd800], R54 ;  /* 0x00d8003656007988 */ /* 0x000fe80008000009 */
[----:B-1----:R-:W2:Y:S04]  /*25ee0*/  LDL.LU R84, [R1+0x1b0] ;  /* 0x0001b00001547983 */ /* 0x002ea80000300800 */
[----:B------:R-:W-:Y:S04]  /*25ef0*/  STS.U8 [R86+UR9+0xf800], R52 ;  /* 0x00f8003456007988 */ /* 0x000fe80008000009 */
[----:B------:R-:W2:Y:S04]  /*25f00*/  LDL.LU R83, [R1+0x1b4] ;  /* 0x0001b40001537983 */ /* 0x000ea80000300800 */
[----:B------:R0:W-:Y:S04]  /*25f10*/  STS.U8 [R86+UR9+0x9c00], R24 ;  /* 0x009c001856007988 */ /* 0x0001e80008000009 */
[----:B------:R1:W-:Y:S04]  /*25f20*/  STS.U8 [R86+UR9+0xbc00], R25 ;  /* 0x00bc001956007988 */ /* 0x0003e80008000009 */
[----:B------:R1:W-:Y:S04]  /*25f30*/  STS.U8 [R86+UR9+0xdc00], R26 ;  /* 0x00dc001a56007988 */ /* 0x0003e80008000009 */
[----:B0-----:R-:W2:Y:S04]  /*25f40*/  LDL.LU R24, [R1+0x1b8] ;  /* 0x0001b80001187983 */ /* 0x001ea80000300800 */
[----:B-1----:R-:W2:Y:S04]  /*25f50*/  LDL.LU R25, [R1+0x244] ;  /* 0x0002440001197983 */ /* 0x002ea80000300800 */
[----:B------:R-:W2:Y:S04]  /*25f60*/  LDL.LU R26, [R1+0x248] ;  /* 0x00024800011a7983 */ /* 0x000ea80000300800 */
[----:B------:R0:W-:Y:S04]  /*25f70*/  STS.U8 [R86+UR9+0xfc00], R27 ;  /* 0x00fc001b56007988 */ /* 0x0001e80008000009 */
[----:B0-----:R-:W2:Y:S04]  /*25f80*/  LDL.LU R27, [R1+0x24c] ;  /* 0x00024c00011b7983 */ /* 0x001ea80000300800 */
[----:B------:R0:W-:Y:S04]  /*25f90*/  STL [R1+0xd24], R86 ;  /* 0x000d245601007387 */ /* 0x0001e80000100800 */
[----:B0-----:R-:W2:Y:S01]  /*25fa0*/  LDL.LU R86, [R1+0x250] ;  /* 0x0002500001567983 */ /* 0x001ea20000300800 */
[----:B------:R-:W0:Y:S02]  /*25fb0*/  S2R R73, SR_TID.X ;  /* 0x0000000000497919 */ /* 0x000e240000002100 */
[----:B0-----:R-:W-:-:S04]  /*25fc0*/  LOP3.LUT R73, R73, 0x7f, RZ, 0xc0, !PT ;  /* 0x0000007f49497812 */ /* 0x001fc800078ec0ff */
[----:B------:R-:W-:-:S05]  /*25fd0*/  LOP3.LUT R73, R73, 0x10, RZ, 0x3c, !PT ;  /* 0x0000001049497812 */ /* 0x000fca00078e3cff */
[----:B---3--:R-:W-:Y:S04]  /*25fe0*/  STS.U8 [R73+UR9+0x8880], R87 ;  /* 0x0088805749007988 */ /* 0x008fe80008000009 */
[----:B----4-:R-:W-:Y:S04]  /*25ff0*/  STS.U8 [R73+UR9+0xa880], R46 ;  /* 0x00a8802e49007988 */ /* 0x010fe80008000009 */
        /* <DEDUP_REMOVED lines=13> */
[----:B------:R0:W-:Y:S04]  /*260d0*/  STS.U8 [R73+UR9+0x8080], R86 ;  /* 0x0080805649007988 */ /* 0x0001e80008000009 */
[----:B0-----:R-:W2:Y:S04]  /*260e0*/  LDL.LU R86, [R1+0x240] ;  /* 0x0002400001567983 */ /* 0x001ea80000300800 */
        /* <DEDUP_REMOVED lines=18> */
[----:B-1----:R-:W4:Y:S04]  /*26210*/  LDL.LU R8, [R1+0x40] ;  /* 0x0000400001087983 */ /* 0x002f280000300800 */
[----:B------:R0:W-:Y:S04]  /*26220*/  STS.U8 [R73+UR9+0xd080], R7 ;  /* 0x00d0800749007988 */ /* 0x0001e80008000009 */
[----:B0-----:R-:W4:Y:S04]  /*26230*/  LDL.LU R7, [R1+0x3c] ;  /* 0x00003c0001077983 */ /* 0x001f280000300800 */
[----:B------:R0:W-:Y:S02]  /*26240*/  STS.U8 [R73+UR9+0xf080], R72 ;  /* 0x00f0804849007988 */ /* 0x0001e40008000009 */
[----:B0-----:R-:W0:Y:S02]  /*26250*/  S2R R72, SR_TID.X ;  /* 0x0000000000487919 */ /* 0x001e240000002100 */
[----:B------:R1:W-:Y:S04]  /*26260*/  STS.U8 [R73+UR9+0x9480], R82 ;  /* 0x0094805249007988 */ /* 0x0003e80008000009 */
[----:B------:R-:W-:Y:S04]  /*26270*/  STS.U8 [R73+UR9+0xb480], R81 ;  /* 0x00b4805149007988 */ /* 0x000fe80008000009 */
[----:B------:R-:W-:Y:S04]  /*26280*/  STS.U8 [R73+UR9+0xd480], R80 ;  /* 0x00d4805049007988 */ /* 0x000fe80008000009 */
[----:B------:R-:W-:Y:S04]  /*26290*/  STS.U8 [R73+UR9+0xf480], R79 ;  /* 0x00f4804f49007988 */ /* 0x000fe80008000009 */
[----:B------:R-:W-:Y:S04]  /*262a0*/  STS.U8 [R73+UR9+0x9880], R50 ;  /* 0x0098803249007988 */ /* 0x000fe80008000009 */
        /* <DEDUP_REMOVED lines=8> */
[----:B------:R-:W-:Y:S04]  /*26330*/  STS.U8 [R73+UR9+0xfc80], R32 ;  /* 0x00fc802049007988 */ /* 0x000fe80008000009 */
[----:B-1----:R-:W4:Y:S04]  /*26340*/  LDL.LU R82, [R1+0x230] ;  /* 0x0002300001527983 */ /* 0x002f280000300800 */
[----:B--2---:R0:W-:Y:S04]  /*26350*/  STS.U8 [R72+UR9+0x8100], R86 ;  /* 0x0081005648007988 */ /* 0x0041e80008000009 */
[----:B---3--:R1:W-:Y:S04]  /*26360*/  STS.U8 [R72+UR9+0xa100], R27 ;  /* 0x00a1001b48007988 */ /* 0x0083e80008000009 */
[----:B----4-:R2:W-:Y:S04]  /*26370*/  STS.U8 [R72+UR9+0xc100], R26 ;  /* 0x00c1001a48007988 */ /* 0x0105e80008000009 */
[----:B0-----:R-:W3:Y:S04]  /*26380*/  LDL.LU R86, [R1+0x22c] ;  /* 0x00022c0001567983 */ /* 0x001ee80000300800 */
[----:B-1----:R-:W4:Y:S04]  /*26390*/  LDL.LU R27, [R1+0x228] ;  /* 0x00022800011b7983 */ /* 0x002f280000300800 */
[----:B------:R0:W-:Y:S04]  /*263a0*/  STS.U8 [R72+UR9+0xe100], R25 ;  /* 0x00e1001948007988 */ /* 0x0001e80008000009 */
[----:B--2---:R-:W2:Y:S04]  /*263b0*/  LDL.LU R26, [R1+0x224] ;  /* 0x00022400011a7983 */ /* 0x004ea80000300800 */
[----:B------:R1:W-:Y:S04]  /*263c0*/  STS.U8 [R72+UR9+0x8500], R24 ;  /* 0x0085001848007988 */ /* 0x0003e80008000009 */
[----:B0-----:R-:W3:Y:S04]  /*263d0*/  LDL.LU R25, [R1+0x198] ;  /* 0x0001980001197983 */ /* 0x001ee80000300800 */
[----:B------:R0:W-:Y:S04]  /*263e0*/  STS.U8 [R72+UR9+0xa500], R83 ;  /* 0x00a5005348007988 */ /* 0x0001e80008000009 */
[----:B-1----:R-:W3:Y:S04]  /*263f0*/  LDL.LU R24, [R1+0x194] ;  /* 0x0001940001187983 */ /* 0x002ee80000300800 */
        /* <DEDUP_REMOVED lines=14> */
[----:B-1----:R-:W3:Y:S04]  /*264e0*/  LDL.LU R2, [R1+0xb0] ;  /* 0x0000b00001027983 */ /* 0x002ee80000300800 */
[----:B------:R0:W-:Y:S04]  /*264f0*/  STS.U8 [R72+UR9+0xad00], R0 ;  /* 0x00ad000048007988 */ /* 0x0001e80008000009 */
[----:B------:R1:W-:Y:S04]  /*26500*/  STS.U8 [R72+UR9+0xcd00], R4 ;  /* 0x00cd000448007988 */ /* 0x0003e80008000009 */
[----:B------:R1:W-:Y:S04]  /*26510*/  STS.U8 [R72+UR9+0xed00], R6 ;  /* 0x00ed000648007988 */ /* 0x0003e80008000009 */
[----:B0-----:R-:W3:Y:S04]  /*26520*/  LDL.LU R0, [R1+0xac] ;  /* 0x0000ac0001007983 */ /* 0x001ee80000300800 */
[----:B-1----:R-:W3:Y:S04]  /*26530*/  LDL.LU R4, [R1+0xa8] ;  /* 0x0000a80001047983 */ /* 0x002ee80000300800 */
[----:B------:R0:W-:Y:S04]  /*26540*/  STS.U8 [R72+UR9+0x9100], R5 ;  /* 0x0091000548007988 */ /* 0x0001e80008000009 */
[----:B------:R-:W3:Y:S04]  /*26550*/  LDL.LU R6, [R1+0x30] ;  /* 0x0000300001067983 */ /* 0x000ee80000300800 */
[----:B------:R1:W-:Y:S04]  /*26560*/  STS.U8 [R72+UR9+0xb100], R8 ;  /* 0x00b1000848007988 */ /* 0x0003e80008000009 */
[----:B0-----:R-:W3:Y:S04]  /*26570*/  LDL.LU R5, [R1+0x28] ;  /* 0x0000280001057983 */ /* 0x001ee80000300800 */
[----:B-1----:R-:W3:Y:S04]  /*26580*/  LDL.LU R8, [R1+0x24] ;  /* 0x0000240001087983 */ /* 0x002ee80000300800 */
[----:B------:R0:W-:Y:S04]  /*26590*/  STS.U8 [R72+UR9+0xd100], R7 ;  /* 0x00d1000748007988 */ /* 0x0001e80008000009 */
[----:B0-----:R-:W3:Y:S04]  /*265a0*/  LDL.LU R7, [R1+0x14] ;  /* 0x0000140001077983 */ /* 0x001ee80000300800 */
[----:B------:R0:W-:Y:S02]  /*265b0*/  STS.U8 [R72+UR9+0xf100], R70 ;  /* 0x00f1004648007988 */ /* 0x0001e40008000009 */
[----:B0-----:R-:W0:Y:S02]  /*265c0*/  S2R R70, SR_TID.X ;  /* 0x0000000000467919 */ /* 0x001e240000002100 */
[----:B------:R-:W-:Y:S04]  /*265d0*/  STS.U8 [R72+UR9+0x9500], R78 ;  /* 0x0095004e48007988 */ /* 0x000fe80008000009 */
[----:B------:R-:W-:Y:S04]  /*265e0*/  STS.U8 [R72+UR9+0xb500], R77 ;  /* 0x00b5004d48007988 */ /* 0x000fe80008000009 */
[----:B------:R-:W-:Y:S04]  /*265f0*/  STS.U8 [R72+UR9+0xd500], R76 ;  /* 0x00d5004c48007988 */ /* 0x000fe80008000009 */
[----:B------:R-:W-:Y:S04]  /*26600*/  STS.U8 [R72+UR9+0xf500], R75 ;  /* 0x00f5004b48007988 */ /* 0x000fe80008000009 */
[----:B------:R-:W-:Y:S04]  /*26610*/  STS.U8 [R72+UR9+0x9900], R12 ;  /* 0x0099000c48007988 */ /* 0x000fe80008000009 */
[----:B------:R-:W-:Y:S01]  /*26620*/  STS.U8 [R72+UR9+0xb900], R13 ;  /* 0x00b9000d48007988 */ /* 0x000fe20008000009 */
[----:B0-----:R-:W-:-:S04]  /*26630*/  LOP3.LUT R70, R70, 0x7f, RZ, 0xc0, !PT ;  /* 0x0000007f46467812 */ /* 0x001fc800078ec0ff */
[----:B------:R-:W-:Y:S01]  /*26640*/  LOP3.LUT R70, R70, 0x30, RZ, 0x3c, !PT ;  /* 0x0000003046467812 */ /* 0x000fe200078e3cff */
[----:B------:R-:W-:Y:S04]  /*26650*/  STS.U8 [R72+UR9+0xd900], R14 ;  /* 0x00d9000e48007988 */ /* 0x000fe80008000009 */
[----:B------:R-:W-:Y:S04]  /*26660*/  STS.U8 [R72+UR9+0xf900], R15 ;  /* 0x00f9000f48007988 */ /* 0x000fe80008000009 */
[----:B------:R-:W-:Y:S04]  /*26670*/  STS.U8 [R72+UR9+0x9d00], R34 ;  /* 0x009d002248007988 */ /* 0x000fe80008000009 */
[----:B------:R-:W-:Y:S04]  /*26680*/  STS.U8 [R72+UR9+0xbd00], R35 ;  /* 0x00bd002348007988 */ /* 0x000fe80008000009 */
[----:B------:R-:W-:Y:S04]  /*26690*/  STS.U8 [R72+UR9+0xdd00], R36 ;  /* 0x00dd002448007988 */ /* 0x000fe80008000009 */
[----:B------:R-:W-:Y:S04]  /*266a0*/  STS.U8 [R72+UR9+0xfd00], R37 ;  /* 0x00fd002548007988 */ /* 0x000fe80008000009 */
[----:B----4-:R0:W-:Y:S04]  /*266b0*/  STS.U8 [R70+UR9+0xc180], R27 ;  /* 0x00c1801b46007988 */ /* 0x0101e80008000009 */
[----:B--2---:R1:W-:Y:S04]  /*266c0*/  STS.U8 [R70+UR9+0xe180], R26 ;  /* 0x00e1801a46007988 */ /* 0x0043e80008000009 */
[----:B0-----:R-:W2:Y:S04]  /*266d0*/  LDL.LU R27, [R1+0x220] ;  /* 0x00022000011b7983 */ /* 0x001ea80000300800 */
[----:B---3--:R0:W-:Y:S04]  /*266e0*/  STS.U8 [R70+UR9+0x8580], R25 ;  /* 0x0085801946007988 */ /* 0x0081e80008000009 */
[----:B-1----:R-:W3:Y:S04]  /*266f0*/  LDL.LU R26, [R1+0x21c] ;  /* 0x00021c00011a7983 */ /* 0x002ee80000300800 */
[----:B0-----:R-:W4:Y:S04]  /*26700*/  LDL.LU R25, [R1+0x218] ;  /* 0x0002180001197983 */ /* 0x001f280000300800 */
[----:B------:R-:W-:Y:S04]  /*26710*/  STS.U8 [R70+UR9+0xa580], R24 ;  /* 0x00a5801846007988 */ /* 0x000fe80008000009 */
[----:B------:R-:W-:Y:S04]  /*26720*/  STS.U8 [R70+UR9+0xc580], R83 ;  /* 0x00c5805346007988 */ /* 0x000fe80008000009 */
[----:B------:R-:W-:Y:S04]  /*26730*/  STS.U8 [R70+UR9+0xe580], R84 ;  /* 0x00e5805446007988 */ /* 0x000fe80008000009 */
[----:B------:R-:W-:Y:S04]  /*26740*/  STS.U8 [R70+UR9+0x8980], R85 ;  /* 0x0089805546007988 */ /* 0x000fe80008000009 */
[----:B------:R-:W-:Y:S04]  /*26750*/  STS.U8 [R70+UR9+0xa980], R87 ;  /* 0x00a9805746007988 */ /* 0x000fe80008000009 */
[----:B------:R-:W-:Y:S04]  /*26760*/  STS.U8 [R70+UR9+0xc980], R46 ;  /* 0x00c9802e46007988 */ /* 0x000fe80008000009 */
[----:B------:R0:W-:Y:S04]  /*26770*/  STS.U8 [R70+UR9+0xad80], R2 ;  /* 0x00ad800246007988 */ /* 0x0001e80008000009 */
[----:B0-----:R-:W4:Y:S04]  /*26780*/  LDL.LU R2, [R1+0x214] ;  /* 0x0002140001027983 */ /* 0x001f280000300800 */
        /* <DEDUP_REMOVED lines=19> */
[----:B0-----:R-:W4:Y:S04]  /*268c0*/  LDL.LU R8, [R1+0xc] ;  /* 0x00000c0001087983 */ /* 0x001f280000300800 */
[----:B------:R0:W-:Y:S04]  /*268d0*/  STS.U8 [R70+UR9+0xf180], R7 ;  /* 0x00f1800746007988 */ /* 0x0001e80008000009 */
[----:B0-----:R-:W4:Y:S04]  /*268e0*/  LDL.LU R7, [R1+0x8] ;  /* 0x0000080001077983 */ /* 0x001f280000300800 */
        /* <DEDUP_REMOVED lines=16> */
[----:B------:R-:W-:Y:S04]  /*269f0*/  STS.U8 [R70+UR9+0xfd80], R42 ;  /* 0x00fd802a46007988 */ /* 0x000fe80008000009 */
[----:B--2---:R-:W-:Y:S04]  /*26a00*/  STS.U8 [R10+UR9+0x8200], R27 ;  /* 0x0082001b0a007988 */ /* 0x004fe80008000009 */
[----:B---3--:R-:W-:Y:S04]  /*26a10*/  STS.U8 [R10+UR9+0xa200], R26 ;  /* 0x00a2001a0a007988 */ /* 0x008fe80008000009 */
[----:B----4-:R-:W-:Y:S04]  /*26a20*/  STS.U8 [R10+UR9+0xc200], R25 ;  /* 0x00c200190a007988 */ /* 0x010fe80008000009 */
[----:B------:R0:W-:Y:S04]  /*26a30*/  STS.U8 [R10+UR9+0xe200], R2 ;  /* 0x00e200020a007988 */ /* 0x0001e80008000009 */
[----:B0-----:R-:W2:Y:S04]  /*26a40*/  LDL.LU R2, [R1+0x4] ;  /* 0x0000040001027983 */ /* 0x001ea80000300800 */
[----:B------:R-:W3:Y:S04]  /*26a50*/  LDL.LU R26, [R1+0x210] ;  /* 0x00021000011a7983 */ /* 0x000ee80000300800 */
[----:B------:R0:W-:Y:S04]  /*26a60*/  STS.U8 [R10+UR9+0x8600], R24 ;  /* 0x008600180a007988 */ /* 0x0001e80008000009 */
[----:B------:R-:W4:Y:S04]  /*26a70*/  LDL.LU R25, [R1+0x20c] ;  /* 0x00020c0001197983 */ /* 0x000f280000300800 */
        /* <DEDUP_REMOVED lines=27> */
[----:B--2---:R0:W-:Y:S04]  /*26c30*/  STS.U8 [R10+UR9+0xd200], R2 ;  /* 0x00d200020a007988 */ /* 0x0041e80008000009 */
[----:B------:R-:W-:Y:S04]  /*26c40*/  STS.U8 [R10+UR9+0xf200], R93 ;  /* 0x00f2005d0a007988 */ /* 0x000fe80008000009 */
[----:B------:R-:W-:Y:S04]  /*26c50*/  STS.U8 [R10+UR9+0x9600], R67 ;  /* 0x009600430a007988 */ /* 0x000fe80008000009 */
[----:B------:R-:W-:Y:S04]  /*26c60*/  STS.U8 [R10+UR9+0xb600], R66 ;  /* 0x00b600420a007988 */ /* 0x000fe80008000009 */
[----:B------:R-:W-:Y:S04]  /*26c70*/  STS.U8 [R10+UR9+0xd600], R65 ;  /* 0x00d600410a007988 */ /* 0x000fe80008000009 */
[----:B------:R-:W-:Y:S01]  /*26c80*/  STS.U8 [R10+UR9+0xf600], R64 ;  /* 0x00f600400a007988 */ /* 0x000fe20008000009 */
[----:B0-----:R-:W-:-:S03]  /*26c90*/  LOP3.LUT R2, R3, 0x50, RZ, 0x3c, !PT ;  /* 0x0000005003027812 */ /* 0x001fc600078e3cff */
        /* <DEDUP_REMOVED lines=8> */
[----:B---3--:R-:W-:Y:S04]  /*26d20*/  STS.U8 [R2+UR9+0x8280], R26 ;  /* 0x0082801a02007988 */ /* 0x008fe80008000009 */
[----:B----4-:R-:W-:Y:S04]  /*26d30*/  STS.U8 [R2+UR9+0xa280], R25 ;  /* 0x00a2801902007988 */ /* 0x010fe80008000009 */
[----:B------:R-:W-:Y:S04]  /*26d40*/  STS.U8 [R2+UR9+0xc280], R24 ;  /* 0x00c2801802007988 */ /* 0x000fe80008000009 */
[----:B------:R-:W-:Y:S04]  /*26d50*/  STS.U8 [R2+UR9+0xe280], R83 ;  /* 0x00e2805302007988 */ /* 0x000fe80008000009 */
[----:B------:R-:W-:Y:S04]  /*26d60*/  STS.U8 [R2+UR9+0x8680], R84 ;  /* 0x0086805402007988 */ /* 0x000fe80008000009 */
[----:B------:R0:W-:Y:S04]  /*26d70*/  STS.U8 [R2+UR9+0xa680], R85 ;  /* 0x00a6805502007988 */ /* 0x0001e80008000009 */
[----:B------:R1:W-:Y:S04]  /*26d80*/  STS.U8 [R2+UR9+0xc680], R87 ;  /* 0x00c6805702007988 */ /* 0x0003e80008000009 */
[----:B------:R-:W-:Y:S04]  /*26d90*/  STS.U8 [R2+UR9+0xe680], R46 ;  /* 0x00e6802e02007988 */ /* 0x000fe80008000009 */
[----:B------:R-:W-:Y:S04]  /*26da0*/  STS.U8 [R2+UR9+0x8a80], R47 ;  /* 0x008a802f02007988 */ /* 0x000fe80008000009 */
[----:B------:R-:W-:Y:S04]  /*26db0*/  STS.U8 [R2+UR9+0xaa80], R91 ;  /* 0x00aa805b02007988 */ /* 0x000fe80008000009 */
[----:B------:R-:W-:Y:S04]  /*26dc0*/  STS.U8 [R2+UR9+0xca80], R0 ;  /* 0x00ca800002007988 */ /* 0x000fe80008000009 */
[----:B------:R-:W-:Y:S04]  /*26dd0*/  STS.U8 [R2+UR9+0xea80], R4 ;  /* 0x00ea800402007988 */ /* 0x000fe80008000009 */
[----:B------:R-:W-:Y:S04]  /*26de0*/  STS.U8 [R2+UR9+0x8e80], R6 ;  /* 0x008e800602007988 */ /* 0x000fe80008000009 */
[----:B------:R-:W-:Y:S04]  /*26df0*/  STS.U8 [R2+UR9+0xae80], R5 ;  /* 0x00ae800502007988 */ /* 0x000fe80008000009 */
[----:B0-----:R-:W2:Y:S04]  /*26e00*/  LDL.LU R85, [R1+0x200] ;  /* 0x0002000001557983 */ /* 0x001ea80000300800 */
[----:B------:R0:W-:Y:S04]  /*26e10*/  STS.U8 [R2+UR9+0xce80], R8 ;  /* 0x00ce800802007988 */ /* 0x0001e80008000009 */
[----:B-1----:R-:W3:Y:S04]  /*26e20*/  LDL.LU R87, [R1+0x1f8] ;  /* 0x0001f80001577983 */ /* 0x002ee80000300800 */
[----:B0-----:R-:W4:Y:S04]  /*26e30*/  LDL.LU R8, [R1+0x1d8] ;  /* 0x0001d80001087983 */ /* 0x001f280000300800 */
[----:B------:R-:W2:Y:S04]  /*26e40*/  LDL.LU R46, [R1+0x1d0] ;  /* 0x0001d000012e7983 */ /* 0x000ea80000300800 */
[----:B------:R-:W2:Y:S04]  /*26e50*/  LDL.LU R47, [R1+0x15c] ;  /* 0x00015c00012f7983 */ /* 0x000ea80000300800 */
[----:B------:R-:W2:Y:S04]  /*26e60*/  LDL.LU R91, [R1+0x154] ;  /* 0x00015400015b7983 */ /* 0x000ea80000300800 */
[----:B------:R0:W-:Y:S04]  /*26e70*/  STS.U8 [R2+UR9+0xee80], R7 ;  /* 0x00ee800702007988 */ /* 0x0001e80008000009 */
[----:B------:R-:W2:Y:S04]  /*26e80*/  LDL.LU R6, [R1+0x1f0] ;  /* 0x0001f00001067983 */ /* 0x000ea80000300800 */
[----:B0-----:R-:W2:Y:S04]  /*26e90*/  LDL.LU R7, [R1+0x1e8] ;  /* 0x0001e80001077983 */ /* 0x001ea80000300800 */
[----:B------:R-:W2:Y:S04]  /*26ea0*/  LDL R11, [R1+0x444] ;  /* 0x00044400010b7983 */ /* 0x000ea80000100800 */
[----:B------:R-:W2:Y:S04]  /*26eb0*/  LDL R10, [R1+0x448] ;  /* 0x00044800010a7983 */ /* 0x000ea80000100800 */
[----:B------:R-:W3:Y:S04]  /*26ec0*/  LDL R5, [R1+0x464] ;  /* 0x0004640001057983 */ /* 0x000ee80000100800 */
[----:B------:R-:W3:Y:S01]  /*26ed0*/  LDL R4, [R1+0x468] ;  /* 0x0004680001047983 */ /* 0x000ee20000100800 */
[----:B------:R-:W-:-:S03]  /*26ee0*/  PRMT R56, RZ, 0x7610, R56 ;  /* 0x00007610ff387816 */ /* 0x000fc60000000038 */
[----:B------:R-:W-:Y:S04]  /*26ef0*/  STS.U8 [R2+UR9+0x9280], R92 ;  /* 0x0092805c02007988 */ /* 0x000fe80008000009 */
[----:B------:R-:W-:Y:S04]  /*26f00*/  STS.U8 [R2+UR9+0xb280], R90 ;  /* 0x00b2805a02007988 */ /* 0x000fe80008000009 */
[----:B------:R-:W-:Y:S04]  /*26f10*/  STS.U8 [R2+UR9+0xd280], R89 ;  /* 0x00d2805902007988 */ /* 0x000fe80008000009 */
[----:B------:R-:W-:Y:S04]  /*26f20*/  STS.U8 [R2+UR9+0xf280], R88 ;  /* 0x00f2805802007988 */ /* 0x000fe80008000009 */
[----:B------:R-:W-:Y:S04]  /*26f30*/  STS.U8 [R2+UR9+0x9680], R63 ;  /* 0x0096803f02007988 */ /* 0x000fe80008000009 */
[----:B------:R-:W-:Y:S04]  /*26f40*/  STS.U8 [R2+UR9+0xb680], R62 ;  /* 0x00b6803e02007988 */ /* 0x000fe80008000009 */
[----:B------:R-:W-:Y:S01]  /*26f50*/  STS.U8 [R2+UR9+0xd680], R61 ;  /* 0x00d6803d02007988 */ /* 0x000fe20008000009 */
[----:B------:R-:W-:-:S03]  /*26f60*/  PRMT R50, RZ, 0x7610, R50 ;  /* 0x00007610ff327816 */ /* 0x000fc60000000032 */
        /* <DEDUP_REMOVED lines=8> */
[----:B------:R0:W-:Y:S01]  /*26ff0*/  STS.U8 [R2+UR9+0xfe80], R59 ;  /* 0x00fe803b02007988 */ /* 0x0001e20008000009 */
[----:B------:R-:W-:-:S03]  /*27000*/  LOP3.LUT R0, R3, 0x60, RZ, 0x3c, !PT ;  /* 0x0000006003007812 */ /* 0x000fc600078e3cff */
[----:B------:R-:W4:Y:S04]  /*27010*/  LDL R3, [R1+0x484] ;  /* 0x0004840001037983 */ /* 0x000f280000100800 */
[----:B------:R-:W4:Y:S04]  /*27020*/  LDL R26, [R1+0x4a4] ;  /* 0x0004a400011a7983 */ /* 0x000f280000100800 */
[----:B0-----:R-:W4:Y:S04]  /*27030*/  LDL R2, [R1+0x488] ;  /* 0x0004880001027983 */ /* 0x001f280000100800 */
[----:B------:R-:W4:Y:S04]  /*27040*/  LDL R25, [R1+0x4c4] ;  /* 0x0004c40001197983 */ /* 0x000f280000100800 */
[----:B------:R-:W4:Y:S04]  /*27050*/  LDL R24, [R1+0x4c8] ;  /* 0x0004c80001187983 */ /* 0x000f280000100800 */
[----:B------:R-:W4:Y:S04]  /*27060*/  LDL R29, [R1+0x504] ;  /* 0x00050400011d7983 */ /* 0x000f280000100800 */
[----:B------:R-:W4:Y:S04]  /*27070*/  LDL R28, [R1+0x508] ;  /* 0x00050800011c7983 */ /* 0x000f280000100800 */
[----:B--2---:R3:W2:Y:S02]  /*27080*/  @!P1 LDG.E.U8 R56, desc[UR24][R10.64] ;  /* 0x000000180a389981 */ /* 0x0046a4000c1e1100 */
[----:B---3--:R-:W-:-:S02]  /*27090*/  @!P1 IMAD.MOV.U32 R10, RZ, RZ, R4 ;  /* 0x000000ffff0a9224 */ /* 0x008fc400078e0004 */
[----:B------:R-:W-:-:S05]  /*270a0*/  @!P1 IMAD.MOV.U32 R11, RZ, RZ, R5 ;  /* 0x000000ffff0b9224 */ /* 0x000fca00078e0005 */
[----:B------:R0:W3:Y:S04]  /*270b0*/  @!P1 LDG.E.U8 R50, desc[UR24][R10.64] ;  /* 0x000000180a329981 */ /* 0x0000e8000c1e1100 */
[----:B------:R-:W-:Y:S04]  /*270c0*/  STS.U8 [R0+UR9+0x8300], R85 ;  /* 0x0083005500007988 */ /* 0x000fe80008000009 */
[----:B------:R-:W-:Y:S04]  /*270d0*/  STS.U8 [R0+UR9+0xa300], R87 ;  /* 0x00a3005700007988 */ /* 0x000fe80008000009 */
[----:B----4-:R1:W-:Y:S04]  /*270e0*/  STS.U8 [R0+UR9+0xc300], R8 ;  /* 0x00c3000800007988 */ /* 0x0103e80008000009 */
[----:B-1----:R-:W4:Y:S04]  /*270f0*/  LDL R8, [R1+0x4a8] ;  /* 0x0004a80001087983 */ /* 0x002f280000100800 */
[----:B------:R-:W-:Y:S04]  /*27100*/  STS.U8 [R0+UR9+0xe300], R46 ;  /* 0x00e3002e00007988 */ /* 0x000fe80008000009 */
[----:B------:R-:W-:Y:S04]  /*27110*/  STS.U8 [R0+UR9+0x8700], R47 ;  /* 0x0087002f00007988 */ /* 0x000fe80008000009 */
[----:B------:R-:W-:Y:S04]  /*27120*/  STS.U8 [R0+UR9+0xa700], R91 ;  /* 0x00a7005b00007988 */ /* 0x000fe80008000009 */
[----:B------:R1:W-:Y:S04]  /*27130*/  STS.U8 [R0+UR9+0xc700], R6 ;  /* 0x00c7000600007988 */ /* 0x0003e80008000009 */
[----:B------:R0:W-:Y:S04]  /*27140*/  STS.U8 [R0+UR9+0xe700], R7 ;  /* 0x00e7000700007988 */ /* 0x0001e80008000009 */
[----:B-1----:R-:W4:Y:S04]  /*27150*/  LDL R6, [R1+0x4e8] ;  /* 0x0004e80001067983 */ /* 0x002f280000100800 */
[----:B0-----:R-:W4:Y:S01]  /*27160*/  LDL R7, [R1+0x4e4] ;  /* 0x0004e40001077983 */ /* 0x001f220000100800 */
[----:B------:R-:W-:-:S03]  /*27170*/  @!P1 IMAD.MOV.U32 R10, RZ, RZ, R2 ;  /* 0x000000ffff0a9224 */ /* 0x000fc600078e0002 */
[----:B--2---:R-:W-:Y:S04]  /*27180*/  STL [R1+0xd28], R56 ;  /* 0x000d283801007387 */ /* 0x004fe80000100800 */
[----:B------:R-:W2:Y:S04]  /*27190*/  LDL R5, [R1+0x524] ;  /* 0x0005240001057983 */ /* 0x000ea80000100800 */
[----:B------:R-:W2:Y:S04]  /*271a0*/  LDL R4, [R1+0x528] ;  /* 0x0005280001047983 */ /* 0x000ea80000100800 */
[----:B------:R-:W2:Y:S04]  /*271b0*/  LDL R30, [R1+0x544] ;  /* 0x00054400011e7983 */ /* 0x000ea80000100800 */
[----:B------:R-:W2:Y:S04]  /*271c0*/  LDL R27, [R1+0x548] ;  /* 0x00054800011b7983 */ /* 0x000ea80000100800 */
[----:B---3--:R0:W-:Y:S04]  /*271d0*/  STL [R1+0xd2c], R50 ;  /* 0x000d2c3201007387 */ /* 0x0081e80000100800 */
[----:B------:R-:W3:Y:S01]  /*271e0*/  LDL R2, [R1+0x568] ;  /* 0x0005680001027983 */ /* 0x000ee20000100800 */
[----:B------:R-:W-:-:S03]  /*271f0*/  @!P1 IMAD.MOV.U32 R11, RZ, RZ, R3 ;  /* 0x000000ffff0b9224 */ /* 0x000fc600078e0003 */
[----:B------:R-:W3:Y:S01]  /*27200*/  LDL R3, [R1+0x564] ;  /* 0x0005640001037983 */ /* 0x000ee20000100800 */
[----:B------:R-:W-:Y:S02]  /*27210*/  PRMT R22, RZ, 0x7610, R22 ;  /* 0x00007610ff167816 */ /* 0x000fe40000000016 */
[----:B------:R-:W-:Y:S01]  /*27220*/  PRMT R21, RZ, 0x7610, R21 ;  /* 0x00007610ff157816 */ /* 0x000fe20000000015 */
[----:B------:R-:W3:Y:S04]  /*27230*/  LDL R31, [R1+0x3ec] ;  /* 0x0003ec00011f7983 */ /* 0x000ee80000100800 */
[----:B------:R4:W3:Y:S01]  /*27240*/  @!P1 LDG.E.U8 R22, desc[UR24][R10.64] ;  /* 0x000000180a169981 */ /* 0x0008e2000c1e1100 */
[----:B------:R-:W-:Y:S02]  /*27250*/  PRMT R20, RZ, 0x7610, R20 ;  /* 0x00007610ff147816 */ /* 0x000fe40000000014 */
[----:B------:R-:W-:Y:S01]  /*27260*/  PRMT R19, RZ, 0x7610, R19 ;  /* 0x00007610ff137816 */ /* 0x000fe20000000013 */
[----:B------:R-:W3:Y:S01]  /*27270*/  LDL R32, [R1+0x46c] ;  /* 0x00046c0001207983 */ /* 0x000ee20000100800 */
[----:B------:R-:W-:-:S02]  /*27280*/  PRMT R18, RZ, 0x7610, R18 ;  /* 0x00007610ff127816 */ /* 0x000fc40000000012 */
[----:B------:R-:W-:Y:S01]  /*27290*/  PRMT R17, RZ, 0x7610, R17 ;  /* 0x00007610ff117816 */ /* 0x000fe20000000011 */
[----:B------:R-:W3:Y:S01]  /*272a0*/  LDL R35, [R1+0x56c] ;  /* 0x00056c0001237983 */ /* 0x000ee20000100800 */
[----:B----4-:R-:W-:Y:S02]  /*272b0*/  @!P1 IMAD.MOV.U32 R10, RZ, RZ, R8 ;  /* 0x000000ffff0a9224 */ /* 0x010fe400078e0008 */
[----:B------:R-:W-:Y:S01]  /*272c0*/  @!P1 IMAD.MOV.U32 R11, RZ, RZ, R26 ;  /* 0x000000ffff0b9224 */ /* 0x000fe200078e001a */
[----:B------:R-:W4:Y:S04]  /*272d0*/  LDL R8, [R1+0x588] ;  /* 0x0005880001087983 */ /* 0x000f280000100800 */
[----:B------:R1:W4:Y:S04]  /*272e0*/  @!P1 LDG.E.U8 R21, desc[UR24][R10.64] ;  /* 0x000000180a159981 */ /* 0x000328000c1e1100 */
[----:B------:R-:W4:Y:S01]  /*272f0*/  LDL R26, [R1+0x584] ;  /* 0x00058400011a7983 */ /* 0x000f220000100800 */
[----:B------:R-:W-:-:S02]  /*27300*/  PRMT R16, RZ, 0x7610, R16 ;  /* 0x00007610ff107816 */ /* 0x000fc40000000010 */
[----:B------:R-:W-:Y:S01]  /*27310*/  PRMT R15, RZ, 0x7610, R15 ;  /* 0x00007610ff0f7816 */ /* 0x000fe2000000000f */
[----:B------:R-:W4:Y:S01]  /*27320*/  LDL R34, [R1+0x570] ;  /* 0x0005700001227983 */ /* 0x000f220000100800 */
[----:B-1----:R-:W-:Y:S02]  /*27330*/  @!P1 IMAD.MOV.U32 R10, RZ, RZ, R24 ;  /* 0x000000ffff0a9224 */ /* 0x002fe400078e0018 */
        /* <DEDUP_REMOVED lines=10> */
[----:B------:R-:W4:Y:S04]  /*273e0*/  LDL R7, [R1+0x5c4] ;  /* 0x0005c40001077983 */ /* 0x000f280000100800 */
[----:B------:R1:W4:Y:S01]  /*273f0*/  @!P1 LDG.E.U8 R19, desc[UR24][R10.64] ;  /* 0x000000180a139981 */ /* 0x000322000c1e1100 */
[----:B------:R-:W-:-:S02]  /*27400*/  PRMT R12, RZ, 0x7610, R12 ;  /* 0x00007610ff0c7816 */ /* 0x000fc4000000000c */
[----:B------:R-:W-:Y:S01]  /*27410*/  PRMT R9, RZ, 0x7610, R9 ;  /* 0x00007610ff097816 */ /* 0x000fe20000000009 */
[----:B------:R-:W4:Y:S01]  /*27420*/  LDL R36, [R1+0x5b0] ;  /* 0x0005b00001247983 */ /* 0x000f220000100800 */
[----:B------:R-:W-:Y:S02]  /*27430*/  PRMT R54, RZ, 0x7610, R54 ;  /* 0x00007610ff367816 */ /* 0x000fe40000000036 */
[----:B------:R-:W-:Y:S01]  /*27440*/  PRMT R23, RZ, 0x7610, R23 ;  /* 0x00007610ff177816 */ /* 0x000fe20000000017 */
[----:B------:R-:W4:Y:S01]  /*27450*/  LDL R38, [R1+0x5f0] ;  /* 0x0005f00001267983 */ /* 0x000f220000100800 */
[----:B-1----:R-:W-:Y:S02]  /*27460*/  @!P1 IMAD.MOV.U32 R10, RZ, RZ, R28 ;  /* 0x000000ffff0a9224 */ /* 0x002fe400078e001c */
[----:B------:R-:W-:Y:S01]  /*27470*/  @!P1 IMAD.MOV.U32 R11, RZ, RZ, R29 ;  /* 0x000000ffff0b9224 */ /* 0x000fe200078e001d */
[----:B------:R-:W4:Y:S04]  /*27480*/  LDL R28, [R1+0x5e8] ;  /* 0x0005e800011c7983 */ /* 0x000f280000100800 */
[----:B------:R-:W4:Y:S04]  /*27490*/  LDL R29, [R1+0x5e4] ;  /* 0x0005e400011d7983 */ /* 0x000f280000100800 */
[----:B------:R2:W4:Y:S01]  /*274a0*/  @!P1 LDG.E.U8 R18, desc[UR24][R10.64] ;  /* 0x000000180a129981 */ /* 0x000522000c1e1100 */
[----:B------:R-:W-:-:S03]  /*274b0*/  PRMT R48, RZ, 0x7610, R48 ;  /* 0x00007610ff307816 */ /* 0x000fc60000000030 */
[----:B------:R-:W4:Y:S04]  /*274c0*/  LDL R39, [R1+0x5ec] ;  /* 0x0005ec0001277983 */ /* 0x000f280000100800 */
[----:B------:R-:W4:Y:S04]  /*274d0*/  LDL R44, [R1+0x3f0] ;  /* 0x0003f000012c7983 */ /* 0x000f280000100800 */
[----:B------:R-:W4:Y:S04]  /*274e0*/  LDL R41, [R1+0x454] ;  /* 0x0004540001297983 */ /* 0x000f280000100800 */
[----:B------:R-:W4:Y:S04]  /*274f0*/  LDL R40, [R1+0x458] ;  /* 0x0004580001287983 */ /* 0x000f280000100800 */
[----:B------:R-:W4:Y:S04]  /*27500*/  LDL R43, [R1+0x494] ;  /* 0x00049400012b7983 */ /* 0x000f280000100800 */
[----:B------:R-:W4:Y:S04]  /*27510*/  LDL R42, [R1+0x498] ;  /* 0x00049800012a7983 */ /* 0x000f280000100800 */
[----:B------:R-:W4:Y:S04]  /*27520*/  LDL R47, [R1+0x514] ;  /* 0x00051400012f7983 */ /* 0x000f280000100800 */
[----:B------:R-:W4:Y:S01]  /*27530*/  LDL R46, [R1+0x518] ;  /* 0x00051800012e7983 */ /* 0x000f220000100800 */
[----:B------:R-:W-:-:S03]  /*27540*/  PRMT R52, RZ, 0x7610, R52 ;  /* 0x00007610ff347816 */ /* 0x000fc60000000034 */
[----:B0-----:R-:W4:Y:S04]  /*27550*/  LDL R50, [R1+0x594] ;  /* 0x0005940001327983 */ /* 0x001f280000100800 */
[----:B------:R-:W4:Y:S04]  /*27560*/  LDL R73, [R1+0x5b4] ;  /* 0x0005b40001497983 */ /* 0x000f280000100800 */
[----:B------:R-:W4:Y:S04]  /*27570*/  LDL R72, [R1+0x5b8] ;  /* 0x0005b80001487983 */ /* 0x000f280000100800 */
[----:B------:R-:W4:Y:S04]  /*27580*/  LDL R70, [R1+0x3e0] ;  /* 0x0003e00001467983 */ /* 0x000f280000100800 */
[----:B------:R-:W4:Y:S01]  /*27590*/  LDL R56, [R1+0x614] ;  /* 0x0006140001387983 */ /* 0x000f220000100800 */
[----:B------:R-:W-:-:S02]  /*275a0*/  PRMT R49, RZ, 0x7610, R49 ;  /* 0x00007610ff317816 */ /* 0x000fc40000000031 */
[----:B------:R-:W-:Y:S01]  /*275b0*/  PRMT R51, RZ, 0x7610, R51 ;  /* 0x00007610ff337816 */ /* 0x000fe20000000033 */
[----:B------:R-:W4:Y:S01]  /*275c0*/  LDL R79, [R1+0x4dc] ;  /* 0x0004dc00014f7983 */ /* 0x000f220000100800 */
[----:B------:R-:W-:Y:S02]  /*275d0*/  PRMT R53, RZ, 0x7610, R53 ;  /* 0x00007610ff357816 */ /* 0x000fe40000000035 */
[----:B------:R-:W-:Y:S01]  /*275e0*/  PRMT R55, RZ, 0x7610, R55 ;  /* 0x00007610ff377816 */ /* 0x000fe20000000037 */
[----:B------:R-:W4:Y:S01]  /*275f0*/  LDL R78, [R1+0x4e0] ;  /* 0x0004e000014e7983 */ /* 0x000f220000100800 */
[----:B------:R-:W-:Y:S02]  /*27600*/  PRMT R57, RZ, 0x7610, R57 ;  /* 0x00007610ff397816 */ /* 0x000fe40000000039 */
[----:B------:R-:W-:Y:S01]  /*27610*/  PRMT R58, RZ, 0x7610, R58 ;  /* 0x00007610ff3a7816 */ /* 0x000fe2000000003a */
[----:B------:R-:W4:Y:S01]  /*27620*/  LDL R88, [R1+0x5c0] ;  /* 0x0005c00001587983 */ /* 0x000f220000100800 */
[----:B------:R-:W-:-:S02]  /*27630*/  PRMT R59, RZ, 0x7610, R59 ;  /* 0x00007610ff3b7816 */ /* 0x000fc4000000003b */
[----:B------:R-:W-:Y:S01]  /*27640*/  PRMT R60, RZ, 0x7610, R60 ;  /* 0x00007610ff3c7816 */ /* 0x000fe2000000003c */
[----:B------:R-:W4:Y:S01]  /*27650*/  LDL R89, [R1+0x5bc] ;  /* 0x0005bc0001597983 */ /* 0x000f220000100800 */
[----:B--2---:R-:W-:-:S03]  /*27660*/  @!P1 IMAD.MOV.U32 R11, RZ, RZ, R5 ;  /* 0x000000ffff0b9224 */ /* 0x004fc600078e0005 */
[----:B------:R-:W2:Y:S01]  /*27670*/  LDL R5, [R1+0x604] ;  /* 0x0006040001057983 */ /* 0x000ea20000100800 */
[----:B------:R-:W-:-:S03]  /*27680*/  @!P1 IMAD.MOV.U32 R10, RZ, RZ, R4 ;  /* 0x000000ffff0a9224 */ /* 0x000fc600078e0004 */
[----:B------:R-:W2:Y:S04]  /*27690*/  LDL R4, [R1+0x608] ;  /* 0x0006080001047983 */ /* 0x000ea80000100800 */
[----:B------:R0:W2:Y:S02]  /*276a0*/  @!P1 LDG.E.U8 R17, desc[UR24][R10.64] ;  /* 0x000000180a119981 */ /* 0x0000a4000c1e1100 */
[----:B0-----:R-:W-:Y:S02]  /*276b0*/  @!P1 IMAD.MOV.U32 R10, RZ, RZ, R27 ;  /* 0x000000ffff0a9224 */ /* 0x001fe400078e001b */
[----:B------:R-:W-:Y:S01]  /*276c0*/  @!P1 IMAD.MOV.U32 R11, RZ, RZ, R30 ;  /* 0x000000ffff0b9224 */ /* 0x000fe200078e001e */
[----:B------:R-:W2:Y:S04]  /*276d0*/  LDL R27, [R1+0x48c] ;  /* 0x00048c00011b7983 */ /* 0x000ea80000100800 */
[----:B------:R-:W2:Y:S04]  /*276e0*/  LDL R30, [R1+0x61c] ;  /* 0x00061c00011e7983 */ /* 0x000ea80000100800 */
[----:B------:R3:W2:Y:S02]  /*276f0*/  @!P1 LDG.E.U8 R16, desc[UR24][R10.64] ;  /* 0x000000180a109981 */ /* 0x0006a4000c1e1100 */
[----:B---3--:R-:W-:-:S02]  /*27700*/  @!P1 IMAD.MOV.U32 R10, RZ, RZ, R2 ;  /* 0x000000ffff0a9224 */ /* 0x008fc400078e0002 */
[----:B------:R-:W3:Y:S01]  /*27710*/  LDL R2, [R1+0x450] ;  /* 0x0004500001027983 */ /* 0x000ee20000100800 */
[----:B------:R-:W-:-:S03]  /*27720*/  @!P1 IMAD.MOV.U32 R11, RZ, RZ, R3 ;  /* 0x000000ffff0b9224 */ /* 0x000fc600078e0003 */
[----:B------:R-:W3:Y:S04]  /*27730*/  LDL R3, [R1+0x44c] ;  /* 0x00044c0001037983 */ /* 0x000ee80000100800 */
[----:B------:R4:W3:Y:S02]  /*27740*/  @!P1 LDG.E.U8 R15, desc[UR24][R10.64] ;  /* 0x000000180a0f9981 */ /* 0x0008e4000c1e1100 */
[----:B----4-:R-:W-:Y:S02]  /*27750*/  @!P1 IMAD.MOV.U32 R10, RZ, RZ, R8 ;  /* 0x000000ffff0a9224 */ /* 0x010fe400078e0008 */
[----:B------:R-:W4:Y:S01]  /*27760*/  LDL R8, [R1+0x470] ;  /* 0x0004700001087983 */ /* 0x000f220000100800 */
[----:B------:R-:W-:-:S03]  /*27770*/  @!P1 IMAD.MOV.U32 R11, RZ, RZ, R26 ;  /* 0x000000ffff0b9224 */ /* 0x000fc600078e001a */
[----:B------:R-:W4:Y:S04]  /*27780*/  LDL R26, [R1+0x490] ;  /* 0x00049000011a7983 */ /* 0x000f280000100800 */
[----:B------:R0:W4:Y:S02]  /*27790*/  @!P1 LDG.E.U8 R14, desc[UR24][R10.64] ;  /* 0x000000180a0e9981 */ /* 0x000124000c1e1100 */
[----:B0-----:R-:W-:Y:S02]  /*277a0*/  @!P1 IMAD.MOV.U32 R10, RZ, RZ, R24 ;  /* 0x000000ffff0a9224 */ /* 0x001fe400078e0018 */
[----:B------:R-:W-:Y:S02]  /*277b0*/  @!P1 IMAD.MOV.U32 R11, RZ, RZ, R25 ;  /* 0x000000ffff0b9224 */ /* 0x000fe400078e0019 */
[----:B------:R-:W-:-:S02]  /*277c0*/  @!P1 IMAD.MOV.U32 R24, RZ, RZ, R6 ;  /* 0x000000ffff189224 */ /* 0x000fc400078e0006 */
[----:B------:R-:W-:Y:S01]  /*277d0*/  @!P1 IMAD.MOV.U32 R25, RZ, RZ, R7 ;  /* 0x000000ffff199224 */ /* 0x000fe200078e0007 */
[----:B------:R0:W4:Y:S04]  /*277e0*/  @!P1 LDG.E.U8 R13, desc[UR24][R10.64] ;  /* 0x000000180a0d9981 */ /* 0x000128000c1e1100 */
[----:B------:R-:W4:Y:S04]  /*277f0*/  LDL R7, [R1+0x4ac] ;  /* 0x0004ac0001077983 */ /* 0x000f280000100800 */
[----:B------:R1:W4:Y:S01]  /*27800*/  @!P1 LDG.E.U8 R12, desc[UR24][R24.64] ;  /* 0x00000018180c9981 */ /* 0x000322000c1e1100 */
[----:B0-----:R-:W-:-:S03]  /*27810*/  PRMT R11, RZ, 0x7610, R11 ;  /* 0x00007610ff0b7816 */ /* 0x001fc6000000000b */
[----:B------:R-:W4:Y:S01]  /*27820*/  LDL R6, [R1+0x4b0] ;  /* 0x0004b00001067983 */ /* 0x000f220000100800 */
[----:B------:R-:W-:Y:S01]  /*27830*/  PRMT R10, RZ, 0x7610, R10 ;  /* 0x00007610ff0a7816 */ /* 0x000fe2000000000a */
[----:B-1----:R-:W-:Y:S02]  /*27840*/  @!P1 IMAD.MOV.U32 R24, RZ, RZ, R28 ;  /* 0x000000ffff189224 */ /* 0x002fe400078e001c */
[----:B------:R-:W-:Y:S01]  /*27850*/  @!P1 IMAD.MOV.U32 R25, RZ, RZ, R29 ;  /* 0x000000ffff199224 */ /* 0x000fe200078e001d */
[----:B------:R-:W4:Y:S04]  /*27860*/  LDL R28, [R1+0x4d0] ;  /* 0x0004d000011c7983 */ /* 0x000f280000100800 */
[----:B------:R2:W4:Y:S04]  /*27870*/  @!P1 LDG.E.U8 R11, desc[UR24][R24.64] ;  /* 0x00000018180b9981 */ /* 0x000528000c1e1100 */
[----:B------:R-:W4:Y:S01]  /*27880*/  LDL R29, [R1+0x4cc] ;  /* 0x0004cc00011d7983 */ /* 0x000f220000100800 */
[----:B--2---:R-:W-:-:S03]  /*27890*/  @!P1 IMAD.MOV.U32 R25, RZ, RZ, R5 ;  /* 0x000000ffff199224 */ /* 0x004fc600078e0005 */
[----:B------:R-:W2:Y:S01]  /*278a0*/  LDL R5, [R1+0x4ec] ;  /* 0x0004ec0001057983 */ /* 0x000ea20000100800 */
[----:B------:R-:W-:-:S03]  /*278b0*/  @!P1 IMAD.MOV.U32 R24, RZ, RZ, R4 ;  /* 0x000000ffff189224 */ /* 0x000fc600078e0004 */
[----:B------:R-:W2:Y:S04]  /*278c0*/  LDL R4, [R1+0x4f0] ;  /* 0x0004f00001047983 */ /* 0x000ea80000100800 */
[----:B------:R0:W2:Y:S02]  /*278d0*/  @!P1 LDG.E.U8 R10, desc[UR24][R24.64] ;  /* 0x00000018180a9981 */ /* 0x0000a4000c1e1100 */
[----:B0-----:R-:W-:Y:S02]  /*278e0*/  @!P1 IMAD.MOV.U32 R25, RZ, RZ, R31 ;  /* 0x000000ffff199224 */ /* 0x001fe400078e001f */
[----:B------:R-:W2:Y:S01]  /*278f0*/  LDL R31, [R1+0x50c] ;  /* 0x00050c00011f7983 */ /* 0x000ea20000100800 */
[----:B------:R-:W-:-:S03]  /*27900*/  @!P1 IMAD.MOV.U32 R24, RZ, RZ, R30 ;  /* 0x000000ffff189224 */ /* 0x000fc600078e001e */
[----:B------:R-:W2:Y:S04]  /*27910*/  LDL R30, [R1+0x510] ;  /* 0x00051000011e7983 */ /* 0x000ea80000100800 */
[----:B------:R3:W2:Y:S02]  /*27920*/  @!P1 LDG.E.U8 R9, desc[UR24][R24.64] ;  /* 0x0000001818099981 */ /* 0x0006a4000c1e1100 */
[----:B---3--:R-:W-:Y:S02]  /*27930*/  @!P1 IMAD.MOV.U32 R24, RZ, RZ, R2 ;  /* 0x000000ffff189224 */ /* 0x008fe400078e0002 */
[----:B------:R-:W3:Y:S01]  /*27940*/  LDL R2, [R1+0x530] ;  /* 0x0005300001027983 */ /* 0x000ee20000100800 */
[----:B------:R-:W-:-:S03]  /*27950*/  @!P1 IMAD.MOV.U32 R25, RZ, RZ, R3 ;  /* 0x000000ffff199224 */ /* 0x000fc600078e0003 */
[----:B------:R-:W3:Y:S04]  /*27960*/  LDL R3, [R1+0x52c] ;  /* 0x00052c0001037983 */ /* 0x000ee80000100800 */
[----:B------:R0:W3:Y:S02]  /*27970*/  @!P1 LDG.E.U8 R54, desc[UR24][R24.64] ;  /* 0x0000001818369981 */ /* 0x0000e4000c1e1100 */
[----:B0-----:R-:W-:Y:S02]  /*27980*/  @!P1 IMAD.MOV.U32 R25, RZ, RZ, R32 ;  /* 0x000000ffff199224 */ /* 0x001fe400078e0020 */
[----:B----4-:R-:W-:Y:S01]  /*27990*/  @!P1 IMAD.MOV.U32 R24, RZ, RZ, R8 ;  /* 0x000000ffff189224 */ /* 0x010fe200078e0008 */
[----:B------:R-:W4:Y:S04]  /*279a0*/  LDL R32, [R1+0x54c] ;  /* 0x00054c0001207983 */ /* 0x000f280000100800 */
[----:B------:R-:W4:Y:S04]  /*279b0*/  LDL R8, [R1+0x550] ;  /* 0x0005500001087983 */ /* 0x000f280000100800 */
[----:B------:R-:W4:Y:S04]  /*279c0*/  @!P1 LDG.E.U8 R23, desc[UR24][R26.64] ;  /* 0x000000181a179981 */ /* 0x000f28000c1e1100 */
[----:B------:R0:W4:Y:S02]  /*279d0*/  @!P1 LDG.E.U8 R48, desc[UR24][R24.64] ;  /* 0x0000001818309981 */ /* 0x000124000c1e1100 */
[----:B0-----:R-:W-:Y:S01]  /*279e0*/  PRMT R25, RZ, 0x7610, R25 ;  /* 0x00007610ff197816 */ /* 0x001fe20000000019 */
[----:B------:R-:W-:-:S02]  /*279f0*/  @!P1 IMAD.MOV.U32 R27, RZ, RZ, R7 ;  /* 0x000000ffff1b9224 */ /* 0x000fc400078e0007 */
[----:B------:R-:W4:Y:S01]  /*27a00*/  LDL R7, [R1+0x58c] ;  /* 0x00058c0001077983 */ /* 0x000f220000100800 */
[----:B------:R-:W-:Y:S01]  /*27a10*/  PRMT R24, RZ, 0x7610, R24 ;  /* 0x00007610ff187816 */ /* 0x000fe20000000018 */
[----:B------:R-:W-:Y:S02]  /*27a20*/  @!P1 IMAD.MOV.U32 R26, RZ, RZ, R6 ;  /* 0x000000ffff1a9224 */ /* 0x000fe400078e0006 */
[----:B------:R-:W4:Y:S04]  /*27a30*/  LDL R6, [R1+0x590] ;  /* 0x0005900001067983 */ /* 0x000f280000100800 */
[----:B------:R0:W4:Y:S04]  /*27a40*/  @!P1 LDG.E.U8 R24, desc[UR24][R26.64] ;  /* 0x000000181a189981 */ /* 0x000128000c1e1100 */
[----:B------:R2:W4:Y:S01]  /*27a50*/  @!P1 LDG.E.U8 R25, desc[UR24][R28.64] ;  /* 0x000000181c199981 */ /* 0x000522000c1e1100 */
[----:B0-----:R-:W-:Y:S01]  /*27a60*/  PRMT R27, RZ, 0x7610, R27 ;  /* 0x00007610ff1b7816 */ /* 0x001fe2000000001b */
[----:B--2---:R-:W-:-:S02]  /*27a70*/  @!P1 IMAD.MOV.U32 R29, RZ, RZ, R5 ;  /* 0x000000ffff1d9224 */ /* 0x004fc400078e0005 */
[----:B------:R-:W2:Y:S01]  /*27a80*/  LDL R5, [R1+0x5cc] ;  /* 0x0005cc0001057983 */ /* 0x000ea20000100800 */
[----:B------:R-:W-:-:S03]  /*27a90*/  @!P1 IMAD.MOV.U32 R28, RZ, RZ, R4 ;  /* 0x000000ffff1c9224 */ /* 0x000fc600078e0004 */
[----:B------:R-:W2:Y:S04]  /*27aa0*/  LDL R4, [R1+0x5d0] ;  /* 0x0005d00001047983 */ /* 0x000ea80000100800 */
[----:B------:R3:W2:Y:S02]  /*27ab0*/  @!P1 LDG.E.U8 R27, desc[UR24][R30.64] ;  /* 0x000000181e1b9981 */ /* 0x0006a4000c1e1100 */
[----:B---3--:R-:W-:Y:S02]  /*27ac0*/  @!P1 IMAD.MOV.U32 R30, RZ, RZ, R2 ;  /* 0x000000ffff1e9224 */ /* 0x008fe400078e0002 */
[----:B------:R-:W3:Y:S01]  /*27ad0*/  LDL R2, [R1+0x610] ;  /* 0x0006100001027983 */ /* 0x000ee20000100800 */
[----:B------:R-:W-:-:S03]  /*27ae0*/  @!P1 IMAD.MOV.U32 R31, RZ, RZ, R3 ;  /* 0x000000ffff1f9224 */ /* 0x000fc600078e0003 */
[----:B------:R-:W3:Y:S01]  /*27af0*/  LDL R3, [R1+0x60c] ;  /* 0x00060c0001037983 */ /* 0x000ee20000100800 */
[----:B------:R-:W-:-:S06]  /*27b00*/  PRMT R26, RZ, 0x7610, R26 ;  /* 0x00007610ff1a7816 */ /* 0x000fcc000000001a */
[----:B------:R0:W3:Y:S01]  /*27b10*/  @!P1 LDG.E.U8 R26, desc[UR24][R28.64] ;  /* 0x000000181c1a9981 */ /* 0x0000e2000c1e1100 */
[----:B----4-:R-:W-:Y:S02]  /*27b20*/  @!P1 IMAD.MOV.U32 R33, RZ, RZ, R32 ;  /* 0x000000ffff219224 */ /* 0x010fe400078e0020 */
[----:B------:R-:W-:Y:S02]  /*27b30*/  @!P1 IMAD.MOV.U32 R32, RZ, RZ, R8 ;  /* 0x000000ffff209224 */ /* 0x000fe400078e0008 */
[----:B------:R-:W4:Y:S01]  /*27b40*/  LDL R8, [R1+0x620] ;  /* 0x0006200001087983 */ /* 0x000f220000100800 */
[----:B0-----:R-:W-:Y:S02]  /*27b50*/  PRMT R29, RZ, 0x7610, R29 ;  /* 0x00007610ff1d7816 */ /* 0x001fe4000000001d */
[----:B------:R-:W-:-:S04]  /*27b60*/  PRMT R28, RZ, 0x7610, R28 ;  /* 0x00007610ff1c7816 */ /* 0x000fc8000000001c */
[----:B------:R0:W4:Y:S04]  /*27b70*/  @!P1 LDG.E.U8 R29, desc[UR24][R32.64] ;  /* 0x00000018201d9981 */ /* 0x000128000c1e1100 */
[----:B------:R1:W4:Y:S01]  /*27b80*/  @!P1 LDG.E.U8 R28, desc[UR24][R30.64] ;  /* 0x000000181e1c9981 */ /* 0x000322000c1e1100 */
[----:B0-----:R-:W-:Y:S02]  /*27b90*/  @!P1 IMAD.MOV.U32 R33, RZ, RZ, R35 ;  /* 0x000000ffff219224 */ /* 0x001fe400078e0023 */
[----:B------:R-:W-:Y:S02]  /*27ba0*/  @!P1 IMAD.MOV.U32 R32, RZ, RZ, R34 ;  /* 0x000000ffff209224 */ /* 0x000fe400078e0022 */
[----:B------:R-:W-:Y:S02]  /*27bb0*/  @!P1 IMAD.MOV.U32 R35, RZ, RZ, R7 ;  /* 0x000000ffff239224 */ /* 0x000fe400078e0007 */
[----:B------:R-:W4:Y:S01]  /*27bc0*/  LDL R7, [R1+0x474] ;  /* 0x0004740001077983 */ /* 0x000f220000100800 */
[----:B-1----:R-:W-:Y:S01]  /*27bd0*/  PRMT R31, RZ, 0x7610, R31 ;  /* 0x00007610ff1f7816 */ /* 0x002fe2000000001f */
[----:B------:R-:W-:-:S02]  /*27be0*/  @!P1 IMAD.MOV.U32 R34, RZ, RZ, R6 ;  /* 0x000000ffff229224 */ /* 0x000fc400078e0006 */
[----:B------:R-:W4:Y:S01]  /*27bf0*/  LDL R6, [R1+0x478] ;  /* 0x0004780001067983 */ /* 0x000f220000100800 */
[----:B------:R-:W-:-:S03]  /*27c00*/  PRMT R30, RZ, 0x7610, R30 ;  /* 0x00007610ff1e7816 */ /* 0x000fc6000000001e */
[----:B------:R0:W4:Y:S04]  /*27c10*/  @!P1 LDG.E.U8 R31, desc[UR24][R34.64] ;  /* 0x00000018221f9981 */ /* 0x000128000c1e1100 */
[----:B------:R1:W4:Y:S01]  /*27c20*/  @!P1 LDG.E.U8 R30, desc[UR24][R32.64] ;  /* 0x00000018201e9981 */ /* 0x000322000c1e1100 */
[----:B0-----:R-:W-:Y:S02]  /*27c30*/  @!P1 IMAD.MOV.U32 R34, RZ, RZ, R36 ;  /* 0x000000ffff229224 */ /* 0x001fe400078e0024 */
[----:B------:R-:W-:Y:S01]  /*27c40*/  @!P1 IMAD.MOV.U32 R35, RZ, RZ, R37 ;  /* 0x000000ffff239224 */ /* 0x000fe200078e0025 */
[----:B-1----:R-:W-:Y:S01]  /*27c50*/  PRMT R33, RZ, 0x7610, R33 ;  /* 0x00007610ff217816 */ /* 0x002fe20000000021 */
[----:B--2---:R-:W-:Y:S02]  /*27c60*/  @!P1 IMAD.MOV.U32 R37, RZ, RZ, R5 ;  /* 0x000000ffff259224 */ /* 0x004fe400078e0005 */
[----:B------:R-:W2:Y:S01]  /*27c70*/  LDL R5, [R1+0x4b4] ;  /* 0x0004b40001057983 */ /* 0x000ea20000100800 */
[----:B------:R-:W-:-:S03]  /*27c80*/  @!P1 IMAD.MOV.U32 R36, RZ, RZ, R4 ;  /* 0x000000ffff249224 */ /* 0x000fc600078e0004 */
[----:B------:R-:W2:Y:S04]  /*27c90*/  LDL R4, [R1+0x4b8] ;  /* 0x0004b80001047983 */ /* 0x000ea80000100800 */
[----:B------:R0:W2:Y:S02]  /*27ca0*/  @!P1 LDG.E.U8 R33, desc[UR24][R36.64] ;  /* 0x0000001824219981 */ /* 0x0000a4000c1e1100 */
[----:B0-----:R-:W-:Y:S02]  /*27cb0*/  @!P1 IMAD.MOV.U32 R36, RZ, RZ, R38 ;  /* 0x000000ffff249224 */ /* 0x001fe400078e0026 */
[----:B---3--:R-:W-:Y:S02]  /*27cc0*/  @!P1 IMAD.MOV.U32 R38, RZ, RZ, R2 ;  /* 0x000000ffff269224 */ /* 0x008fe400078e0002 */
[----:B------:R-:W3:Y:S01]  /*27cd0*/  LDL R2, [R1+0x4d8] ;  /* 0x0004d80001027983 */ /* 0x000ee20000100800 */
[----:B------:R-:W-:-:S02]  /*27ce0*/  @!P1 IMAD.MOV.U32 R37, RZ, RZ, R39 ;  /* 0x000000ffff259224 */ /* 0x000fc400078e0027 */
[----:B------:R-:W-:Y:S02]  /*27cf0*/  @!P1 IMAD.MOV.U32 R39, RZ, RZ, R3 ;  /* 0x000000ffff279224 */ /* 0x000fe400078e0003 */
[----:B------:R-:W3:Y:S01]  /*27d00*/  LDL R3, [R1+0x4d4] ;  /* 0x0004d40001037983 */ /* 0x000ee20000100800 */
[----:B------:R-:W-:-:S06]  /*27d10*/  PRMT R32, RZ, 0x7610, R32 ;  /* 0x00007610ff207816 */ /* 0x000fcc0000000020 */
[----:B------:R0:W3:Y:S02]  /*27d20*/  @!P1 LDG.E.U8 R32, desc[UR24][R34.64] ;  /* 0x0000001822209981 */ /* 0x0000e4000c1e1100 */
[----:B0-----:R-:W-:Y:S02]  /*27d30*/  PRMT R35, RZ, 0x7610, R35 ;  /* 0x00007610ff237816 */ /* 0x001fe40000000023 */
[----:B------:R-:W-:-:S04]  /*27d40*/  PRMT R34, RZ, 0x7610, R34 ;  /* 0x00007610ff227816 */ /* 0x000fc80000000022 */
[----:B------:R0:W3:Y:S04]  /*27d50*/  @!P1 LDG.E.U8 R35, desc[UR24][R38.64] ;  /* 0x0000001826239981 */ /* 0x0000e8000c1e1100 */
[----:B------:R1:W3:Y:S01]  /*27d60*/  @!P1 LDG.E.U8 R34, desc[UR24][R36.64] ;  /* 0x0000001824229981 */ /* 0x0002e2000c1e1100 */
[----:B0-----:R-:W-:Y:S02]  /*27d70*/  @!P1 IMAD.MOV.U32 R39, RZ, RZ, R44 ;  /* 0x000000ffff279224 */ /* 0x001fe400078e002c */
[----:B----4-:R-:W-:Y:S01]  /*27d80*/  @!P1 IMAD.MOV.U32 R38, RZ, RZ, R8 ;  /* 0x000000ffff269224 */ /* 0x010fe200078e0008 */
[----:B------:R-:W4:Y:S01]  /*27d90*/  LDL R44, [R1+0x4f4] ;  /* 0x0004f400012c7983 */ /* 0x000f220000100800 */
[----:B-1----:R-:W-:-:S03]  /*27da0*/  PRMT R36, RZ, 0x7610, R36 ;  /* 0x00007610ff247816 */ /* 0x002fc60000000024 */
[----:B------:R-:W4:Y:S04]  /*27db0*/  LDL R8, [R1+0x4f8] ;  /* 0x0004f80001087983 */ /* 0x000f280000100800 */
[----:B------:R0:W4:Y:S01]  /*27dc0*/  @!P1 LDG.E.U8 R36, desc[UR24][R38.64] ;  /* 0x0000001826249981 */ /* 0x000122000c1e1100 */
[----:B------:R-:W-:Y:S01]  /*27dd0*/  PRMT R37, RZ, 0x7610, R37 ;  /* 0x00007610ff257816 */ /* 0x000fe20000000025 */
[----:B0-----:R-:W-:Y:S02]  /*27de0*/  @!P1 IMAD.MOV.U32 R39, RZ, RZ, R41 ;  /* 0x000000ffff279224 */ /* 0x001fe400078e0029 */
[----:B------:R-:W-:Y:S02]  /*27df0*/  @!P1 IMAD.MOV.U32 R41, RZ, RZ, R7 ;  /* 0x000000ffff299224 */ /* 0x000fe400078e0007 */
[----:B------:R-:W4:Y:S01]  /*27e00*/  LDL R7, [R1+0x534] ;  /* 0x0005340001077983 */ /* 0x000f220000100800 */
[----:B------:R-:W-:-:S02]  /*27e10*/  @!P1 IMAD.MOV.U32 R38, RZ, RZ, R40 ;  /* 0x000000ffff269224 */ /* 0x000fc400078e0028 */
[----:B------:R-:W-:Y:S02]  /*27e20*/  @!P1 IMAD.MOV.U32 R40, RZ, RZ, R6 ;  /* 0x000000ffff289224 */ /* 0x000fe400078e0006 */
[----:B------:R-:W4:Y:S04]  /*27e30*/  LDL R6, [R1+0x538] ;  /* 0x0005380001067983 */ /* 0x000f280000100800 */
[----:B------:R0:W4:Y:S04]  /*27e40*/  @!P1 LDG.E.U8 R37, desc[UR24][R40.64] ;  /* 0x0000001828259981 */ /* 0x000128000c1e1100 */
[----:B------:R1:W4:Y:S01]  /*27e50*/  @!P1 LDG.E.U8 R52, desc[UR24][R38.64] ;  /* 0x0000001826349981 */ /* 0x000322000c1e1100 */
[----:B0-----:R-:W-:-:S02]  /*27e60*/  @!P1 IMAD.MOV.U32 R40, RZ, RZ, R42 ;  /* 0x000000ffff289224 */ /* 0x001fc400078e002a */
[----:B------:R-:W-:Y:S01]  /*27e70*/  @!P1 IMAD.MOV.U32 R41, RZ, RZ, R43 ;  /* 0x000000ffff299224 */ /* 0x000fe200078e002b */
[----:B-1----:R-:W-:Y:S01]  /*27e80*/  PRMT R39, RZ, 0x7610, R39 ;  /* 0x00007610ff277816 */ /* 0x002fe20000000027 */
[----:B--2---:R-:W-:Y:S02]  /*27e90*/  @!P1 IMAD.MOV.U32 R43, RZ, RZ, R5 ;  /* 0x000000ffff2b9224 */ /* 0x004fe400078e0005 */
        /* <DEDUP_REMOVED lines=9> */
[----:B------:R0:W3:Y:S02]  /*27f30*/  @!P1 LDG.E.U8 R38, desc[UR24][R40.64] ;  /* 0x0000001828269981 */ /* 0x0000e4000c1e1100 */
[----:B0-----:R-:W-:Y:S02]  /*27f40*/  PRMT R41, RZ, 0x7610, R41 ;  /* 0x00007610ff297816 */ /* 0x001fe40000000029 */
[----:B------:R-:W-:-:S06]  /*27f50*/  PRMT R40, RZ, 0x7610, R40 ;  /* 0x00007610ff287816 */ /* 0x000fcc0000000028 */
[----:B------:R0:W3:Y:S01]  /*27f60*/  @!P1 LDG.E.U8 R40, desc[UR24][R42.64] ;  /* 0x000000182a289981 */ /* 0x0000e2000c1e1100 */
[----:B----4-:R-:W-:Y:S02]  /*27f70*/  @!P1 IMAD.MOV.U32 R45, RZ, RZ, R44 ;  /* 0x000000ffff2d9224 */ /* 0x010fe400078e002c */
[----:B------:R-:W-:Y:S02]  /*27f80*/  @!P1 IMAD.MOV.U32 R44, RZ, RZ, R8 ;  /* 0x000000ffff2c9224 */ /* 0x000fe400078e0008 */
[----:B------:R-:W4:Y:S04]  /*27f90*/  LDL R8, [R1+0x598] ;  /* 0x0005980001087983 */ /* 0x000f280000100800 */
[----:B------:R1:W4:Y:S01]  /*27fa0*/  @!P1 LDG.E.U8 R41, desc[UR24][R44.64] ;  /* 0x000000182c299981 */ /* 0x000322000c1e1100 */
[----:B0-----:R-:W-:Y:S01]  /*27fb0*/  PRMT R43, RZ, 0x7610, R43 ;  /* 0x00007610ff2b7816 */ /* 0x001fe2000000002b */
[----:B-1----:R-:W-:-:S02]  /*27fc0*/  @!P1 IMAD.MOV.U32 R45, RZ, RZ, R47 ;  /* 0x000000ffff2d9224 */ /* 0x002fc400078e002f */
[----:B------:R-:W-:Y:S02]  /*27fd0*/  @!P1 IMAD.MOV.U32 R47, RZ, RZ, R7 ;  /* 0x000000ffff2f9224 */ /* 0x000fe400078e0007 */
[----:B------:R-:W4:Y:S01]  /*27fe0*/  LDL R7, [R1+0x5d4] ;  /* 0x0005d40001077983 */ /* 0x000f220000100800 */
[----:B------:R-:W-:Y:S02]  /*27ff0*/  @!P1 IMAD.MOV.U32 R44, RZ, RZ, R46 ;  /* 0x000000ffff2c9224 */ /* 0x000fe400078e002e */
[----:B------:R-:W-:Y:S02]  /*28000*/  @!P1 IMAD.MOV.U32 R46, RZ, RZ, R6 ;  /* 0x000000ffff2e9224 */ /* 0x000fe400078e0006 */
[----:B------:R-:W4:Y:S01]  /*28010*/  LDL R6, [R1+0x5d8] ;  /* 0x0005d80001067983 */ /* 0x000f220000100800 */
[----:B------:R-:W-:-:S03]  /*28020*/  PRMT R42, RZ, 0x7610, R42 ;  /* 0x00007610ff2a7816 */ /* 0x000fc6000000002a */
[----:B------:R-:W4:Y:S04]  /*28030*/  @!P1 LDG.E.U8 R43, desc[UR24][R46.64] ;  /* 0x000000182e2b9981 */ /* 0x000f28000c1e1100 */
[----:B------:R0:W4:Y:S02]  /*28040*/  @!P1 LDG.E.U8 R42, desc[UR24][R44.64] ;  /* 0x000000182c2a9981 */ /* 0x000124000c1e1100 */
[----:B0-----:R-:W-:Y:S01]  /*28050*/  PRMT R44, RZ, 0x7610, R44 ;  /* 0x00007610ff2c7816 */ /* 0x001fe2000000002c */
        /* <DEDUP_REMOVED lines=11> */
[----:B0-----:R-:W-:Y:S02]  /*28110*/  @!P1 IMAD.MOV.U32 R47, RZ, RZ, R50 ;  /* 0x000000ffff2f9224 */ /* 0x001fe400078e0032 */
[----:B------:R-:W3:Y:S01]  /*28120*/  LDL R50, [R1+0x45c] ;  /* 0x00045c0001327983 */ /* 0x000ee20000100800 */
[----:B----4-:R-:W-:-:S03]  /*28130*/  @!P1 IMAD.MOV.U32 R46, RZ, RZ, R8 ;  /* 0x000000ffff2e9224 */ /* 0x010fc600078e0008 */
[----:B------:R-:W4:Y:S04]  /*28140*/  LDL R8, [R1+0x460] ;  /* 0x0004600001087983 */ /* 0x000f280000100800 */
[----:B------:R0:W4:Y:S02]  /*28150*/  @!P1 LDG.E.U8 R49, desc[UR24][R46.64] ;  /* 0x000000182e319981 */ /* 0x000124000c1e1100 */
[----:B0-----:R-:W-:Y:S02]  /*28160*/  @!P1 IMAD.MOV.U32 R46, RZ, RZ, R72 ;  /* 0x000000ffff2e9224 */ /* 0x001fe400078e0048 */
[----:B------:R-:W-:Y:S01]  /*28170*/  @!P1 IMAD.MOV.U32 R47, RZ, RZ, R73 ;  /* 0x000000ffff2f9224 */ /* 0x000fe200078e0049 */
[----:B------:R-:W4:Y:S04]  /*28180*/  LDL R72, [R1+0x500] ;  /* 0x0005000001487983 */ /* 0x000f280000100800 */
[----:B------:R0:W4:Y:S04]  /*28190*/  @!P1 LDG.E.U8 R51, desc[UR24][R46.64] ;  /* 0x000000182e339981 */ /* 0x000128000c1e1100 */
[----:B------:R-:W4:Y:S01]  /*281a0*/  LDL R73, [R1+0x4fc] ;  /* 0x0004fc0001497983 */ /* 0x000f220000100800 */
[----:B0-----:R-:W-:-:S03]  /*281b0*/  @!P1 IMAD.MOV.U32 R47, RZ, RZ, R7 ;  /* 0x000000ffff2f9224 */ /* 0x001fc600078e0007 */
[----:B------:R-:W4:Y:S01]  /*281c0*/  LDL R7, [R1+0x47c] ;  /* 0x00047c0001077983 */ /* 0x000f220000100800 */
[----:B------:R-:W-:-:S03]  /*281d0*/  @!P1 IMAD.MOV.U32 R46, RZ, RZ, R6 ;  /* 0x000000ffff2e9224 */ /* 0x000fc600078e0006 */
[----:B------:R-:W4:Y:S04]  /*281e0*/  LDL R6, [R1+0x480] ;  /* 0x0004800001067983 */ /* 0x000f280000100800 */
[----:B------:R2:W4:Y:S02]  /*281f0*/  @!P1 LDG.E.U8 R53, desc[UR24][R46.64] ;  /* 0x000000182e359981 */ /* 0x000524000c1e1100 */
[----:B--2---:R-:W-:Y:S02]  /*28200*/  @!P1 IMAD.MOV.U32 R47, RZ, RZ, R5 ;  /* 0x000000ffff2f9224 */ /* 0x004fe400078e0005 */
[----:B------:R-:W2:Y:S01]  /*28210*/  LDL R5, [R1+0x49c] ;  /* 0x00049c0001057983 */ /* 0x000ea20000100800 */
[----:B------:R-:W-:-:S03]  /*28220*/  @!P1 IMAD.MOV.U32 R46, RZ, RZ, R4 ;  /* 0x000000ffff2e9224 */ /* 0x000fc600078e0004 */
[----:B------:R-:W2:Y:S04]  /*28230*/  LDL R4, [R1+0x4a0] ;  /* 0x0004a00001047983 */ /* 0x000ea80000100800 */
[----:B------:R0:W2:Y:S02]  /*28240*/  @!P1 LDG.E.U8 R55, desc[UR24][R46.64] ;  /* 0x000000182e379981 */ /* 0x0000a4000c1e1100 */
[----:B0-----:R-:W-:Y:S02]  /*28250*/  @!P1 IMAD.MOV.U32 R46, RZ, RZ, R56 ;  /* 0x000000ffff2e9224 */ /* 0x001fe400078e0038 */
[----:B------:R-:W-:Y:S01]  /*28260*/  @!P1 IMAD.MOV.U32 R47, RZ, RZ, R70 ;  /* 0x000000ffff2f9224 */ /* 0x000fe200078e0046 */
[----:B------:R-:W2:Y:S04]  /*28270*/  LDL R56, [R1+0x520] ;  /* 0x0005200001387983 */ /* 0x000ea80000100800 */
[----:B------:R3:W2:Y:S04]  /*28280*/  @!P1 LDG.E.U8 R57, desc[UR24][R46.64] ;  /* 0x000000182e399981 */ /* 0x0006a8000c1e1100 */
[----:B------:R-:W2:Y:S01]  /*28290*/  LDL R70, [R1+0x51c] ;  /* 0x00051c0001467983 */ /* 0x000ea20000100800 */
[----:B---3--:R-:W-:-:S03]  /*282a0*/  @!P1 IMAD.MOV.U32 R46, RZ, RZ, R2 ;  /* 0x000000ffff2e9224 */ /* 0x008fc600078e0002 */
[----:B------:R-:W3:Y:S01]  /*282b0*/  LDL R2, [R1+0x4c0] ;  /* 0x0004c00001027983 */ /* 0x000ee20000100800 */
[----:B------:R-:W-:-:S03]  /*282c0*/  @!P1 IMAD.MOV.U32 R47, RZ, RZ, R3 ;  /* 0x000000ffff2f9224 */ /* 0x000fc600078e0003 */
[----:B------:R-:W3:Y:S04]  /*282d0*/  LDL R3, [R1+0x4bc] ;  /* 0x0004bc0001037983 */ /* 0x000ee80000100800 */
[----:B------:R0:W3:Y:S02]  /*282e0*/  @!P1 LDG.E.U8 R58, desc[UR24][R46.64] ;  /* 0x000000182e3a9981 */ /* 0x0000e4000c1e1100 */
[----:B0-----:R-:W-:Y:S02]  /*282f0*/  @!P1 IMAD.MOV.U32 R47, RZ, RZ, R50 ;  /* 0x000000ffff2f9224 */ /* 0x001fe400078e0032 */
[----:B------:R-:W3:Y:S01]  /*28300*/  LDL R50, [R1+0x53c] ;  /* 0x00053c0001327983 */ /* 0x000ee20000100800 */
[----:B----4-:R-:W-:-:S03]  /*28310*/  @!P1 IMAD.MOV.U32 R46, RZ, RZ, R8 ;  /* 0x000000ffff2e9224 */ /* 0x010fc600078e0008 */
[----:B------:R-:W4:Y:S04]  /*28320*/  LDL R8, [R1+0x540] ;  /* 0x0005400001087983 */ /* 0x000f280000100800 */
[----:B------:R0:W4:Y:S01]  /*28330*/  @!P1 LDG.E.U8 R59, desc[UR24][R46.64] ;  /* 0x000000182e3b9981 */ /* 0x000122000c1e1100 */
[----:B------:R-:W-:Y:S01]  /*28340*/  PRMT R61, RZ, 0x7610, R61 ;  /* 0x00007610ff3d7816 */ /* 0x000fe2000000003d */
[----:B0-----:R-:W-:Y:S02]  /*28350*/  @!P1 IMAD.MOV.U32 R47, RZ, RZ, R7 ;  /* 0x000000ffff2f9224 */ /* 0x001fe400078e0007 */
        /* <DEDUP_REMOVED lines=9> */
[----:B---3--:R-:W-:Y:S02]  /*283f0*/  @!P1 IMAD.MOV.U32 R46, RZ, RZ, R2 ;  /* 0x000000ffff2e9224 */ /* 0x008fe400078e0002 */
[----:B------:R-:W3:Y:S01]  /*28400*/  LDL R2, [R1+0x5a0] ;  /* 0x0005a00001027983 */ /* 0x000ee20000100800 */
[----:B------:R-:W-:Y:S01]  /*28410*/  PRMT R62, RZ, 0x7610, R62 ;  /* 0x00007610ff3e7816 */ /* 0x000fe2000000003e */
[----:B------:R-:W-:Y:S01]  /*28420*/  @!P1 IMAD.MOV.U32 R47, RZ, RZ, R3 ;  /* 0x000000ffff2f9224 */ /* 0x000fe200078e0003 */
[----:B------:R-:W-:Y:S01]  /*28430*/  PRMT R63, RZ, 0x7610, R63 ;  /* 0x00007610ff3f7816 */ /* 0x000fe2000000003f */
[----:B------:R-:W3:Y:S04]  /*28440*/  LDL R3, [R1+0x59c] ;  /* 0x00059c0001037983 */ /* 0x000ee80000100800 */
[----:B------:R0:W3:Y:S01]  /*28450*/  @!P1 LDG.E.U8 R62, desc[UR24][R46.64] ;  /* 0x000000182e3e9981 */ /* 0x0000e2000c1e1100 */
[----:B------:R-:W-:Y:S01]  /*28460*/  PRMT R64, RZ, 0x7610, R64 ;  /* 0x00007610ff407816 */ /* 0x000fe20000000040 */
[----:B0-----:R-:W-:-:S02]  /*28470*/  @!P1 IMAD.MOV.U32 R46, RZ, RZ, R78 ;  /* 0x000000ffff2e9224 */ /* 0x001fc400078e004e */
[----:B------:R-:W-:Y:S01]  /*28480*/  @!P1 IMAD.MOV.U32 R47, RZ, RZ, R79 ;  /* 0x000000ffff2f9224 */ /* 0x000fe200078e004f */
[----:B------:R-:W-:Y:S01]  /*28490*/  PRMT R65, RZ, 0x7610, R65 ;  /* 0x00007610ff417816 */ /* 0x000fe20000000041 */
[----:B------:R-:W3:Y:S04]  /*284a0*/  LDL R79, [R1+0x5dc] ;  /* 0x0005dc00014f7983 */ /* 0x000ee80000100800 */
[----:B------:R0:W3:Y:S01]  /*284b0*/  @!P1 LDG.E.U8 R63, desc[UR24][R46.64] ;  /* 0x000000182e3f9981 */ /* 0x0000e2000c1e1100 */
[----:B------:R-:W-:-:S03]  /*284c0*/  PRMT R66, RZ, 0x7610, R66 ;  /* 0x00007610ff427816 */ /* 0x000fc60000000042 */
[----:B------:R-:W3:Y:S01]  /*284d0*/  LDL R78, [R1+0x5fc] ;  /* 0x0005fc00014e7983 */ /* 0x000ee20000100800 */
[----:B0-----:R-:W-:Y:S02]  /*284e0*/  @!P1 IMAD.MOV.U32 R46, RZ, RZ, R72 ;  /* 0x000000ffff2e9224 */ /* 0x001fe400078e0048 */
        /* <DEDUP_REMOVED lines=8> */
[----:B------:R-:W3:Y:S04]  /*28570*/  LDL R56, [R1+0x3e4] ;  /* 0x0003e40001387983 */ /* 0x000ee80000100800 */
[----:B------:R4:W3:Y:S04]  /*28580*/  @!P1 LDG.E.U8 R65, desc[UR24][R46.64] ;  /* 0x000000182e419981 */ /* 0x0008e8000c1e1100 */
[----:B------:R-:W3:Y:S01]  /*28590*/  LDL R70, [R1+0x618] ;  /* 0x0006180001467983 */ /* 0x000ee20000100800 */
[----:B----4-:R-:W-:-:S02]  /*285a0*/  @!P1 IMAD.MOV.U32 R46, RZ, RZ, R8 ;  /* 0x000000ffff2e9224 */ /* 0x010fc400078e0008 */
[----:B------:R-:W-:Y:S02]  /*285b0*/  @!P1 IMAD.MOV.U32 R47, RZ, RZ, R50 ;  /* 0x000000ffff2f9224 */ /* 0x000fe400078e0032 */
[----:B------:R-:W4:Y:S04]  /*285c0*/  LDL R50, [R1+0x3f8] ;  /* 0x0003f80001327983 */ /* 0x000f280000100800 */
[----:B------:R0:W4:Y:S02]  /*285d0*/  @!P1 LDG.E.U8 R66, desc[UR24][R46.64] ;  /* 0x000000182e429981 */ /* 0x000124000c1e1100 */
[----:B0-----:R-:W-:Y:S02]  /*285e0*/  @!P1 IMAD.MOV.U32 R47, RZ, RZ, R7 ;  /* 0x000000ffff2f9224 */ /* 0x001fe400078e0007 */
[----:B------:R-:W4:Y:S01]  /*285f0*/  LDL R7, [R1+0x5e0] ;  /* 0x0005e00001077983 */ /* 0x000f220000100800 */
[----:B------:R-:W-:-:S03]  /*28600*/  @!P1 IMAD.MOV.U32 R46, RZ, RZ, R6 ;  /* 0x000000ffff2e9224 */ /* 0x000fc600078e0006 */
[----:B------:R-:W4:Y:S04]  /*28610*/  LDL.LU R80, [R1+0x2a0] ;  /* 0x0002a00001507983 */ /* 0x000f280000300800 */
[----:B------:R2:W4:Y:S04]  /*28620*/  @!P1 LDG.E.U8 R67, desc[UR24][R46.64] ;  /* 0x000000182e439981 */ /* 0x000528000c1e1100 */
        /* <DEDUP_REMOVED lines=8> */
[----:B--2---:R-:W-:-:S02]  /*286b0*/  @!P1 IMAD.MOV.U32 R47, RZ, RZ, R5 ;  /* 0x000000ffff2f9224 */ /* 0x004fc400078e0005 */
[----:B------:R-:W-:-:S05]  /*286c0*/  @!P1 IMAD.MOV.U32 R46, RZ, RZ, R4 ;  /* 0x000000ffff2e9224 */ /* 0x000fca00078e0004 */
[----:B------:R3:W2:Y:S02]  /*286d0*/  @!P1 LDG.E.U8 R68, desc[UR24][R46.64] ;  /* 0x000000182e449981 */ /* 0x0006a4000c1e1100 */
[----:B---3--:R-:W-:Y:S02]  /*286e0*/  @!P1 IMAD.MOV.U32 R46, RZ, RZ, R2 ;  /* 0x000000ffff2e9224 */ /* 0x008fe400078e0002 */
[----:B------:R-:W3:Y:S04]  /*286f0*/  LDL.LU R2, [R1+0x1f4] ;  /* 0x0001f40001027983 */ /* 0x000ee80000300800 */
[----:B------:R-:W2:Y:S01]  /*28700*/  LDL.LU R4, [R1+0x1ec] ;  /* 0x0001ec0001047983 */ /* 0x000ea20000300800 */
[----:B------:R-:W-:Y:S01]  /*28710*/  PRMT R69, RZ, 0x7610, R69 ;  /* 0x00007610ff457816 */ /* 0x000fe20000000045 */
[----:B------:R-:W-:Y:S01]  /*28720*/  @!P1 IMAD.MOV.U32 R47, RZ, RZ, R3 ;  /* 0x000000ffff2f9224 */ /* 0x000fe200078e0003 */
[----:B------:R-:W-:Y:S01]  /*28730*/  PRMT R71, RZ, 0x7610, R71 ;  /* 0x00007610ff477816 */ /* 0x000fe20000000047 */
[----:B------:R-:W2:Y:S04]  /*28740*/  LDL.LU R3, [R1+0x1e4] ;  /* 0x0001e40001037983 */ /* 0x000ea80000300800 */
[----:B------:R0:W2:Y:S01]  /*28750*/  @!P1 LDG.E.U8 R69, desc[UR24][R46.64] ;  /* 0x000000182e459981 */ /* 0x0000a2000c1e1100 */
[----:B------:R-:W-:-:S03]  /*28760*/  PRMT R74, RZ, 0x7610, R74 ;  /* 0x00007610ff4a7816 */ /* 0x000fc6000000004a */
[----:B------:R-:W2:Y:S04]  /*28770*/  LDL.LU R6, [R1+0x170] ;  /* 0x0001700001067983 */ /* 0x000ea80000300800 */
[----:B------:R-:W2:Y:S01]  /*28780*/  LDL.LU R5, [R1+0x16c] ;  /* 0x00016c0001057983 */ /* 0x000ea20000300800 */
[----:B0-----:R-:W-:Y:S02]  /*28790*/  @!P1 IMAD.MOV.U32 R46, RZ, RZ, R88 ;  /* 0x000000ffff2e9224 */ /* 0x001fe400078e0058 */
[----:B------:R-:W-:Y:S01]  /*287a0*/  @!P1 IMAD.MOV.U32 R47, RZ, RZ, R89 ;  /* 0x000000ffff2f9224 */ /* 0x000fe200078e0059 */
[----:B------:R-:W2:Y:S04]  /*287b0*/  LDL.LU R8, [R1+0x164] ;  /* 0x0001640001087983 */ /* 0x000ea80000300800 */
[----:B------:R0:W2:Y:S01]  /*287c0*/  @!P1 LDG.E.U8 R71, desc[UR24][R46.64] ;  /* 0x000000182e479981 */ /* 0x0000a2000c1e1100 */
[----:B------:R-:W-:Y:S01]  /*287d0*/  PRMT R75, RZ, 0x7610, R75 ;  /* 0x00007610ff4b7816 */ /* 0x000fe2000000004b */
[----:B0-----:R-:W-:Y:S01]  /*287e0*/  @!P1 IMAD.MOV.U32 R47, RZ, RZ, R79 ;  /* 0x000000ffff2f9224 */ /* 0x001fe200078e004f */
[----:B------:R-:W-:Y:S01]  /*287f0*/  PRMT R76, RZ, 0x7610, R76 ;  /* 0x00007610ff4c7816 */ /* 0x000fe2000000004c */
[----:B----4-:R-:W-:-:S02]  /*28800*/  @!P1 IMAD.MOV.U32 R46, RZ, RZ, R7 ;  /* 0x000000ffff2e9224 */ /* 0x010fc400078e0007 */
[----:B------:R-:W4:Y:S04]  /*28810*/  LDL.LU R7, [R1+0x158] ;  /* 0x0001580001077983 */ /* 0x000f280000300800 */
[----:B------:R0:W4:Y:S02]  /*28820*/  @!P1 LDG.E.U8 R74, desc[UR24][R46.64] ;  /* 0x000000182e4a9981 */ /* 0x000124000c1e1100 */
[----:B0-----:R-:W-:Y:S02]  /*28830*/  @!P1 IMAD.MOV.U32 R46, RZ, RZ, R73 ;  /* 0x000000ffff2e9224 */ /* 0x001fe400078e0049 */
[----:B------:R-:W-:Y:S01]  /*28840*/  @!P1 IMAD.MOV.U32 R47, RZ, RZ, R78 ;  /* 0x000000ffff2f9224 */ /* 0x000fe200078e004e */
[----:B------:R-:W-:Y:S04]  /*28850*/  STS.U8 [R0+UR9+0x8b00], R80 ;  /* 0x008b005000007988 */ /* 0x000fe80008000009 */
[----:B------:R0:W4:Y:S04]  /*28860*/  @!P1 LDG.E.U8 R75, desc[UR24][R46.64] ;  /* 0x000000182e4b9981 */ /* 0x000128000c1e1100 */
[----:B------:R-:W-:Y:S01]  /*28870*/  STS.U8 [R0+UR9+0xab00], R81 ;  /* 0x00ab005100007988 */ /* 0x000fe20008000009 */
[----:B0-----:R-:W-:-:S02]  /*28880*/  @!P1 IMAD.MOV.U32 R46, RZ, RZ, R70 ;  /* 0x000000ffff2e9224 */ /* 0x001fc400078e0046 */
[----:B------:R-:W-:Y:S01]  /*28890*/  @!P1 IMAD.MOV.U32 R47, RZ, RZ, R72 ;  /* 0x000000ffff2f9224 */ /* 0x000fe200078e0048 */
[----:B------:R-:W-:Y:S04]  /*288a0*/  STS.U8 [R0+UR9+0xcb00], R82 ;  /* 0x00cb005200007988 */ /* 0x000fe80008000009 */
[----:B------:R0:W4:Y:S04]  /*288b0*/  @!P1 LDG.E.U8 R76, desc[UR24][R46.64] ;  /* 0x000000182e4c9981 */ /* 0x000128000c1e1100 */
[----:B------:R1:W-:Y:S04]  /*288c0*/  STS.U8 [R0+UR9+0xeb00], R86 ;  /* 0x00eb005600007988 */ /* 0x0003e80008000009 */
[----:B------:R-:W-:Y:S01]  /*288d0*/  STS.U8 [R0+UR9+0x8f00], R83 ;  /* 0x008f005300007988 */ /* 0x000fe20008000009 */
[----:B0-----:R-:W-:-:S02]  /*288e0*/  @!P1 IMAD.MOV.U32 R46, RZ, RZ, R50 ;  /* 0x000000ffff2e9224 */ /* 0x001fc400078e0032 */
[----:B------:R-:W-:Y:S01]  /*288f0*/  @!P1 IMAD.MOV.U32 R47, RZ, RZ, R56 ;  /* 0x000000ffff2f9224 */ /* 0x000fe200078e0038 */
[----:B------:R-:W-:Y:S04]  /*28900*/  STS.U8 [R0+UR9+0xaf00], R84 ;  /* 0x00af005400007988 */ /* 0x000fe80008000009 */
[----:B------:R-:W4:Y:S04]  /*28910*/  LDL.LU R50, [R1+0x98] ;  /* 0x0000980001327983 */ /* 0x000f280000300800 */
[----:B------:R-:W-:Y:S04]  /*28920*/  STS.U8 [R0+UR9+0xcf00], R85 ;  /* 0x00cf005500007988 */ /* 0x000fe80008000009 */
[----:B------:R-:W4:Y:S04]  /*28930*/  LDL.LU R56, [R1+0x8c] ;  /* 0x00008c0001387983 */ /* 0x000f280000300800 */
[----:B------:R0:W-:Y:S04]  /*28940*/  STS.U8 [R0+UR9+0xef00], R87 ;  /* 0x00ef005700007988 */ /* 0x0001e80008000009 */
[----:B-1----:R-:W4:Y:S04]  /*28950*/  LDL.LU R86, [R1+0x80] ;  /* 0x0000800001567983 */ /* 0x002f280000300800 */
[----:B------:R1:W-:Y:S04]  /*28960*/  STS.U8 [R0+UR9+0x9300], R91 ;  /* 0x0093005b00007988 */ /* 0x0003e80008000009 */
[----:B0-----:R-:W4:Y:S04]  /*28970*/  LDL.LU R87, [R1+0x74] ;  /* 0x0000740001577983 */ /* 0x001f280000300800 */
[----:B-1----:R-:W4:Y:S04]  /*28980*/  LDL.LU R91, [R1+0x2c] ;  /* 0x00002c00015b7983 */ /* 0x002f280000300800 */
[----:B---3--:R0:W-:Y:S04]  /*28990*/  STS.U8 [R0+UR9+0xb300], R2 ;  /* 0x00b3000200007988 */ /* 0x0081e80008000009 */
[----:B--2---:R1:W-:Y:S04]  /*289a0*/  STS.U8 [R0+UR9+0xd300], R4 ;  /* 0x00d3000400007988 */ /* 0x0043e80008000009 */
[----:B0-----:R-:W2:Y:S04]  /*289b0*/  LDL.LU R2, [R1+0x20] ;  /* 0x0000200001027983 */ /* 0x001ea80000300800 */
[----:B-1----:R-:W3:Y:S01]  /*289c0*/  LDL.LU R4, [R1+0x1c] ;  /* 0x00001c0001047983 */ /* 0x002ee20000300800 */
[----:B------:R-:W-:-:S03]  /*289d0*/  PRMT R77, RZ, 0x7610, R77 ;  /* 0x00007610ff4d7816 */ /* 0x000fc6000000004d */
[----:B------:R0:W-:Y:S04]  /*289e0*/  STS.U8 [R0+UR9+0xf300], R3 ;  /* 0x00f3000300007988 */ /* 0x0001e80008000009 */
[----:B------:R1:W-:Y:S04]  /*289f0*/  STS.U8 [R0+UR9+0x9700], R6 ;  /* 0x0097000600007988 */ /* 0x0003e80008000009 */
[----:B------:R1:W-:Y:S04]  /*28a00*/  STS.U8 [R0+UR9+0xb700], R5 ;  /* 0x00b7000500007988 */ /* 0x0003e80008000009 */
[----:B0-----:R-:W3:Y:S04]  /*28a10*/  LDL.LU R3, [R1+0xcc8] ;  /* 0x000cc80001037983 */ /* 0x001ee80000300800 */
[----:B-1----:R-:W3:Y:S04]  /*28a20*/  LDL.LU R6, [R1+0xcc4] ;  /* 0x000cc40001067983 */ /* 0x002ee80000300800 */
[----:B------:R0:W-:Y:S04]  /*28a30*/  STS.U8 [R0+UR9+0xd700], R8 ;  /* 0x00d7000800007988 */ /* 0x0001e80008000009 */
[----:B------:R-:W3:Y:S04]  /*28a40*/  LDL.LU R5, [R1+0xcc0] ;  /* 0x000cc00001057983 */ /* 0x000ee80000300800 */
[----:B------:R1:W3:Y:S04]  /*28a50*/  @!P1 LDG.E.U8 R77, desc[UR24][R46.64] ;  /* 0x000000182e4d9981 */ /* 0x0002e8000c1e1100 */
[----:B0-----:R-:W3:Y:S04]  /*28a60*/  LDL.LU R8, [R1+0xcbc] ;  /* 0x000cbc0001087983 */ /* 0x001ee80000300800 */
[----:B----4-:R0:W-:Y:S04]  /*28a70*/  STS.U8 [R0+UR9+0xf700], R7 ;  /* 0x00f7000700007988 */ /* 0x0101e80008000009 */
[----:B0-----:R-:W4:Y:S04]  /*28a80*/  LDL.LU R7, [R1+0x2c4] ;  /* 0x0002c40001077983 */ /* 0x001f280000300800 */
        /* <DEDUP_REMOVED lines=25> */
[----:B0-----:R-:W4:Y:S04]  /*28c20*/  LDL.LU R87, [R1+0xd20] ;  /* 0x000d200001577983 */ /* 0x001f280000300800 */
[----:B-1----:R-:W4:Y:S04]  /*28c30*/  LDL.LU R91, [R1+0xd1c] ;  /* 0x000d1c00015b7983 */ /* 0x002f280000300800 */
[----:B--2---:R0:W-:Y:S04]  /*28c40*/  STS.U8 [R0+UR9+0xbf00], R2 ;  /* 0x00bf000200007988 */ /* 0x0041e80008000009 */
[----:B---3--:R1:W-:Y:S04]  /*28c50*/  STS.U8 [R0+UR9+0xdf00], R4 ;  /* 0x00df000400007988 */ /* 0x0083e80008000009 */
[----:B0-----:R-:W2:Y:S04]  /*28c60*/  LDL.LU R2, [R1+0xd18] ;  /* 0x000d180001027983 */ /* 0x001ea80000300800 */
[----:B-1----:R-:W3:Y:S01]  /*28c70*/  LDL.LU R4, [R1+0xd14] ;  /* 0x000d140001047983 */ /* 0x002ee20000300800 */
[----:B------:R-:W0:Y:S02]  /*28c80*/  S2R R46, SR_TID.X ;  /* 0x00000000002e7919 */ /* 0x000e240000002100 */
[----:B0-----:R-:W-:-:S04]  /*28c90*/  LOP3.LUT R46, R46, 0x7f, RZ, 0xc0, !PT ;  /* 0x0000007f2e2e7812 */ /* 0x001fc800078ec0ff */
[----:B------:R-:W-:Y:S01]  /*28ca0*/  LOP3.LUT R46, R46, 0x70, RZ, 0x3c, !PT ;  /* 0x000000702e2e7812 */ /* 0x000fe200078e3cff */
[----:B---3--:R0:W-:Y:S04]  /*28cb0*/  STS.U8 [R0+UR9+0xff00], R4 ;  /* 0x00ff000400007988 */ /* 0x0081e80008000009 */
[----:B------:R1:W-:Y:S04]  /*28cc0*/  STS.U8 [R46+UR9+0x8380], R3 ;  /* 0x008380032e007988 */ /* 0x0003e80008000009 */
[----:B------:R3:W-:Y:S04]  /*28cd0*/  STS.U8 [R46+UR9+0xa380], R6 ;  /* 0x00a380062e007988 */ /* 0x0007e80008000009 */
[----:B0-----:R-:W2:Y:S04]  /*28ce0*/  LDL.LU R0, [R1+0xd10] ;  /* 0x000d100001007983 */ /* 0x001ea80000300800 */
[----:B------:R-:W2:Y:S04]  /*28cf0*/  LDL.LU R4, [R1+0xd0c] ;  /* 0x000d0c0001047983 */ /* 0x000ea80000300800 */
[----:B-1----:R-:W2:Y:S04]  /*28d00*/  LDL.LU R3, [R1+0xd08] ;  /* 0x000d080001037983 */ /* 0x002ea80000300800 */
[----:B---3--:R-:W3:Y:S04]  /*28d10*/  LDL.LU R6, [R1+0xd04] ;  /* 0x000d040001067983 */ /* 0x008ee80000300800 */
[----:B------:R0:W-:Y:S04]  /*28d20*/  STS.U8 [R46+UR9+0xc380], R5 ;  /* 0x00c380052e007988 */ /* 0x0001e80008000009 */
[----:B------:R1:W-:Y:S04]  /*28d30*/  STS.U8 [R46+UR9+0xe380], R8 ;  /* 0x00e380082e007988 */ /* 0x0003e80008000009 */
[----:B----4-:R4:W-:Y:S04]  /*28d40*/  STS.U8 [R46+UR9+0x8780], R7 ;  /* 0x008780072e007988 */ /* 0x0109e80008000009 */
[----:B0-----:R-:W2:Y:S04]  /*28d50*/  LDL.LU R5, [R1+0xd00] ;  /* 0x000d000001057983 */ /* 0x001ea80000300800 */
[----:B-1----:R-:W2:Y:S04]  /*28d60*/  LDL.LU R8, [R1+0xcfc] ;  /* 0x000cfc0001087983 */ /* 0x002ea80000300800 */
[----:B----4-:R-:W4:Y:S04]  /*28d70*/  LDL.LU R7, [R1+0xcf8] ;  /* 0x000cf80001077983 */ /* 0x010f280000300800 */
        /* <DEDUP_REMOVED lines=19> */
[----:B------:R2:W-:Y:S04]  /*28eb0*/  STS.U8 [R46+UR9+0x9b80], R5 ;  /* 0x009b80052e007988 */ /* 0x0005e80008000009 */
[----:B0-----:R0:W5:Y:S04]  /*28ec0*/  LDL.LU R7, [R1+0xcf4] ;  /* 0x000cf40001077983 */ /* 0x0011680000300800 */
[----:B-1----:R0:W5:Y:S04]  /*28ed0*/  LDL.LU R8, [R1+0xcf0] ;  /* 0x000cf00001087983 */ /* 0x0021680000300800 */
[----:B--2---:R0:W5:Y:S04]  /*28ee0*/  LDL.LU R5, [R1+0xcec] ;  /* 0x000cec0001057983 */ /* 0x0041680000300800 */
[----:B---3--:R1:W-:Y:S04]  /*28ef0*/  STS.U8 [R46+UR9+0xbb80], R6 ;  /* 0x00bb80062e007988 */ /* 0x0083e80008000009 */
[----:B------:R2:W-:Y:S04]  /*28f00*/  STS.U8 [R46+UR9+0xdb80], R3 ;  /* 0x00db80032e007988 */ /* 0x0005e80008000009 */
[----:B------:R3:W-:Y:S04]  /*28f10*/  STS.U8 [R46+UR9+0xfb80], R4 ;  /* 0x00fb80042e007988 */ /* 0x0007e80008000009 */
[----:B-1----:R0:W5:Y:S04]  /*28f20*/  LDL.LU R6, [R1+0xce8] ;  /* 0x000ce80001067983 */ /* 0x0021680000300800 */
[----:B--2---:R0:W5:Y:S04]  /*28f30*/  LDL.LU R3, [R1+0xce4] ;  /* 0x000ce40001037983 */ /* 0x0041680000300800 */
[----:B---3--:R0:W5:Y:S04]  /*28f40*/  LDL.LU R4, [R1+0xce0] ;  /* 0x000ce00001047983 */ /* 0x0081680000300800 */
[----:B------:R1:W-:Y:S04]  /*28f50*/  STS.U8 [R46+UR9+0x9f80], R0 ;  /* 0x009f80002e007988 */ /* 0x0003e80008000009 */
[----:B------:R2:W-:Y:S04]  /*28f60*/  STS.U8 [R46+UR9+0xbf80], R2 ;  /* 0x00bf80022e007988 */ /* 0x0005e80008000009 */
[----:B-1----:R0:W5:Y:S04]  /*28f70*/  LDL.LU R0, [R1+0xcdc] ;  /* 0x000cdc0001007983 */ /* 0x0021680000300800 */
[----:B--2---:R0:W5:Y:S01]  /*28f80*/  LDL.LU R2, [R1+0xcd8] ;  /* 0x000cd80001027983 */ /* 0x0041620000300800 */
[----:B------:R-:W1:Y:S01]  /*28f90*/  S2R R73, SR_TID.X ;  /* 0x0000000000497919 */ /* 0x000e620000002100 */
[----:B------:R-:W2:Y:S01]  /*28fa0*/  S2R R72, SR_TID.X ;  /* 0x0000000000487919 */ /* 0x000ea20000002100 */
[----:B------:R-:W3:Y:S01]  /*28fb0*/  S2R R70, SR_TID.X ;  /* 0x0000000000467919 */ /* 0x000ee20000002100 */
[----:B------:R0:W-:Y:S04]  /*28fc0*/  STS.U8 [R46+UR9+0xdf80], R91 ;  /* 0x00df805b2e007988 */ /* 0x0001e80008000009 */
[----:B------:R0:W-:Y:S04]  /*28fd0*/  STS.U8 [R46+UR9+0xff80], R87 ;  /* 0x00ff80572e007988 */ /* 0x0001e80008000009 */
[----:B------:R0:W-:Y:S04]  /*28fe0*/  STS.U8 [R86+UR9+0x12000], R56 ;  /* 0x0120003856007988 */ /* 0x0001e80008000009 */
[----:B------:R0:W-:Y:S04]  /*28ff0*/  STS.U8 [R86+UR9+0x12200], R50 ;  /* 0x0122003256007988 */ /* 0x0001e80008000009 */
[----:B------:R0:W-:Y:S04]  /*29000*/  STS.U8 [R86+UR9+0x12400], R22 ;  /* 0x0124001656007988 */ /* 0x0001e80008000009 */
[----:B------:R0:W-:Y:S01]  /*29010*/  STS.U8 [R86+UR9+0x12600], R21 ;  /* 0x0126001556007988 */ /* 0x0001e20008000009 */
[----:B-1----:R-:W-:-:S03]  /*29020*/  LOP3.LUT R73, R73, 0x7f, RZ, 0xc0, !PT ;  /* 0x0000007f49497812 */ /* 0x002fc600078ec0ff */
[----:B------:R0:W-:Y:S01]  /*29030*/  STS.U8 [R86+UR9+0x12800], R20 ;  /* 0x0128001456007988 */ /* 0x0001e20008000009 */
[----:B--2---:R-:W-:-:S03]  /*29040*/  LOP3.LUT R72, R72, 0x7f, RZ, 0xc0, !PT ;  /* 0x0000007f48487812 */ /* 0x004fc600078ec0ff */
[----:B------:R0:W-:Y:S01]  /*29050*/  STS.U8 [R86+UR9+0x12a00], R19 ;  /* 0x012a001356007988 */ /* 0x0001e20008000009 */
[----:B---3--:R-:W-:-:S03]  /*29060*/  LOP3.LUT R70, R70, 0x7f, RZ, 0xc0, !PT ;  /* 0x0000007f46467812 */ /* 0x008fc600078ec0ff */
[----:B------:R0:W-:Y:S04]  /*29070*/  STS.U8 [R86+UR9+0x12c00], R18 ;  /* 0x012c001256007988 */ /* 0x0001e80008000009 */
[----:B------:R0:W-:Y:S01]  /*29080*/  STS.U8 [R86+UR9+0x12e00], R17 ;  /* 0x012e001156007988 */ /* 0x0001e20008000009 */
[----:B------:R-:W-:-:S03]  /*29090*/  LOP3.LUT R73, R73, 0x10, RZ, 0x3c, !PT ;  /* 0x0000001049497812 */ /* 0x000fc600078e3cff */
[----:B------:R0:W-:Y:S01]  /*290a0*/  STS.U8 [R86+UR9+0x13000], R16 ;  /* 0x0130001056007988 */ /* 0x0001e20008000009 */
[----:B------:R-:W-:-:S03]  /*290b0*/  LOP3.LUT R72, R72, 0x20, RZ, 0x3c, !PT ;  /* 0x0000002048487812 */ /* 0x000fc600078e3cff */
[----:B------:R0:W-:Y:S01]  /*290c0*/  STS.U8 [R86+UR9+0x13200], R15 ;  /* 0x0132000f56007988 */ /* 0x0001e20008000009 */
[----:B------:R-:W-:-:S03]  /*290d0*/  LOP3.LUT R70, R70, 0x30, RZ, 0x3c, !PT ;  /* 0x0000003046467812 */ /* 0x000fc600078e3cff */
[----:B------:R0:W-:Y:S04]  /*290e0*/  STS.U8 [R86+UR9+0x13400], R14 ;  /* 0x0134000e56007988 */ /* 0x0001e80008000009 */
        /* <DEDUP_REMOVED lines=52> */
[----:B------:R0:W-:Y:S01]  /*29430*/  STS.U8 [R70+UR9+0x13f80], R77 ;  /* 0x013f804d46007988 */ /* 0x0001e20008000009 */
[----:B------:R1:W-:Y:S06]  /*29440*/  MEMBAR.ALL.CTA ;  /* 0x0000000000007992 */ /* 0x0003ec0000008000 */
[----:B-1----:R-:W1:Y:S01]  /*29450*/  FENCE.VIEW.ASYNC.S ;  /* 0x00000000000073c6 */ /* 0x002e620000000000 */
[----:B------:R-:W-:Y:S01]  /*29460*/  ULEA UR11, UR22, UR9, 0x3 ;  /* 0x00000009160b7291 */ /* 0x000fe2000f8e18ff */
[----:B------:R-:W-:-:S03]  /*29470*/  UMOV UR4, UR5 ;  /* 0x0000000500047c82 */ /* 0x000fc60008000000 */
[----:B------:R-:W-:Y:S01]  /*29480*/  UIADD3 UR11, UPT, UPT, UR11, 0x14000, URZ ;  /* 0x000140000b0b7890 */ /* 0x000fe2000fffe0ff */
[----:B-1----:R-:W-:Y:S06]  /*29490*/  BAR.SYNC.DEFER_BLOCKING 0x0 ;  /* 0x0000000000007b1d */ /* 0x002fec0000010000 */
[----:B0-----:R-:W-:Y:S05]  /*294a0*/  @P0 BRA `(.L_x_9) ;  /* 0x0000000000900947 */ /* 0x001fea0003800000 */
[----:B------:R-:W-:Y:S02]  /*294b0*/  UIADD3 UR55, UPT, UPT, UR8, 0x80, URZ ;  /* 0x0000008008377890 */ /* 0x000fe4000fffe0ff */
[----:B------:R-:W-:Y:S02]  /*294c0*/  UIADD3 UR56, UPT, UPT, UR8, 0x80, URZ ;  /* 0x0000008008387890 */ /* 0x000fe4000fffe0ff */
[----:B------:R-:W-:Y:S02]  /*294d0*/  UIADD3 UR57, UPT, UPT, UR8, 0x100, URZ ;  /* 0x0000010008397890 */ /* 0x000fe4000fffe0ff */
[----:B------:R-:W-:Y:S02]  /*294e0*/  UIADD3 UR58, UPT, UPT, UR8, 0x100, URZ ;  /* 0x00000100083a7890 */ /* 0x000fe4000fffe0ff */
[----:B------:R-:W-:Y:S01]  /*294f0*/  UIADD3 UR59, UPT, UPT, UR8, 0x180, URZ ;  /* 0x00000180083b7890 */ /* 0x000fe2000fffe0ff */
[----:B------:R-:W-:Y:S01]  /*29500*/  UMOV UR18, 0x0 ;  /* 0x0000000000127882 */ /* 0x000fe20000000000 */
[----:B------:R-:W-:Y:S01]  /*29510*/  UMOV UR19, 0x8208490 ;  /* 0x0820849000137882 */ /* 0x000fe20000000000 */
[----:B------:R-:W-:Y:S01]  /*29520*/  UMOV UR17, 0x40004040 ;  /* 0x4000404000117882 */ /* 0x000fe20000000000 */
[----:B------:R-:W-:-:S02]  /*29530*/  UIADD3 UR60, UPT, UPT, UR8, 0x180, URZ ;  /* 0x00000180083c7890 */ /* 0x000fc4000fffe0ff */
[----:B------:R0:W-:Y:S01]  /*29540*/  UTCQMMA gdesc[UR16], gdesc[UR14], tmem[UR8], tmem[UR18], idesc[UR19], UPT ;  /* 0x00ff120e100075ea */ /* 0x0001e2000b800308 */
[----:B------:R-:W-:Y:S01]  /*29550*/  UMOV UR40, 0x0 ;  /* 0x0000000000287882 */ /* 0x000fe20000000000 */
[----:B------:R-:W-:Y:S01]  /*29560*/  UMOV UR41, 0x8208490 ;  /* 0x0820849000297882 */ /* 0x000fe20000000000 */
[----:B------:R-:W-:Y:S01]  /*29570*/  UMOV UR50, 0x0 ;  /* 0x0000000000327882 */ /* 0x000fe20000000000 */
[----:B------:R-:W-:Y:S01]  /*29580*/  UMOV UR51, 0x8208490 ;  /* 0x0820849000337882 */ /* 0x000fe20000000000 */
[----:B------:R-:W-:Y:S01]  /*29590*/  UMOV UR48, 0x0 ;  /* 0x0000000000307882 */ /* 0x000fe20000000000 */
[----:B------:R-:W-:Y:S01]  /*295a0*/  UMOV UR49, 0x8208490 ;  /* 0x0820849000317882 */ /* 0x000fe20000000000 */
[----:B------:R0:W-:Y:S01]  /*295b0*/  UTCQMMA gdesc[UR26], gdesc[UR12], tmem[UR8], tmem[UR40], idesc[UR41], UPT ;  /* 0x00ff280c1a0075ea */ /* 0x0001e2000b800308 */
        /* <DEDUP_REMOVED lines=8> */
[----:B------:R-:W-:Y:S01]  /*29640*/  UMOV UR6, UR11 ;  /* 0x0000000b00067c82 */ /* 0x000fe20008000000 */
[----:B------:R-:W-:Y:S01]  /*29650*/  UMOV UR7, URZ ;  /* 0x000000ff00077c82 */ /* 0x000fe20008000000 */
[----:B------:R0:W-:Y:S01]  /*29660*/  UTCQMMA gdesc[UR32], gdesc[UR14], tmem[UR57], tmem[UR46], idesc[UR47], UPT ;  /* 0x00ff2e0e200075ea */ /* 0x0001e2000b800339 */
[----:B------:R-:W-:Y:S01]  /*29670*/  UMOV UR52, 0x0 ;  /* 0x0000000000347882 */ /* 0x000fe20000000000 */
[----:B------:R-:W-:Y:S01]  /*29680*/  UMOV UR53, 0x8208490 ;  /* 0x0820849000357882 */ /* 0x000fe20000000000 */
[----:B------:R0:W-:Y:S01]  /*29690*/  UTCQMMA gdesc[UR34], gdesc[UR12], tmem[UR58], tmem[UR44], idesc[UR45], UPT ;  /* 0x00ff2c0c220075ea */ /* 0x0001e2000b80033a */
[----:B------:R-:W-:Y:S01]  /*296a0*/  UMOV UR5, UR6 ;  /* 0x0000000600057c82 */ /* 0x000fe20008000000 */
[----:B------:R0:W-:Y:S01]  /*296b0*/  UTCQMMA gdesc[UR36], gdesc[UR14], tmem[UR59], tmem[UR42], idesc[UR43], UPT ;  /* 0x00ff2a0e240075ea */ /* 0x0001e2000b80033b */
[----:B------:R0:W-:Y:S01]  /*296c0*/  UTCQMMA gdesc[UR38], gdesc[UR12], tmem[UR60], tmem[UR52], idesc[UR53], UPT ;  /* 0x00ff340c260075ea */ /* 0x0001e2000b80033c */
[----:B------:R0:W-:Y:S01]  /*296d0*/  UTCBAR [UR5], URZ ;  /* 0x000000ff050073e9 */ /* 0x0001e200080000ff */
[----:B------:R-:W-:Y:S01]  /*296e0*/  NOP ;  /* 0x0000000000007918 */ /* 0x000fe20000000000 */
.L_x_9:
[----:B------:R-:W2:Y:S04]  /*296f0*/  LDL R10, [R1+0xcd4] ;  /* 0x000cd400010a7983 */ /* 0x000ea80000100800 */
[----:B------:R-:W2:Y:S01]  /*29700*/  LDL.LU R9, [R1+0xccc] ;  /* 0x000ccc0001097983 */ /* 0x000ea20000300800 */
[----:B------:R-:W-:-:S04]  /*29710*/  UIADD3 UR22, UPT, UPT, UR22, 0x1, URZ ;  /* 0x0000000116167890 */ /* 0x000fc8000fffe0ff */
[----:B------:R-:W-:-:S04]  /*29720*/  UISETP.GT.AND UP1, UPT, UR22, 0x1, UPT ;  /* 0x000000011600788c */ /* 0x000fc8000bf24270 */
[----:B0-----:R-:W-:Y:S02]  /*29730*/  USEL UR5, URZ, 0x1, !UP1 ;  /* 0x00000001ff057887 */ /* 0x001fe4000c800000 */
[----:B------:R-:W-:Y:S02]  /*29740*/  USEL UR22, UR22, URZ, !UP1 ;  /* 0x000000ff16167287 */ /* 0x000fe4000c800000 */
[----:B------:R-:W-:Y:S01]  /*29750*/  ULOP3.LUT UR5, UR4, UR5, URZ, 0x3c, !UPT ;  /* 0x0000000504057292 */ /* 0x000fe2000f8e3cff */
[----:B--2---:R-:W-:Y:S02]  /*29760*/  ISETP.NE.U32.AND P1, PT, R9, R10, PT ;  /* 0x0000000a0900720c */ /* 0x004fe40003f25070 */
[----:B------:R-:W2:Y:S01]  /*29770*/  LDL.LU R9, [R1+0xcd0] ;  /* 0x000cd00001097983 */ /* 0x000ea20000300800 */
[----:B------:R-:W-:-:S03]  /*29780*/  IMAD.U32 R10, RZ, RZ, UR4 ;  /* 0x00000004ff0a7e24 */ /* 0x000fc6000f8e00ff */
[----:B--2---:R1:W-:Y:S07]  /*29790*/  STL [R1+0xccc], R9 ;  /* 0x000ccc0901007387 */ /* 0x0043ee0000100800 */
[----:B------:R-:W-:Y:S05]  /*297a0*/  @P1 BRA `(.L_x_10) ;  /* 0xfffffec400c81947 */ /* 0x000fea000383ffff */
.L_x_7:
[----:B01----:R-:W0:Y:S01]  /*297b0*/  LDC R9, c[0x0][0x3a0] ;  /* 0x0000e800ff097b82 */ /* 0x003e220000000800 */
[----:B------:R-:W1:Y:S01]  /*297c0*/  LDCU UR30, c[0x0][0x3b8] ;  /* 0x00007700ff1e77ac */ /* 0x000e620008000800 */
[----:B------:R-:W2:Y:S06]  /*297d0*/  LDCU UR6, c[0x0][0x39c] ;  /* 0x00007380ff0677ac */ /* 0x000eac0008000800 */
[----:B-----5:R-:W3:Y:S01]  /*297e0*/  LDC R6, c[0x0][0x3b4] ;  /* 0x0000ed00ff067b82 */ /* 0x020ee20000000800 */
[----:B0-----:R-:W-:-:S05]  /*297f0*/  VIADD R9, R9, 0x3f ;  /* 0x0000003f09097836 */ /* 0x001fca0000000000 */
[----:B------:R-:W-:-:S13]  /*29800*/  ISETP.GE.AND P0, PT, R9, 0x40, PT ;  /* 0x000000400900780c */ /* 0x000fda0003f06270 */
[----:B-123--:R-:W-:Y:S05]  /*29810*/  @!P0 BRA `(.L_x_11) ;  /* 0x0000000000108947 */ /* 0x00efea0003800000 */
[----:B------:R-:W-:-:S06]  /*29820*/  USHF.L.U32 UR4, UR4, 0x1f, URZ ;  /* 0x0000001f04047899 */ /* 0x000fcc00080006ff */
[----:B------:R-:W-:-:S04]  /*29830*/  IMAD.U32 R0, RZ, RZ, UR4 ;  /* 0x00000004ff007e24 */ /* 0x000fc8000f8e00ff */
[----:B------:R-:W0:Y:S02]  /*29840*/  SYNCS.PHASECHK.TRANS64.TRYWAIT P0, [UR11], R0 ;  /* 0x00000000ff0075a7 */ /* 0x000e24000800110b */
[----:B0-----:R-:W-:Y:S05]  /*29850*/  @!P0 BRA `(.L_x_12) ;  /* 0x0000013c00f48947 */ /* 0x001fea0003800000 */
.L_x_11:
[----:B------:R-:W2:Y:S01]  /*29860*/  LDL R3, [R1+0x704] ;  /* 0x0007040001037983 */ /* 0x000ea20000100800 */
[----:B------:R-:W0:Y:S03]  /*29870*/  LDCU.128 UR16, c[0x0][0x390] ;  /* 0x00007200ff1077ac */ /* 0x000e260008000c00 */
[----:B------:R-:W3:Y:S01]  /*29880*/  LDL R7, [R1+0x700] ;  /* 0x0007000001077983 */ /* 0x000ee20000100800 */
[----:B------:R-:W1:Y:S01]  /*29890*/  LDCU UR7, c[0x0][0x39c] ;  /* 0x00007380ff0777ac */ /* 0x000e620008000800 */
[----:B------:R-:W-:Y:S06]  /*298a0*/  BAR.SYNC.DEFER_BLOCKING 0x0 ;  /* 0x0000000000007b1d */ /* 0x000fec0000010000 */
[----:B------:R-:W4:Y:S01]  /*298b0*/  LDCU UR11, c[0x0][0x39c] ;  /* 0x00007380ff0b77ac */ /* 0x000f220008000800 */
[----:B------:R-:W5:Y:S01]  /*298c0*/  LDCU.64 UR32, c[0x0][0x398] ;  /* 0x00007300ff2077ac */ /* 0x000f620008000a00 */
[----:B------:R-:W0:Y:S01]  /*298d0*/  LDCU.64 UR4, c[0x0][0x398] ;  /* 0x00007300ff0477ac */ /* 0x000e220008000a00 */
[----:B------:R-:W0:Y:S01]  /*298e0*/  LDCU.64 UR12, c[0x0][0x398] ;  /* 0x00007300ff0c77ac */ /* 0x000e220008000a00 */
[----:B------:R-:W0:Y:S01]  /*298f0*/  LDCU UR14, c[0x0][0x39c] ;  /* 0x00007380ff0e77ac */ /* 0x000e220008000800 */
[----:B------:R-:W0:Y:S02]  /*29900*/  @!P2 SYNCS.CCTL.IV [UR9+0x14000] ;  /* 0x01400000ff00a9b1 */ /* 0x000e240008000009 */
[----:B0-----:R-:W-:Y:S06]  /*29910*/  BAR.SYNC.DEFER_BLOCKING 0x0 ;  /* 0x0000000000007b1d */ /* 0x001fec0000010000 */
[----:B------:R-:W0:Y:S01]  /*29920*/  LDCU.64 UR20, c[0x0][0x398] ;  /* 0x00007300ff1477ac */ /* 0x000e220008000a00 */
[----:B------:R-:W0:Y:S01]  /*29930*/  LDTM.x64 R8, tmem[UR10] ;  /* 0x0000000a000879ee */ /* 0x000e220008340000 */
[----:B------:R-:W0:Y:S01]  /*29940*/  LDCU.64 UR22, c[0x0][0x398] ;  /* 0x00007300ff1677ac */ /* 0x000e220008000a00 */
[----:B------:R-:W0:Y:S01]  /*29950*/  LDCU.64 UR26, c[0x0][0x398] ;  /* 0x00007300ff1a77ac */ /* 0x000e220008000a00 */
[----:B------:R-:W0:Y:S01]  /*29960*/  LDCU.64 UR28, c[0x0][0x398] ;  /* 0x00007300ff1c77ac */ /* 0x000e220008000a00 */
[----:B------:R-:W1:Y:S01]  /*29970*/  @!P2 SYNCS.CCTL.IV [UR9+0x14008] ;  /* 0x01400800ff00a9b1 */ /* 0x000e620008000009 */
[----:B------:R-:W0:Y:S02]  /*29980*/  LDCU UR9, c[0x0][0x398] ;  /* 0x00007300ff0977ac */ /* 0x000e240008000800 */
[----:B0-----:R-:W-:Y:S01]  /*29990*/  STL.64 [R1+0x608], R10 ;  /* 0x0006080a01007387 */ /* 0x001fe20000100a00 */
[----:B------:R-:W-:-:S02]  /*299a0*/  IMAD.MOV.U32 R5, RZ, RZ, R8 ;  /* 0x000000ffff057224 */ /* 0x000fc400078e0008 */
[----:B------:R-:W-:Y:S01]  /*299b0*/  IMAD.MOV.U32 R4, RZ, RZ, R9 ;  /* 0x000000ffff047224 */ /* 0x000fe200078e0009 */
[----:B------:R-:W-:Y:S04]  /*299c0*/  STL.64 [R1+0x610], R12 ;  /* 0x0006100c01007387 */ /* 0x000fe80000100a00 */
        /* <DEDUP_REMOVED lines=28> */
[----:B------:R0:W-:Y:S01]  /*29b90*/  STL.64 [R1+0x6f8], R70 ;  /* 0x0006f84601007387 */ /* 0x0001e20000100a00 */
[C---:B--2---:R-:W-:Y:S01]  /*29ba0*/  IMAD R72, R3.reuse, R6, RZ ;  /* 0x0000000603487224 */ /* 0x044fe200078e02ff */
[----:B------:R-:W-:Y:S01]  /*29bb0*/  ISETP.GE.AND P0, PT, R3, UR18, PT ;  /* 0x0000001203007c0c */ /* 0x000fe2000bf06270 */
[----:B---3--:R-:W-:-:S03]  /*29bc0*/  VIADD R0, R7, 0x1 ;  /* 0x0000000107007836 */ /* 0x008fc60000000000 */
[C---:B-----5:R-:W-:Y:S01]  /*29bd0*/  ISETP.LT.AND P0, PT, R7.reuse, UR33, !P0 ;  /* 0x0000002107007c0c */ /* 0x060fe2000c701270 */
[----:B0-----:R-:W-:Y:S02]  /*29be0*/  IMAD R71, R6, 0x80, R72 ;  /* 0x0000008006477824 */ /* 0x001fe400078e0248 */
[C---:B------:R-:W-:Y:S01]  /*29bf0*/  VIADD R2, R7.reuse, 0x2 ;  /* 0x0000000207027836 */ /* 0x040fe20000000000 */
[----:B------:R-:W-:Y:S01]  /*29c00*/  ISETP.GE.AND P6, PT, R0, UR6, PT ;  /* 0x0000000600007c0c */ /* 0x000fe2000bfc6270 */
[----:B------:R-:W-:Y:S02]  /*29c10*/  IMAD R3, R6, 0x80, R71 ;  /* 0x0000008006037824 */ /* 0x000fe400078e0247 */
[----:B------:R-:W-:Y:S01]  /*29c20*/  VIADD R0, R7, 0x3 ;  /* 0x0000000307007836 */ /* 0x000fe20000000000 */
[----:B-1----:R-:W-:Y:S01]  /*29c30*/  ISETP.GE.AND P3, PT, R2, UR7, PT ;  /* 0x0000000702007c0c */ /* 0x002fe2000bf66270 */
[----:B------:R-:W-:Y:S01]  /*29c40*/  IMAD R69, R6, 0x80, R3 ;  /* 0x0000008006457824 */ /* 0x000fe200078e0203 */
[----:B------:R-:W-:Y:S01]  /*29c50*/  IADD3 R2, P5, PT, R71, UR16, RZ ;  /* 0x0000001047027c10 */ /* 0x000fe2000ffbe0ff */
[----:B------:R-:W0:Y:S01]  /*29c60*/  LDCU.64 UR6, c[0x0][0x398] ;  /* 0x00007300ff0677ac */ /* 0x000e220008000a00 */
[----:B----4-:R-:W-:Y:S01]  /*29c70*/  ISETP.GE.AND P1, PT, R0, UR11, PT ;  /* 0x0000000b00007c0c */ /* 0x010fe2000bf26270 */
[----:B------:R-:W-:Y:S01]  /*29c80*/  IMAD R73, R7, UR30, RZ ;  /* 0x0000001e07497c24 */ /* 0x000fe2000f8e02ff */
[----:B------:R-:W-:-:S02]  /*29c90*/  F2FP.SATFINITE.E5M2.F32.PACK_AB_MERGE_C R0, R4, R5, RZ ;  /* 0x000000050400723e */ /* 0x000fc400048060ff */
[----:B------:R-:W-:Y:S02]  /*29ca0*/  LEA.HI.X.SX32 R71, R71, UR17, 0x1, P5 ;  /* 0x0000001147477c11 */ /* 0x000fe4000a8f0eff */
[----:B------:R-:W-:Y:S01]  /*29cb0*/  IADD3 R70, P2, PT, R69, UR16, RZ ;  /* 0x0000001045467c10 */ /* 0x000fe2000ff5e0ff */
[----:B------:R1:W-:Y:S01]  /*29cc0*/  STL [R1+0x758], R0 ;  /* 0x0007580001007387 */ /* 0x0003e20000100800 */
[----:B------:R-:W-:Y:S02]  /*29cd0*/  IADD3 R68, P5, PT, R3, UR16, RZ ;  /* 0x0000001003447c10 */ /* 0x000fe4000ffbe0ff */
[----:B------:R-:W-:Y:S01]  /*29ce0*/  SHF.R.S32.HI R4, RZ, 0x1f, R73 ;  /* 0x0000001fff047819 */ /* 0x000fe20000011449 */
[----:B------:R-:W-:Y:S04]  /*29cf0*/  STL.64 [R1+0xdd8], R70 ;  /* 0x000dd84601007387 */ /* 0x000fe80000100a00 */
[----:B------:R2:W-:Y:S01]  /*29d00*/  STL.64 [R1+0xdd0], R68 ;  /* 0x000dd04401007387 */ /* 0x0005e20000100a00 */
[----:B-1----:R-:W-:-:S02]  /*29d10*/  IADD3 R0, P4, PT, R72, UR16, RZ ;  /* 0x0000001048007c10 */ /* 0x002fc4000ff9e0ff */
[----:B------:R-:W-:Y:S02]  /*29d20*/  LEA.HI.X.SX32 R3, R3, UR17, 0x1, P5 ;  /* 0x0000001103037c11 */ /* 0x000fe4000a8f0eff */
[----:B------:R-:W-:Y:S01]  /*29d30*/  LEA.HI.X.SX32 R72, R72, UR17, 0x1, P4 ;  /* 0x0000001148487c11 */ /* 0x000fe2000a0f0eff */
[----:B--2---:R-:W1:Y:S02]  /*29d40*/  LDTM.x64 R8, tmem[UR10+0x40] ;  /* 0x0000400a000879ee */ /* 0x004e640008340000 */
[----:B-1----:R-:W-:Y:S04]  /*29d50*/  STL.64 [R1+0x500], R8 ;  /* 0x0005000801007387 */ /* 0x002fe80000100a00 */
        /* <DEDUP_REMOVED lines=30> */
[----:B------:R1:W-:Y:S02]  /*29f40*/  STL.64 [R1+0x5f8], R70 ;  /* 0x0005f84601007387 */ /* 0x0003e40000100a00 */
[----:B-1----:R-:W1:Y:S02]  /*29f50*/  LDTM.x64 R8, tmem[UR10+0x80] ;  /* 0x0000800a000879ee */ /* 0x002e640008340000 */
[----:B-1----:R-:W-:Y:S01]  /*29f60*/  STL.64 [R1+0x408], R10 ;  /* 0x0004080a01007387 */ /* 0x002fe20000100a00 */
        /* <DEDUP_REMOVED lines=98> */
[----:B------:R1:W-:Y:S04]  /*2a590*/  STL.64 [R1+0x2f8], R70 ;  /* 0x0002f84601007387 */ /* 0x0003e80000100a00 */
[----:B------:R-:W2:Y:S04]  /*2a5a0*/  LDL R6, [R1+0x710] ;  /* 0x0007100001067983 */ /* 0x000ea80000100800 */
[----:B------:R-:W0:Y:S01]  /*2a5b0*/  LDL R5, [R1+0x70c] ;  /* 0x00070c0001057983 */ /* 0x000e220000100800 */
[----:B-1----:R-:W1:Y:S03]  /*2a5c0*/  LDTM.x64 R8, tmem[UR10+0x140] ;  /* 0x0001400a000879ee */ /* 0x002e660008340000 */
        /* <DEDUP_REMOVED lines=64> */
[----:B-1----:R-:W3:Y:S04]  /*2a9d0*/  LDL.LU.64 R70, [R1+0xdd8] ;  /* 0x000dd80001467983 */ /* 0x002ee80000300a00 */
[----:B------:R-:W4:Y:S01]  /*2a9e0*/  LDL.LU.64 R68, [R1+0xdd0] ;  /* 0x000dd00001447983 */ /* 0x000f220000300a00 */
[----:B------:R-:W-:-:S02]  /*2a9f0*/  IADD3 R80, P4, PT, R73, R0, RZ ;  /* 0x0000000049507210 */ /* 0x000fc40007f9e0ff */
[----:B------:R-:W-:-:S03]  /*2aa00*/  IADD3 R78, P5, PT, R73, R2, RZ ;  /* 0x00000002494e7210 */ /* 0x000fc60007fbe0ff */
[C---:B------:R-:W-:Y:S02]  /*2aa10*/  IMAD.X R81, R4.reuse, 0x1, R72, P4 ;  /* 0x0000000104517824 */ /* 0x040fe400020e0648 */
[----:B------:R-:W-:Y:S02]  /*2aa20*/  IMAD.MOV.U32 R84, RZ, RZ, R8 ;  /* 0x000000ffff547224 */ /* 0x000fe400078e0008 */
[----:B------:R-:W-:Y:S02]  /*2aa30*/  IMAD.MOV.U32 R83, RZ, RZ, R9 ;  /* 0x000000ffff537224 */ /* 0x000fe400078e0009 */
[----:B------:R-:W-:Y:S02]  /*2aa40*/  VIADD R82, R7, 0x4 ;  /* 0x0000000407527836 */ /* 0x000fe40000000000 */
[----:B---3--:R-:W-:Y:S01]  /*2aa50*/  IMAD.X R79, R4, 0x1, R71, P5 ;  /* 0x00000001044f7824 */ /* 0x008fe200028e0647 */
[----:B------:R-:W-:Y:S02]  /*2aa60*/  IADD3 R74, P5, PT, R73, R70, RZ ;  /* 0x00000046494a7210 */ /* 0x000fe40007fbe0ff */
[----:B----4-:R-:W-:Y:S01]  /*2aa70*/  LEA.HI.X.SX32 R69, R69, UR17, 0x1, P2 ;  /* 0x0000001145457c11 */ /* 0x010fe200090f0eff */
[----:B------:R-:W1:Y:S01]  /*2aa80*/  LDCU.64 UR16, c[0x0][0x398] ;  /* 0x00007300ff1077ac */ /* 0x000e620008000a00 */
[----:B------:R-:W-:-:S02]  /*2aa90*/  IADD3 R76, P4, PT, R73, R68, RZ ;  /* 0x00000044494c7210 */ /* 0x000fc40007f9e0ff */
[----:B------:R-:W-:Y:S01]  /*2aaa0*/  ISETP.GE.AND P2, PT, R7, UR19, PT ;  /* 0x0000001307007c0c */ /* 0x000fe2000bf46270 */
[C---:B------:R-:W-:Y:S01]  /*2aab0*/  IMAD.X R75, R4.reuse, 0x1, R69, P5 ;  /* 0x00000001044b7824 */ /* 0x040fe200028e0645 */
[----:B------:R-:W3:Y:S01]  /*2aac0*/  LDCU.64 UR18, c[0x0][0x398] ;  /* 0x00007300ff1277ac */ /* 0x000ee20008000a00 */
[----:B------:R-:W-:Y:S01]  /*2aad0*/  IMAD.X R77, R4, 0x1, R3, P4 ;  /* 0x00000001044d7824 */ /* 0x000fe200020e0603 */
[----:B--2---:R-:W-:Y:S02]  /*2aae0*/  ISETP.LT.AND P4, PT, R6, UR4, !P2 ;  /* 0x0000000406007c0c */ /* 0x004fe4000d781270 */
[----:B0-----:R-:W-:Y:S01]  /*2aaf0*/  ISETP.LT.AND P5, PT, R5, UR6, !P2 ;  /* 0x0000000605007c0c */ /* 0x001fe2000d7a1270 */
[----:B------:R-:W0:Y:S01]  /*2ab00*/  LDCU UR4, c[0x0][0x39c] ;  /* 0x00007380ff0477ac */ /* 0x000e220008000800 */
[----:B------:R-:W2:Y:S01]  /*2ab10*/  LDTM.x64 R4, tmem[UR10+0x1c0] ;  /* 0x0001c00a000479ee */ /* 0x000ea20008340000 */
[----:B------:R-:W-:Y:S01]  /*2ab20*/  NOP ;  /* 0x0000000000007918 */ /* 0x000fe20000000000 */
[----:B------:R-:W4:Y:S01]  /*2ab30*/  LDCU.64 UR10, c[0x0][0x398] ;  /* 0x00007300ff0a77ac */ /* 0x000f220008000a00 */
[----:B------:R-:W5:Y:S01]  /*2ab40*/  LDCU UR6, c[0x0][0x39c] ;  /* 0x00007380ff0677ac */ /* 0x000f620008000800 */
[----:B--2---:R2:W-:Y:S04]  /*2ab50*/  STL [R1+0xdc8], R25 ;  /* 0x000dc81901007387 */ /* 0x0045e80000100800 */
[----:B--2---:R-:W2:Y:S04]  /*2ab60*/  LDL.LU R25, [R1+0x758] ;  /* 0x0007580001197983 */ /* 0x004ea80000300800 */
[----:B------:R-:W-:Y:S04]  /*2ab70*/  STL [R1+0xdc4], R26 ;  /* 0x000dc41a01007387 */ /* 0x000fe80000100800 */
[----:B------:R-:W-:Y:S04]  /*2ab80*/  STL [R1+0xdc0], R27 ;  /* 0x000dc01b01007387 */ /* 0x000fe80000100800 */
[----:B------:R-:W-:Y:S04]  /*2ab90*/  STL.64 [R1+0xdb0], R28 ;  /* 0x000db01c01007387 */ /* 0x000fe80000100a00 */
[----:B------:R-:W-:Y:S04]  /*2aba0*/  STL.64 [R1+0xda0], R30 ;  /* 0x000da01e01007387 */ /* 0x000fe80000100a00 */
[----:B------:R-:W-:Y:S04]  /*2abb0*/  STL.64 [R1+0xd90], R32 ;  /* 0x000d902001007387 */ /* 0x000fe80000100a00 */
[----:B------:R-:W-:Y:S04]  /*2abc0*/  STL.64 [R1+0xd78], R34 ;  /* 0x000d782201007387 */ /* 0x000fe80000100a00 */
[----:B------:R0:W-:Y:S04]  /*2abd0*/  STL.64 [R1+0xd68], R36 ;  /* 0x000d682401007387 */ /* 0x0001e80000100a00 */
[----:B0-----:R-:W3:Y:S04]  /*2abe0*/  LDL R37, [R1+0x708] ;  /* 0x0007080001257983 */ /* 0x001ee80000100800 */
        /* <DEDUP_REMOVED lines=14> */
[----:B------:R0:W-:Y:S04]  /*2acd0*/  STL [R1+0xcdc], R66 ;  /* 0x000cdc4201007387 */ /* 0x0001e80000100800 */
[----:B0-----:R-:W4:Y:S04]  /*2ace0*/  LDL.LU R66, [R1+0x700] ;  /* 0x0007000001427983 */ /* 0x001f280000300800 */
[----:B------:R0:W-:Y:S04]  /*2acf0*/  STL [R1+0xcd8], R67 ;  /* 0x000cd84301007387 */ /* 0x0001e80000100800 */
[----:B0-----:R-:W4:Y:S04]  /*2ad00*/  LDL.LU R67, [R1+0x704] ;  /* 0x0007040001437983 */ /* 0x001f280000300800 */
[----:B------:R-:W4:Y:S01]  /*2ad10*/  LDL R34, [R1+0x710] ;  /* 0x0007100001227983 */ /* 0x000f220000100800 */
[----:B------:R-:W-:-:S02]  /*2ad20*/  F2FP.SATFINITE.E5M2.F32.PACK_AB_MERGE_C R27, R87, R88, RZ ;  /* 0x00000058571b723e */ /* 0x000fc400048060ff */
[----:B------:R-:W-:Y:S01]  /*2ad30*/  F2FP.SATFINITE.E5M2.F32.PACK_AB_MERGE_C R41, R85, R86, RZ ;  /* 0x000000565529723e */ /* 0x000fe200048060ff */
[----:B------:R-:W4:Y:S01]  /*2ad40*/  LDL R35, [R1+0x70c] ;  /* 0x00070c0001237983 */ /* 0x000f220000100800 */
[----:B------:R-:W-:-:S03]  /*2ad50*/  F2FP.SATFINITE.E5M2.F32.PACK_AB_MERGE_C R36, R83, R84, RZ ;  /* 0x000000545324723e */ /* 0x000fc600048060ff */
[----:B------:R-:W4:Y:S04]  /*2ad60*/  LDL.LU R64, [R1+0x608] ;  /* 0x0006080001407983 */ /* 0x000f280000300800 */
[----:B------:R-:W5:Y:S04]  /*2ad70*/  LDL.LU R65, [R1+0x60c] ;  /* 0x00060c0001417983 */ /* 0x000f680000300800 */
[----:B------:R-:W5:Y:S04]  /*2ad80*/  LDL.LU R62, [R1+0x408] ;  /* 0x00040800013e7983 */ /* 0x000f680000300800 */
[----:B------:R-:W5:Y:S04]  /*2ad90*/  LDL.LU R63, [R1+0x40c] ;  /* 0x00040c00013f7983 */ /* 0x000f680000300800 */
[----:B------:R-:W5:Y:S04]  /*2ada0*/  LDL.LU R60, [R1+0x208] ;  /* 0x00020800013c7983 */ /* 0x000f680000300800 */
[----:B------:R-:W5:Y:S04]  /*2adb0*/  LDL.LU R61, [R1+0x20c] ;  /* 0x00020c00013d7983 */ /* 0x000f680000300800 */
[----:B------:R-:W5:Y:S04]  /*2adc0*/  LDL.LU R54, [R1+0x8] ;  /* 0x0000080001367983 */ /* 0x000f680000300800 */
[----:B------:R-:W5:Y:S04]  /*2add0*/  LDL.LU R55, [R1+0xc] ;  /* 0x00000c0001377983 */ /* 0x000f680000300800 */
[----:B--2---:R0:W-:Y:S04]  /*2ade0*/  @P0 STG.E.U8 desc[UR24][R80.64], R25 ;  /* 0x0000001950000986 */ /* 0x0041e8000c101118 */
[----:B------:R2:W-:Y:S04]  /*2adf0*/  @P4 STG.E.U8 desc[UR24][R78.64], R27 ;  /* 0x0000001b4e004986 */ /* 0x0005e8000c101118 */
[----:B------:R-:W-:Y:S01]  /*2ae00*/  @P5 STG.E.U8 desc[UR24][R76.64], R41 ;  /* 0x000000294c005986 */ /* 0x000fe2000c101118 */
[----:B0-----:R-:W-:-:S05]  /*2ae10*/  VIADD R80, R73, UR30 ;  /* 0x0000001e49507c36 */ /* 0x001fca0008000000 */
[----:B------:R-:W-:Y:S02]  /*2ae20*/  SHF.R.S32.HI R81, RZ, 0x1f, R80 ;  /* 0x0000001fff517819 */ /* 0x000fe40000011450 */
[----:B------:R-:W-:Y:S02]  /*2ae30*/  IADD3 R84, P4, PT, R80, R2, RZ ;  /* 0x0000000250547210 */ /* 0x000fe40007f9e0ff */
[----:B---3--:R-:W-:-:S03]  /*2ae40*/  ISETP.LT.AND P0, PT, R37, UR12, !P2 ;  /* 0x0000000c25007c0c */ /* 0x008fc6000d701270 */
[----:B------:R-:W-:Y:S01]  /*2ae50*/  IMAD.X R85, R81, 0x1, R71, P4 ;  /* 0x0000000151557824 */ /* 0x000fe200020e0647 */
[----:B--2---:R-:W-:Y:S01]  /*2ae60*/  PRMT R27, R27, 0x9910, RZ ;  /* 0x000099101b1b7816 */ /* 0x004fe200000000ff */
[----:B------:R-:W0:Y:S08]  /*2ae70*/  LDCU UR12, c[0x0][0x398] ;  /* 0x00007300ff0c77ac */ /* 0x000e300008000800 */
[----:B------:R2:W-:Y:S01]  /*2ae80*/  @P0 STG.E.U8 desc[UR24][R74.64], R36 ;  /* 0x000000244a000986 */ /* 0x0005e2000c101118 */
[----:B------:R-:W-:-:S05]  /*2ae90*/  IADD3 R86, P0, PT, R80, R0, RZ ;  /* 0x0000000050567210 */ /* 0x000fca0007f1e0ff */
[----:B------:R-:W-:Y:S02]  /*2aea0*/  IMAD.X R87, R81, 0x1, R72, P0 ;  /* 0x0000000151577824 */ /* 0x000fe400000e0648 */
[----:B--2---:R-:W-:-:S05]  /*2aeb0*/  VIADD R75, R80, UR30 ;  /* 0x0000001e504b7c36 */ /* 0x004fca0008000000 */
[----:B------:R-:W-:Y:S02]  /*2aec0*/  SHF.R.S32.HI R29, RZ, 0x1f, R75 ;  /* 0x0000001fff1d7819 */ /* 0x000fe4000001144b */
[C---:B------:R-:W-:Y:S02]  /*2aed0*/  IADD3 R78, P0, PT, R75.reuse, R0, RZ ;  /* 0x000000004b4e7210 */ /* 0x040fe40007f1e0ff */
[----:B------:R-:W-:Y:S01]  /*2aee0*/  ISETP.GE.AND P2, PT, R82, UR14, PT ;  /* 0x0000000e52007c0c */ /* 0x000fe2000bf46270 */
[C---:B------:R-:W-:Y:S01]  /*2aef0*/  VIADD R74, R75.reuse, UR30 ;  /* 0x0000001e4b4a7c36 */ /* 0x040fe20008000000 */
[----:B------:R-:W-:Y:S01]  /*2af00*/  IADD3 R76, P4, PT, R75, R2, RZ ;  /* 0x000000024b4c7210 */ /* 0x000fe20007f9e0ff */
[C---:B------:R-:W-:Y:S01]  /*2af10*/  IMAD.X R79, R29.reuse, 0x1, R72, P0 ;  /* 0x000000011d4f7824 */ /* 0x040fe200000e0648 */
[-C--:B------:R-:W-:Y:S01]  /*2af20*/  IADD3 R82, P0, PT, R80, R68.reuse, RZ ;  /* 0x0000004450527210 */ /* 0x080fe20007f1e0ff */
[----:B------:R-:W2:Y:S01]  /*2af30*/  LDCU.64 UR14, c[0x0][0x398] ;  /* 0x00007300ff0e77ac */ /* 0x000ea20008000a00 */
[----:B------:R-:W-:Y:S01]  /*2af40*/  SHF.R.S32.HI R28, RZ, 0x1f, R74 ;  /* 0x0000001fff1c7819 */ /* 0x000fe2000001144a */
[----:B------:R-:W-:Y:S01]  /*2af50*/  IMAD.X R77, R29, 0x1, R71, P4 ;  /* 0x000000011d4d7824 */ /* 0x000fe200020e0647 */
[----:B------:R-:W-:Y:S01]  /*2af60*/  IADD3 R52, P4, PT, R75, R68, RZ ;  /* 0x000000444b347210 */ /* 0x000fe20007f9e0ff */
[----:B------:R-:W-:Y:S01]  /*2af70*/  IMAD.X R83, R81, 0x1, R3, P0 ;  /* 0x0000000151537824 */ /* 0x000fe200000e0603 */
[----:B------:R-:W-:-:S03]  /*2af80*/  IADD3 R92, P0, PT, R74, R0, RZ ;  /* 0x000000004a5c7210 */ /* 0x000fc60007f1e0ff */
[----:B------:R-:W-:Y:S01]  /*2af90*/  IMAD.X R53, R29, 0x1, R3, P4 ;  /* 0x000000011d357824 */ /* 0x000fe200020e0603 */
[----:B------:R-:W-:Y:S01]  /*2afa0*/  IADD3 R90, P4, PT, R74, R2, RZ ;  /* 0x000000024a5a7210 */ /* 0x000fe20007f9e0ff */
[----:B------:R-:W-:Y:S01]  /*2afb0*/  IMAD.X R93, R28, 0x1, R72, P0 ;  /* 0x000000011c5d7824 */ /* 0x000fe200000e0648 */
[-C--:B------:R-:W-:Y:S01]  /*2afc0*/  IADD3 R80, P0, PT, R80, R70.reuse, RZ ;  /* 0x0000004650507210 */ /* 0x080fe20007f1e0ff */
[----:B------:R-:W-:Y:S02]  /*2afd0*/  VIADD R73, R74, UR30 ;  /* 0x0000001e4a497c36 */ /* 0x000fe40008000000 */
[----:B------:R-:W-:Y:S01]  /*2afe0*/  IMAD.X R91, R28, 0x1, R71, P4 ;  /* 0x000000011c5b7824 */ /* 0x000fe200020e0647 */
[-C--:B------:R-:W-:Y:S01]  /*2aff0*/  IADD3 R46, P4, PT, R75, R70.reuse, RZ ;  /* 0x000000464b2e7210 */ /* 0x080fe20007f9e0ff */
[--C-:B------:R-:W-:Y:S01]  /*2b000*/  IMAD.X R81, R81, 0x1, R69.reuse, P0 ;  /* 0x0000000151517824 */ /* 0x100fe200000e0645 */
[C---:B------:R-:W-:Y:S02]  /*2b010*/  IADD3 R58, P0, PT, R74.reuse, R70, RZ ;  /* 0x000000464a3a7210 */ /* 0x040fe40007f1e0ff */
[----:B------:R-:W-:Y:S01]  /*2b020*/  IADD3 R88, P5, PT, R74, R68, RZ ;  /* 0x000000444a587210 */ /* 0x000fe20007fbe0ff */
[----:B------:R-:W-:Y:S01]  /*2b030*/  IMAD.X R47, R29, 0x1, R69, P4 ;  /* 0x000000011d2f7824 */ /* 0x000fe200020e0645 */
[----:B------:R-:W-:Y:S01]  /*2b040*/  SHF.R.S32.HI R26, RZ, 0x1f, R73 ;  /* 0x0000001fff1a7819 */ /* 0x000fe20000011449 */
[----:B------:R-:W-:Y:S01]  /*2b050*/  IMAD.X R59, R28, 0x1, R69, P0 ;  /* 0x000000011c3b7824 */ /* 0x000fe200000e0645 */
[----:B------:R-:W-:-:S02]  /*2b060*/  IADD3 R56, P4, PT, R73, R0, RZ ;  /* 0x0000000049387210 */ /* 0x000fc40007f9e0ff */
[C---:B------:R-:W-:Y:S01]  /*2b070*/  IADD3 R50, P0, PT, R73.reuse, R2, RZ ;  /* 0x0000000249327210 */ /* 0x040fe20007f1e0ff */
[----:B------:R-:W-:Y:S02]  /*2b080*/  IMAD.X R89, R28, 0x1, R3, P5 ;  /* 0x000000011c597824 */ /* 0x000fe400028e0603 */
[C---:B------:R-:W-:Y:S01]  /*2b090*/  IMAD.X R57, R26.reuse, 0x1, R72, P4 ;  /* 0x000000011a397824 */ /* 0x040fe200020e0648 */
[C---:B------:R-:W-:Y:S01]  /*2b0a0*/  IADD3 R30, P4, PT, R73.reuse, R68, RZ ;  /* 0x00000044491e7210 */ /* 0x040fe20007f9e0ff */
[C---:B------:R-:W-:Y:S01]  /*2b0b0*/  IMAD.X R51, R26.reuse, 0x1, R71, P0 ;  /* 0x000000011a337824 */ /* 0x040fe200000e0647 */
[C---:B------:R-:W-:Y:S01]  /*2b0c0*/  IADD3 R28, P0, PT, R73.reuse, R70, RZ ;  /* 0x00000046491c7210 */ /* 0x040fe20007f1e0ff */
[----:B------:R-:W-:Y:S02]  /*2b0d0*/  VIADD R74, R73, UR30 ;  /* 0x0000001e494a7c36 */ /* 0x000fe40008000000 */
[C---:B------:R-:W-:Y:S02]  /*2b0e0*/  IMAD.X R31, R26.reuse, 0x1, R3, P4 ;  /* 0x000000011a1f7824 */ /* 0x040fe400020e0603 */
[----:B------:R-:W-:Y:S01]  /*2b0f0*/  IMAD.X R29, R26, 0x1, R69, P0 ;  /* 0x000000011a1d7824 */ /* 0x000fe200000e0645 */
[----:B------:R-:W-:-:S02]  /*2b100*/  SHF.R.S32.HI R75, RZ, 0x1f, R74 ;  /* 0x0000001fff4b7819 */ /* 0x000fc4000001144a */
[C---:B------:R-:W-:Y:S02]  /*2b110*/  IADD3 R48, P4, PT, R74.reuse, R0, RZ ;  /* 0x000000004a307210 */ /* 0x040fe40007f9e0ff */
[----:B------:R-:W-:-:S03]  /*2b120*/  IADD3 R44, P0, PT, R74, R2, RZ ;  /* 0x000000024a2c7210 */ /* 0x000fc60007f1e0ff */
[C---:B------:R-:W-:Y:S01]  /*2b130*/  IMAD.X R49, R75.reuse, 0x1, R72, P4 ;  /* 0x000000014b317824 */ /* 0x040fe200020e0648 */
[C---:B------:R-:W-:Y:S01]  /*2b140*/  IADD3 R42, P4, PT, R74.reuse, R68, RZ ;  /* 0x000000444a2a7210 */ /* 0x040fe20007f9e0ff */
[C---:B------:R-:W-:Y:S01]  /*2b150*/  IMAD.X R45, R75.reuse, 0x1, R71, P0 ;  /* 0x000000014b2d7824 */ /* 0x040fe200000e0647 */
[C---:B------:R-:W-:Y:S01]  /*2b160*/  IADD3 R38, P0, PT, R74.reuse, R70, RZ ;  /* 0x000000464a267210 */ /* 0x040fe20007f1e0ff */
[----:B------:R-:W-:Y:S02]  /*2b170*/  VIADD R73, R74, UR30 ;  /* 0x0000001e4a497c36 */ /* 0x000fe40008000000 */
[C---:B------:R-:W-:Y:S02]  /*2b180*/  IMAD.X R43, R75.reuse, 0x1, R3, P4 ;  /* 0x000000014b2b7824 */ /* 0x040fe400020e0603 */
[----:B------:R-:W-:Y:S01]  /*2b190*/  IMAD.X R39, R75, 0x1, R69, P0 ;  /* 0x000000014b277824 */ /* 0x000fe200000e0645 */
[----:B------:R-:W-:Y:S02]  /*2b1a0*/  PRMT R75, R25, 0x9910, RZ ;  /* 0x00009910194b7816 */ /* 0x000fe400000000ff */
[----:B------:R-:W-:-:S02]  /*2b1b0*/  SHF.R.S32.HI R40, RZ, 0x1f, R73 ;  /* 0x0000001fff287819 */ /* 0x000fc40000011449 */
[----:B----4-:R-:W-:Y:S02]  /*2b1c0*/  ISETP.LT.AND P4, PT, R67, UR10, !P6 ;  /* 0x0000000a43007c0c */ /* 0x010fe4000f781270 */
[C---:B------:R-:W-:Y:S01]  /*2b1d0*/  IADD3 R74, P0, PT, R73.reuse, R2, RZ ;  /* 0x00000002494a7210 */ /* 0x040fe20007f1e0ff */
[----:B------:R-:W-:Y:S01]  /*2b1e0*/  IMAD.MOV.U32 R26, RZ, RZ, R75 ;  /* 0x000000ffff1a7224 */ /* 0x000fe200078e004b */
[----:B------:R-:W-:Y:S01]  /*2b1f0*/  IADD3 R32, P5, PT, R73, R0, RZ ;  /* 0x0000000049207210 */ /* 0x000fe20007fbe0ff */
[----:B------:R-:W-:Y:S01]  /*2b200*/  VIADD R25, R66, 0x5 ;  /* 0x0000000542197836 */ /* 0x000fe20000000000 */
[----:B------:R-:W-:Y:S01]  /*2b210*/  PRMT R36, R36, 0x9910, RZ ;  /* 0x0000991024247816 */ /* 0x000fe200000000ff */
[----:B------:R-:W-:Y:S01]  /*2b220*/  IMAD.X R75, R40, 0x1, R71, P0 ;  /* 0x00000001284b7824 */ /* 0x000fe200000e0647 */
[----:B------:R-:W-:Y:S01]  /*2b230*/  ISETP.LT.AND P0, PT, R34, UR18, !P6 ;  /* 0x0000001222007c0c */ /* 0x000fe2000f701270 */
[----:B------:R-:W3:Y:S01]  /*2b240*/  LDCU UR10, c[0x0][0x398] ;  /* 0x00007300ff0a77ac */ /* 0x000ee20008000800 */
[----:B------:R-:W-:Y:S01]  /*2b250*/  SHF.R.S32.HI R26, RZ, 0x8, R26 ;  /* 0x00000008ff1a7819 */ /* 0x000fe2000001141a */
[----:B------:R-:W-:Y:S01]  /*2b260*/  IMAD.X R33, R40, 0x1, R72, P5 ;  /* 0x0000000128217824 */ /* 0x000fe200028e0648 */
[----:B------:R-:W-:Y:S01]  /*2b270*/  ISETP.GE.AND P5, PT, R25, UR4, PT ;  /* 0x0000000419007c0c */ /* 0x000fe2000bfa6270 */
[----:B------:R-:W4:Y:S01]  /*2b280*/  LDCU UR4, c[0x0][0x39c] ;  /* 0x00007380ff0477ac */ /* 0x000f220008000800 */
[----:B------:R-:W3:Y:S01]  /*2b290*/  LDL.LU R25, [R1+0xdc8] ;  /* 0x000dc80001197983 */ /* 0x000ee20000300800 */
[----:B------:R-:W0:Y:S03]  /*2b2a0*/  LDCU UR18, c[0x0][0x398] ;  /* 0x00007300ff1277ac */ /* 0x000e260008000800 */
[----:B------:R1:W-:Y:S02]  /*2b2b0*/  @P4 STG.E.U8 desc[UR24][R86.64], R26 ;  /* 0x0000001a56004986 */ /* 0x0003e4000c101118 */
[----:B-1----:R-:W-:-:S02]  /*2b2c0*/  SHF.R.S32.HI R86, RZ, 0x8, R27 ;  /* 0x00000008ff567819 */ /* 0x002fc4000001141b */
[----:B------:R-:W3:Y:S01]  /*2b2d0*/  LDL.LU R26, [R1+0xdc4] ;  /* 0x000dc400011a7983 */ /* 0x000ee20000300800 */
[----:B------:R-:W-:-:S03]  /*2b2e0*/  PRMT R87, R41, 0x9910, RZ ;  /* 0x0000991029577816 */ /* 0x000fc600000000ff */
[----:B------:R-:W3:Y:S04]  /*2b2f0*/  LDL.LU R27, [R1+0xdc0] ;  /* 0x000dc000011b7983 */ /* 0x000ee80000300800 */
[----:B------:R1:W-:Y:S04]  /*2b300*/  @P0 STG.E.U8 desc[UR24][R84.64], R86 ;  /* 0x0000005654000986 */ /* 0x0003e8000c101118 */
[----:B------:R-:W3:Y:S01]  /*2b310*/  LDL.LU R41, [R1+0x610] ;  /* 0x0006100001297983 */ /* 0x000ee20000300800 */
[----:B-1----:R-:W-:-:S03]  /*2b320*/  IMAD.MOV.U32 R84, RZ, RZ, R36 ;  /* 0x000000ffff547224 */ /* 0x002fc600078e0024 */
[----:B------:R-:W3:Y:S01]  /*2b330*/  LDL.LU R36, [R1+0x614] ;  /* 0x0006140001247983 */ /* 0x000ee20000300800 */
[----:B------:R-:W-:Y:S02]  /*2b340*/  ISETP.LT.AND P4, PT, R35, UR20, !P6 ;  /* 0x0000001423007c0c */ /* 0x000fe4000f781270 */
[----:B--2---:R-:W-:Y:S01]  /*2b350*/  ISETP.LT.AND P6, PT, R37, UR14, !P6 ;  /* 0x0000000e25007c0c */ /* 0x004fe2000f7c1270 */
[----:B------:R-:W1:Y:S01]  /*2b360*/  LDCU UR14, c[0x0][0x398] ;  /* 0x00007300ff0e77ac */ /* 0x000e620008000800 */
[----:B------:R-:W-:Y:S02]  /*2b370*/  SHF.R.S32.HI R85, RZ, 0x8, R87 ;  /* 0x00000008ff557819 */ /* 0x000fe40000011457 */
[----:B------:R-:W-:Y:S01]  /*2b380*/  ISETP.LT.AND P0, PT, R67, UR16, !P3 ;  /* 0x0000001043007c0c */ /* 0x000fe2000df01270 */
[----:B------:R-:W2:Y:S01]  /*2b390*/  LDCU UR16, c[0x0][0x398] ;  /* 0x00007300ff1077ac */ /* 0x000ea20008000800 */
[----:B------:R-:W-:-:S05]  /*2b3a0*/  SHF.R.S32.HI R84, RZ, 0x8, R84 ;  /* 0x00000008ff547819 */ /* 0x000fca0000011454 */
[----:B------:R0:W-:Y:S01]  /*2b3b0*/  @P4 STG.E.U8 desc[UR24][R82.64], R85 ;  /* 0x0000005552004986 */ /* 0x0001e2000c101118 */
[----:B------:R-:W-:-:S03]  /*2b3c0*/  ISETP.LT.AND P4, PT, R34, UR22, !P3 ;  /* 0x0000001622007c0c */ /* 0x000fc6000df81270 */
[----:B------:R-:W-:Y:S01]  /*2b3d0*/  @P6 STG.E.U8 desc[UR24][R80.64], R84 ;  /* 0x0000005450006986 */ /* 0x000fe2000c101118 */
[----:B------:R-:W-:Y:S02]  /*2b3e0*/  ISETP.LT.AND P6, PT, R35, UR26, !P3 ;  /* 0x0000001a23007c0c */ /* 0x000fe4000dfc1270 */
[----:B-----5:R-:W-:Y:S02]  /*2b3f0*/  F2FP.SATFINITE.E5M2.F32.PACK_AB_MERGE_C R86, R65, R64, RZ ;  /* 0x000000404156723e */ /* 0x020fe400048060ff */
[----:B------:R-:W-:-:S03]  /*2b400*/  ISETP.LT.AND P3, PT, R37, UR28, !P3 ;  /* 0x0000001c25007c0c */ /* 0x000fc6000df61270 */
[----:B------:R5:W-:Y:S01]  /*2b410*/  @P0 STG.E.U8 desc[UR24][R78.64], R86 ;  /* 0x000000564e000986 */ /* 0x000be2000c101118 */
[----:B0-----:R-:W-:-:S05]  /*2b420*/  F2FP.SATFINITE.E5M2.F32.PACK_AB_MERGE_C R82, R63, R62, RZ ;  /* 0x0000003e3f52723e */ /* 0x001fca00048060ff */
[----:B------:R-:W-:Y:S01]  /*2b430*/  @P4 STG.E.U8 desc[UR24][R76.64], R82 ;  /* 0x000000524c004986 */ /* 0x000fe2000c101118 */
[----:B-----5:R-:W-:Y:S02]  /*2b440*/  F2FP.SATFINITE.E5M2.F32.PACK_AB_MERGE_C R79, R61, R60, RZ ;  /* 0x0000003c3d4f723e */ /* 0x020fe400048060ff */
[----:B------:R-:W-:Y:S02]  /*2b450*/  F2FP.SATFINITE.E5M2.F32.PACK_AB_MERGE_C R78, R55, R54, RZ ;  /* 0x00000036374e723e */ /* 0x000fe400048060ff */
[----:B------:R-:W5:Y:S04]  /*2b460*/  LDL.LU R55, [R1+0x410] ;  /* 0x0004100001377983 */ /* 0x000f680000300800 */
[----:B------:R0:W-:Y:S04]  /*2b470*/  @P6 STG.E.U8 desc[UR24][R52.64], R79 ;  /* 0x0000004f34006986 */ /* 0x0001e8000c101118 */
[----:B------:R1:W-:Y:S04]  /*2b480*/  @P3 STG.E.U8 desc[UR24][R46.64], R78 ;  /* 0x0000004e2e003986 */ /* 0x0003e8000c101118 */
[----:B0-----:R-:W5:Y:S04]  /*2b490*/  LDL.LU R52, [R1+0x414] ;  /* 0x0004140001347983 */ /* 0x001f680000300800 */
[----:B------:R-:W2:Y:S04]  /*2b4a0*/  LDL.LU R53, [R1+0x210] ;  /* 0x0002100001357983 */ /* 0x000ea80000300800 */
[----:B-1----:R-:W2:Y:S01]  /*2b4b0*/  LDL.LU R46, [R1+0x214] ;  /* 0x00021400012e7983 */ /* 0x002ea20000300800 */
[----:B---3--:R-:W-:-:S03]  /*2b4c0*/  F2FP.SATFINITE.E5M2.F32.PACK_AB_MERGE_C R87, R36, R41, RZ ;  /* 0x000000292457723e */ /* 0x008fc600048060ff */
[----:B------:R-:W3:Y:S04]  /*2b4d0*/  LDL.LU R41, [R1+0x10] ;  /* 0x0000100001297983 */ /* 0x000ee80000300800 */
[----:B------:R-:W3:Y:S01]  /*2b4e0*/  LDL.LU R36, [R1+0x14] ;  /* 0x0000140001247983 */ /* 0x000ee20000300800 */
[----:B------:R-:W-:Y:S01]  /*2b4f0*/  VIADD R80, R66, 0x6 ;  /* 0x0000000642507836 */ /* 0x000fe20000000000 */
[----:B------:R-:W-:Y:S01]  /*2b500*/  PRMT R86, R86, 0x9910, RZ ;  /* 0x0000991056567816 */ /* 0x000fe200000000ff */
[----:B------:R-:W-:Y:S01]  /*2b510*/  VIADD R76, R66, 0x7 ;  /* 0x00000007424c7836 */ /* 0x000fe20000000000 */
[----:B------:R-:W-:Y:S01]  /*2b520*/  PRMT R82, R82, 0x9910, RZ ;  /* 0x0000991052527816 */ /* 0x000fe200000000ff */
[----:B------:R-:W3:Y:S01]  /*2b530*/  LDL.LU R47, [R1+0x618] ;  /* 0x00061800012f7983 */ /* 0x000ee20000300800 */
[----:B------:R-:W-:Y:S01]  /*2b540*/  ISETP.GE.AND P0, PT, R80, UR6, PT ;  /* 0x0000000650007c0c */ /* 0x000fe2000bf06270 */
[----:B------:R-:W0:Y:S01]  /*2b550*/  LDCU UR6, c[0x0][0x398] ;  /* 0x00007300ff0677ac */ /* 0x000e220008000800 */
[----:B------:R-:W-:-:S02]  /*2b560*/  IADD3 R80, P4, PT, R73, R68, RZ ;  /* 0x0000004449507210 */ /* 0x000fc40007f9e0ff */
[----:B----4-:R-:W-:-:S03]  /*2b570*/  ISETP.GE.AND P6, PT, R76, UR4, PT ;  /* 0x000000044c007c0c */ /* 0x010fc6000bfc6270 */
[----:B------:R-:W-:Y:S01]  /*2b580*/  IMAD.X R81, R40, 0x1, R3, P4 ;  /* 0x0000000128517824 */ /* 0x000fe200020e0603 */
[----:B------:R-:W-:Y:S01]  /*2b590*/  ISETP.LT.AND P4, PT, R67, UR32, !P1 ;  /* 0x0000002043007c0c */ /* 0x000fe2000cf81270 */
[----:B------:R-:W-:Y:S01]  /*2b5a0*/  IMAD.MOV.U32 R76, RZ, RZ, R86 ;  /* 0x000000ffff4c7224 */ /* 0x000fe200078e0056 */
[----:B------:R-:W-:Y:S01]  /*2b5b0*/  PRMT R77, R79, 0x9910, RZ ;  /* 0x000099104f4d7816 */ /* 0x000fe200000000ff */
[----:B------:R-:W1:Y:S03]  /*2b5c0*/  LDCU UR4, c[0x0][0x39c] ;  /* 0x00007380ff0477ac */ /* 0x000e660008000800 */
[----:B------:R-:W-:Y:S02]  /*2b5d0*/  SHF.R.S32.HI R76, RZ, 0x8, R76 ;  /* 0x00000008ff4c7819 */ /* 0x000fe4000001144c */
[----:B0-----:R-:W-:Y:S01]  /*2b5e0*/  ISETP.LT.AND P3, PT, R34, UR6, !P1 ;  /* 0x0000000622007c0c */ /* 0x001fe2000cf61270 */
[----:B------:R-:W0:Y:S04]  /*2b5f0*/  LDCU UR6, c[0x0][0x39c] ;  /* 0x00007380ff0677ac */ /* 0x000e280008000800 */
[----:B------:R4:W-:Y:S01]  /*2b600*/  @P4 STG.E.U8 desc[UR24][R92.64], R76 ;  /* 0x0000004c5c004986 */ /* 0x0009e2000c101118 */
[----:B------:R-:W-:-:S02]  /*2b610*/  ISETP.LT.AND P4, PT, R35, UR9, !P1 ;  /* 0x0000000923007c0c */ /* 0x000fc4000cf81270 */
[----:B------:R-:W-:Y:S01]  /*2b620*/  PRMT R78, R78, 0x9910, RZ ;  /* 0x000099104e4e7816 */ /* 0x000fe200000000ff */
[----:B------:R-:W0:Y:S01]  /*2b630*/  LDCU UR9, c[0x0][0x398] ;  /* 0x00007300ff0977ac */ /* 0x000e220008000800 */
[----:B----4-:R-:W-:-:S05]  /*2b640*/  IMAD.MOV.U32 R76, RZ, RZ, R82 ;  /* 0x000000ffff4c7224 */ /* 0x010fca00078e0052 */
[----:B------:R-:W-:Y:S02]  /*2b650*/  SHF.R.S32.HI R76, RZ, 0x8, R76 ;  /* 0x00000008ff4c7819 */ /* 0x000fe4000001144c */
[----:B------:R-:W-:Y:S01]  /*2b660*/  ISETP.LT.AND P1, PT, R37, UR10, !P1 ;  /* 0x0000000a25007c0c */ /* 0x000fe2000cf21270 */
[----:B------:R-:W4:Y:S02]  /*2b670*/  LDCU UR10, c[0x0][0x398] ;  /* 0x00007300ff0a77ac */ /* 0x000f240008000800 */
[----:B------:R0:W-:Y:S02]  /*2b680*/  @P3 STG.E.U8 desc[UR24][R90.64], R76 ;  /* 0x0000004c5a003986 */ /* 0x0001e4000c101118 */
[----:B0-----:R-:W-:Y:S01]  /*2b690*/  SHF.R.S32.HI R76, RZ, 0x8, R77 ;  /* 0x00000008ff4c7819 */ /* 0x001fe2000001144d */
[----:B------:R-:W-:-:S04]  /*2b6a0*/  IMAD.MOV.U32 R77, RZ, RZ, R78 ;  /* 0x000000ffff4d7224 */ /* 0x000fc800078e004e */
[----:B------:R0:W-:Y:S01]  /*2b6b0*/  @P4 STG.E.U8 desc[UR24][R88.64], R76 ;  /* 0x0000004c58004986 */ /* 0x0001e2000c101118 */
[C---:B------:R-:W-:Y:S01]  /*2b6c0*/  IADD3 R78, P4, PT, R73.reuse, R70, RZ ;  /* 0x00000046494e7210 */ /* 0x040fe20007f9e0ff */
[----:B------:R-:W-:Y:S01]  /*2b6d0*/  VIADD R73, R73, UR30 ;  /* 0x0000001e49497c36 */ /* 0x000fe20008000000 */
[----:B------:R-:W-:-:S03]  /*2b6e0*/  SHF.R.S32.HI R77, RZ, 0x8, R77 ;  /* 0x00000008ff4d7819 */ /* 0x000fc6000001144d */
[----:B------:R-:W-:Y:S01]  /*2b6f0*/  IMAD.X R79, R40, 0x1, R69, P4 ;  /* 0x00000001284f7824 */ /* 0x000fe200020e0645 */
[----:B------:R-:W-:Y:S01]  /*2b700*/  SHF.R.S32.HI R84, RZ, 0x1f, R73 ;  /* 0x0000001fff547819 */ /* 0x000fe20000011449 */
[----:B------:R1:W-:Y:S01]  /*2b710*/  @P1 STG.E.U8 desc[UR24][R58.64], R77 ;  /* 0x0000004d3a001986 */ /* 0x0003e2000c101118 */
[----:B0-----:R-:W-:-:S03]  /*2b720*/  IADD3 R76, P4, PT, R73, R0, RZ ;  /* 0x00000000494c7210 */ /* 0x001fc60007f9e0ff */
[----:B------:R-:W3:Y:S01]  /*2b730*/  LDL.LU R40, [R1+0x61c] ;  /* 0x00061c0001287983 */ /* 0x000ee20000300800 */
[----:B------:R-:W-:Y:S01]  /*2b740*/  ISETP.LT.AND P3, PT, R67, UR12, !P2 ;  /* 0x0000000c43007c0c */ /* 0x000fe2000d761270 */
[----:B------:R-:W0:Y:S01]  /*2b750*/  LDCU UR12, c[0x0][0x398] ;  /* 0x00007300ff0c77ac */ /* 0x000e220008000800 */
[----:B------:R-:W-:Y:S02]  /*2b760*/  ISETP.LT.AND P1, PT, R34, UR14, !P2 ;  /* 0x0000000e22007c0c */ /* 0x000fe4000d721270 */
[----:B-----5:R-:W-:Y:S02]  /*2b770*/  F2FP.SATFINITE.E5M2.F32.PACK_AB_MERGE_C R86, R52, R55, RZ ;  /* 0x000000373456723e */ /* 0x020fe400048060ff */
[----:B--2---:R-:W-:Y:S01]  /*2b780*/  F2FP.SATFINITE.E5M2.F32.PACK_AB_MERGE_C R83, R46, R53, RZ ;  /* 0x000000352e53723e */ /* 0x004fe200048060ff */
[----:B-1----:R-:W-:Y:S01]  /*2b790*/  IMAD.X R77, R84, 0x1, R72, P4 ;  /* 0x00000001544d7824 */ /* 0x002fe200020e0648 */
[----:B------:R-:W-:Y:S02]  /*2b7a0*/  ISETP.LT.AND P4, PT, R35, UR9, !P2 ;  /* 0x0000000923007c0c */ /* 0x000fe4000d781270 */
[----:B---3--:R-:W-:-:S03]  /*2b7b0*/  F2FP.SATFINITE.E5M2.F32.PACK_AB_MERGE_C R85, R36, R41, RZ ;  /* 0x000000292455723e */ /* 0x008fc600048060ff */
[----:B------:R-:W-:Y:S01]  /*2b7c0*/  @P3 STG.E.U8 desc[UR24][R56.64], R87 ;  /* 0x0000005738003986 */ /* 0x000fe2000c101118 */
[----:B----4-:R-:W-:Y:S01]  /*2b7d0*/  ISETP.LT.AND P2, PT, R37, UR10, !P2 ;  /* 0x0000000a25007c0c */ /* 0x010fe2000d741270 */
[----:B------:R-:W-:Y:S01]  /*2b7e0*/  VIADD R82, R66, 0x8 ;  /* 0x0000000842527836 */ /* 0x000fe20000000000 */
[----:B------:R-:W1:Y:S01]  /*2b7f0*/  LDCU UR14, c[0x0][0x398] ;  /* 0x00007300ff0e77ac */ /* 0x000e620008000800 */
[----:B------:R-:W-:Y:S01]  /*2b800*/  @P1 STG.E.U8 desc[UR24][R50.64], R86 ;  /* 0x0000005632001986 */ /* 0x000fe2000c101118 */
[----:B------:R-:W2:Y:S03]  /*2b810*/  LDCU UR9, c[0x0][0x398] ;  /* 0x00007300ff0977ac */ /* 0x000ea60008000800 */
[----:B------:R-:W3:Y:S01]  /*2b820*/  LDL.LU R41, [R1+0x418] ;  /* 0x0004180001297983 */ /* 0x000ee20000300800 */
[----:B------:R-:W4:Y:S03]  /*2b830*/  LDCU UR10, c[0x0][0x398] ;  /* 0x00007300ff0a77ac */ /* 0x000f260008000800 */
[----:B------:R5:W-:Y:S04]  /*2b840*/  @P4 STG.E.U8 desc[UR24][R30.64], R83 ;  /* 0x000000531e004986 */ /* 0x000be8000c101118 */
[----:B------:R-:W3:Y:S04]  /*2b850*/  LDL.LU R36, [R1+0x41c] ;  /* 0x00041c0001247983 */ /* 0x000ee80000300800 */
[----:B------:R0:W-:Y:S04]  /*2b860*/  @P2 STG.E.U8 desc[UR24][R28.64], R85 ;  /* 0x000000551c002986 */ /* 0x0001e8000c101118 */
[----:B-----5:R-:W5:Y:S04]  /*2b870*/  LDL.LU R30, [R1+0x218] ;  /* 0x00021800011e7983 */ /* 0x020f680000300800 */
[----:B------:R-:W5:Y:S04]  /*2b880*/  LDL.LU R31, [R1+0x21c] ;  /* 0x00021c00011f7983 */ /* 0x000f680000300800 */
[----:B0-----:R-:W3:Y:S04]  /*2b890*/  LDL.LU R28, [R1+0x18] ;  /* 0x00001800011c7983 */ /* 0x001ee80000300800 */
[----:B------:R-:W3:Y:S01]  /*2b8a0*/  LDL.LU R29, [R1+0x1c] ;  /* 0x00001c00011d7983 */ /* 0x000ee20000300800 */
[----:B------:R-:W-:Y:S01]  /*2b8b0*/  ISETP.GE.AND P3, PT, R82, UR4, PT ;  /* 0x0000000452007c0c */ /* 0x000fe2000bf66270 */
[----:B------:R-:W-:Y:S01]  /*2b8c0*/  VIADD R82, R66, 0x9 ;  /* 0x0000000942527836 */ /* 0x000fe20000000000 */
[----:B------:R-:W-:Y:S01]  /*2b8d0*/  PRMT R87, R87, 0x9910, RZ ;  /* 0x0000991057577816 */ /* 0x000fe200000000ff */
[----:B------:R-:W0:Y:S01]  /*2b8e0*/  LDCU UR4, c[0x0][0x39c] ;  /* 0x00007380ff0477ac */ /* 0x000e220008000800 */
[----:B------:R-:W-:-:S02]  /*2b8f0*/  ISETP.LT.AND P1, PT, R67, UR12, !P5 ;  /* 0x0000000c43007c0c */ /* 0x000fc4000ef21270 */
[----:B------:R-:W-:Y:S01]  /*2b900*/  ISETP.GE.AND P4, PT, R82, UR6, PT ;  /* 0x0000000652007c0c */ /* 0x000fe2000bf86270 */
[----:B------:R-:W-:Y:S01]  /*2b910*/  IMAD.MOV.U32 R82, RZ, RZ, R87 ;  /* 0x000000ffff527224 */ /* 0x000fe200078e0057 */
[----:B------:R-:W-:Y:S01]  /*2b920*/  PRMT R86, R86, 0x9910, RZ ;  /* 0x0000991056567816 */ /* 0x000fe200000000ff */
[----:B------:R-:W0:Y:S03]  /*2b930*/  LDCU UR6, c[0x0][0x398] ;  /* 0x00007300ff0677ac */ /* 0x000e260008000800 */
[----:B------:R-:W-:Y:S01]  /*2b940*/  SHF.R.S32.HI R82, RZ, 0x8, R82 ;  /* 0x00000008ff527819 */ /* 0x000fe20000011452 */
[----:B------:R-:W0:Y:S01]  /*2b950*/  LDCU UR12, c[0x0][0x398] ;  /* 0x00007300ff0c77ac */ /* 0x000e220008000800 */
[----:B------:R-:W-:-:S03]  /*2b960*/  PRMT R87, R83, 0x9910, RZ ;  /* 0x0000991053577816 */ /* 0x000fc600000000ff */
[----:B------:R1:W-:Y:S02]  /*2b970*/  @P1 STG.E.U8 desc[UR24][R48.64], R82 ;  /* 0x0000005230001986 */ /* 0x0003e4000c101118 */
[----:B-1----:R-:W-:-:S05]  /*2b980*/  IMAD.MOV.U32 R82, RZ, RZ, R86 ;  /* 0x000000ffff527224 */ /* 0x002fca00078e0056 */
[----:B------:R-:W-:Y:S01]  /*2b990*/  SHF.R.S32.HI R83, RZ, 0x8, R82 ;  /* 0x00000008ff537819 */ /* 0x000fe20000011452 */
[----:B------:R-:W-:Y:S01]  /*2b9a0*/  IMAD.MOV.U32 R82, RZ, RZ, R87 ;  /* 0x000000ffff527224 */ /* 0x000fe200078e0057 */
[----:B------:R-:W-:Y:S01]  /*2b9b0*/  ISETP.LT.AND P2, PT, R34, UR14, !P5 ;  /* 0x0000000e22007c0c */ /* 0x000fe2000ef41270 */
[----:B------:R-:W1:Y:S01]  /*2b9c0*/  LDCU UR14, c[0x0][0x398] ;  /* 0x00007300ff0e77ac */ /* 0x000e620008000800 */
[----:B--2---:R-:W-:Y:S01]  /*2b9d0*/  ISETP.LT.AND P1, PT, R35, UR9, !P5 ;  /* 0x0000000923007c0c */ /* 0x004fe2000ef21270 */
[----:B------:R-:W2:Y:S01]  /*2b9e0*/  LDCU UR9, c[0x0][0x398] ;  /* 0x00007300ff0977ac */ /* 0x000ea20008000800 */
[----:B------:R-:W-:Y:S02]  /*2b9f0*/  PRMT R85, R85, 0x9910, RZ ;  /* 0x0000991055557816 */ /* 0x000fe400000000ff */
[----:B----4-:R-:W-:Y:S01]  /*2ba00*/  ISETP.LT.AND P5, PT, R37, UR10, !P5 ;  /* 0x0000000a25007c0c */ /* 0x010fe2000efa1270 */
[----:B------:R-:W4:Y:S01]  /*2ba10*/  LDCU UR10, c[0x0][0x398] ;  /* 0x00007300ff0a77ac */ /* 0x000f220008000800 */
[----:B------:R-:W-:-:S05]  /*2ba20*/  SHF.R.S32.HI R82, RZ, 0x8, R82 ;  /* 0x00000008ff527819 */ /* 0x000fca0000011452 */
[----:B------:R1:W-:Y:S01]  /*2ba30*/  @P2 STG.E.U8 desc[UR24][R44.64], R83 ;  /* 0x000000532c002986 */ /* 0x0003e2000c101118 */
[----:B0-----:R-:W-:Y:S01]  /*2ba40*/  ISETP.LT.AND P2, PT, R67, UR6, !P0 ;  /* 0x0000000643007c0c */ /* 0x001fe2000c741270 */
[----:B------:R-:W0:Y:S02]  /*2ba50*/  LDCU UR6, c[0x0][0x398] ;  /* 0x00007300ff0677ac */ /* 0x000e240008000800 */
[----:B------:R0:W-:Y:S01]  /*2ba60*/  @P1 STG.E.U8 desc[UR24][R42.64], R82 ;  /* 0x000000522a001986 */ /* 0x0001e2000c101118 */
[----:B-1----:R-:W-:Y:S01]  /*2ba70*/  IMAD.MOV.U32 R83, RZ, RZ, R85 ;  /* 0x000000ffff537224 */ /* 0x002fe200078e0055 */
[----:B---3--:R-:W-:Y:S02]  /*2ba80*/  F2FP.SATFINITE.E5M2.F32.PACK_AB_MERGE_C R87, R29, R28, RZ ;  /* 0x0000001c1d57723e */ /* 0x008fe400048060ff */
[----:B------:R-:W3:Y:S04]  /*2ba90*/  LDL.LU R28, [R1+0x620] ;  /* 0x00062000011c7983 */ /* 0x000ee80000300800 */
[----:B------:R-:W3:Y:S01]  /*2baa0*/  LDL.LU R29, [R1+0x624] ;  /* 0x00062400011d7983 */ /* 0x000ee20000300800 */
[----:B0-----:R-:W-:-:S02]  /*2bab0*/  SHF.R.S32.HI R82, RZ, 0x8, R83 ;  /* 0x00000008ff527819 */ /* 0x001fc40000011453 */
[----:B------:R-:W-:Y:S01]  /*2bac0*/  ISETP.LT.AND P1, PT, R34, UR12, !P0 ;  /* 0x0000000c22007c0c */ /* 0x000fe2000c721270 */
[----:B------:R-:W0:Y:S02]  /*2bad0*/  LDCU UR12, c[0x0][0x398] ;  /* 0x00007300ff0c77ac */ /* 0x000e240008000800 */
[----:B------:R1:W-:Y:S01]  /*2bae0*/  @P5 STG.E.U8 desc[UR24][R38.64], R82 ;  /* 0x0000005226005986 */ /* 0x0003e2000c101118 */
[----:B--2---:R-:W-:Y:S01]  /*2baf0*/  ISETP.LT.AND P5, PT, R35, UR9, !P0 ;  /* 0x0000000923007c0c */ /* 0x004fe2000c7a1270 */
[----:B------:R-:W2:Y:S01]  /*2bb00*/  LDCU UR9, c[0x0][0x398] ;  /* 0x00007300ff0977ac */ /* 0x000ea20008000800 */
[----:B------:R-:W-:Y:S02]  /*2bb10*/  F2FP.SATFINITE.E5M2.F32.PACK_AB_MERGE_C R86, R40, R47, RZ ;  /* 0x0000002f2856723e */ /* 0x000fe400048060ff */
[----:B------:R-:W-:-:S03]  /*2bb20*/  F2FP.SATFINITE.E5M2.F32.PACK_AB_MERGE_C R83, R36, R41, RZ ;  /* 0x000000292453723e */ /* 0x000fc600048060ff */
[----:B------:R0:W-:Y:S01]  /*2bb30*/  @P2 STG.E.U8 desc[UR24][R32.64], R86 ;  /* 0x0000005620002986 */ /* 0x0001e2000c101118 */
[----:B-----5:R-:W-:-:S03]  /*2bb40*/  F2FP.SATFINITE.E5M2.F32.PACK_AB_MERGE_C R85, R31, R30, RZ ;  /* 0x0000001e1f55723e */ /* 0x020fc600048060ff */
[----:B------:R5:W-:Y:S01]  /*2bb50*/  @P1 STG.E.U8 desc[UR24][R74.64], R83 ;  /* 0x000000534a001986 */ /* 0x000be2000c101118 */
[----:B------:R-:W-:Y:S01]  /*2bb60*/  ISETP.LT.AND P0, PT, R37, UR6, !P0 ;  /* 0x0000000625007c0c */ /* 0x000fe2000c701270 */
[----:B-1----:R-:W-:Y:S01]  /*2bb70*/  VIADD R82, R66, 0xa ;  /* 0x0000000a42527836 */ /* 0x002fe20000000000 */
[----:B------:R-:W-:Y:S01]  /*2bb80*/  PRMT R88, R85, 0x9910, RZ ;  /* 0x0000991055587816 */ /* 0x000fe200000000ff */
[----:B------:R1:W-:Y:S01]  /*2bb90*/  @P5 STG.E.U8 desc[UR24][R80.64], R85 ;  /* 0x0000005550005986 */ /* 0x0003e2000c101118 */
[----:B------:R-:W-:Y:S01]  /*2bba0*/  PRMT R89, R87, 0x9910, RZ ;  /* 0x0000991057597816 */ /* 0x000fe200000000ff */
[----:B------:R-:W3:Y:S02]  /*2bbb0*/  LDCU UR6, c[0x0][0x39c] ;  /* 0x00007380ff0677ac */ /* 0x000ee40008000800 */
[----:B0-----:R-:W3:Y:S01]  /*2bbc0*/  LDL.LU R32, [R1+0x420] ;  /* 0x0004200001207983 */ /* 0x001ee20000300800 */
[----:B-----5:R-:W-:-:S03]  /*2bbd0*/  IADD3 R74, P1, PT, R73, R2, RZ ;  /* 0x00000002494a7210 */ /* 0x020fc60007f3e0ff */
[----:B------:R-:W5:Y:S01]  /*2bbe0*/  LDL.LU R33, [R1+0x424] ;  /* 0x0004240001217983 */ /* 0x000f620000300800 */
[----:B--2---:R-:W-:Y:S01]  /*2bbf0*/  ISETP.LT.AND P5, PT, R34, UR9, !P6 ;  /* 0x0000000922007c0c */ /* 0x004fe2000f7a1270 */
[----:B------:R-:W0:Y:S01]  /*2bc00*/  LDCU UR9, c[0x0][0x398] ;  /* 0x00007300ff0977ac */ /* 0x000e220008000800 */
[----:B------:R-:W-:Y:S01]  /*2bc10*/  IMAD.X R75, R84, 0x1, R71, P1 ;  /* 0x00000001544b7824 */ /* 0x000fe200008e0647 */
[----:B----4-:R-:W-:Y:S02]  /*2bc20*/  ISETP.LT.AND P1, PT, R67, UR10, !P6 ;  /* 0x0000000a43007c0c */ /* 0x010fe4000f721270 */
[----:B-1----:R-:W-:Y:S02]  /*2bc30*/  PRMT R80, R86, 0x9910, RZ ;  /* 0x0000991056507816 */ /* 0x002fe400000000ff */
[----:B------:R-:W-:Y:S01]  /*2bc40*/  PRMT R81, R83, 0x9910, RZ ;  /* 0x0000991053517816 */ /* 0x000fe200000000ff */
[----:B------:R1:W-:Y:S01]  /*2bc50*/  @P0 STG.E.U8 desc[UR24][R78.64], R87 ;  /* 0x000000574e000986 */ /* 0x0003e2000c101118 */
[----:B------:R-:W-:Y:S01]  /*2bc60*/  SHF.R.S32.HI R80, RZ, 0x8, R80 ;  /* 0x00000008ff507819 */ /* 0x000fe20000011450 */
[----:B------:R-:W2:Y:S01]  /*2bc70*/  LDCU UR10, c[0x0][0x398] ;  /* 0x00007300ff0a77ac */ /* 0x000ea20008000800 */
[----:B------:R-:W-:Y:S01]  /*2bc80*/  ISETP.GE.AND P2, PT, R82, UR4, PT ;  /* 0x0000000452007c0c */ /* 0x000fe2000bf46270 */
[----:B------:R-:W4:Y:S01]  /*2bc90*/  LDL.LU R30, [R1+0x220] ;  /* 0x00022000011e7983 */ /* 0x000f220000300800 */
[----:B------:R-:W-:Y:S01]  /*2bca0*/  IADD3 R82, P0, PT, R73, R68, RZ ;  /* 0x0000004449527210 */ /* 0x000fe20007f1e0ff */
[----:B------:R-:W0:Y:S02]  /*2bcb0*/  LDCU UR4, c[0x0][0x39c] ;  /* 0x00007380ff0477ac */ /* 0x000e240008000800 */
[----:B------:R-:W-:Y:S01]  /*2bcc0*/  @P1 STG.E.U8 desc[UR24][R76.64], R80 ;  /* 0x000000504c001986 */ /* 0x000fe2000c101118 */
[----:B-1----:R-:W-:-:S03]  /*2bcd0*/  SHF.R.S32.HI R78, RZ, 0x8, R81 ;  /* 0x00000008ff4e7819 */ /* 0x002fc60000011451 */
[----:B------:R-:W4:Y:S04]  /*2bce0*/  LDL.LU R31, [R1+0x224] ;  /* 0x00022400011f7983 */ /* 0x000f280000300800 */
[----:B------:R1:W-:Y:S01]  /*2bcf0*/  @P5 STG.E.U8 desc[UR24][R74.64], R78 ;  /* 0x0000004e4a005986 */ /* 0x0003e2000c101118 */
[----:B------:R-:W-:Y:S02]  /*2bd00*/  IMAD.X R83, R84, 0x1, R3, P0 ;  /* 0x0000000154537824 */ /* 0x000fe400000e0603 */
[C---:B-1----:R-:W-:Y:S01]  /*2bd10*/  VIADD R74, R73.reuse, UR30 ;  /* 0x0000001e494a7c36 */ /* 0x042fe20008000000 */
[----:B------:R-:W-:-:S04]  /*2bd20*/  IADD3 R78, P1, PT, R73, R70, RZ ;  /* 0x00000046494e7210 */ /* 0x000fc80007f3e0ff */
[----:B------:R-:W-:Y:S02]  /*2bd30*/  SHF.R.S32.HI R73, RZ, 0x1f, R74 ;  /* 0x0000001fff497819 */ /* 0x000fe4000001144a */
[----:B------:R-:W-:Y:S01]  /*2bd40*/  IADD3 R76, P0, PT, R74, R0, RZ ;  /* 0x000000004a4c7210 */ /* 0x000fe20007f1e0ff */
[----:B------:R-:W-:-:S04]  /*2bd50*/  IMAD.X R79, R84, 0x1, R69, P1 ;  /* 0x00000001544f7824 */ /* 0x000fc800008e0645 */
[----:B------:R-:W-:Y:S01]  /*2bd60*/  IMAD.X R77, R73, 0x1, R72, P0 ;  /* 0x00000001494d7824 */ /* 0x000fe200000e0648 */
[C---:B------:R-:W-:Y:S02]  /*2bd70*/  IADD3 R84, P0, PT, R74.reuse, R68, RZ ;  /* 0x000000444a547210 */ /* 0x040fe40007f1e0ff */
[----:B------:R-:W-:-:S03]  /*2bd80*/  IADD3 R80, P1, PT, R74, R2, RZ ;  /* 0x000000024a507210 */ /* 0x000fc60007f3e0ff */
[C---:B------:R-:W-:Y:S01]  /*2bd90*/  IMAD.X R85, R73.reuse, 0x1, R3, P0 ;  /* 0x0000000149557824 */ /* 0x040fe200000e0603 */
[----:B------:R-:W-:Y:S01]  /*2bda0*/  IADD3 R86, P0, PT, R74, R70, RZ ;  /* 0x000000464a567210 */ /* 0x000fe20007f1e0ff */
[----:B------:R-:W-:-:S04]  /*2bdb0*/  IMAD.X R81, R73, 0x1, R71, P1 ;  /* 0x0000000149517824 */ /* 0x000fc800008e0647 */
[----:B------:R-:W-:Y:S02]  /*2bdc0*/  IMAD.X R87, R73, 0x1, R69, P0 ;  /* 0x0000000149577824 */ /* 0x000fe400000e0645 */
[----:B------:R-:W-:Y:S01]  /*2bdd0*/  IMAD.MOV.U32 R73, RZ, RZ, R89 ;  /* 0x000000ffff497224 */ /* 0x000fe200078e0059 */
[----:B---3--:R-:W-:Y:S02]  /*2bde0*/  F2FP.SATFINITE.E5M2.F32.PACK_AB_MERGE_C R89, R29, R28, RZ ;  /* 0x0000001c1d59723e */ /* 0x008fe400048060ff */
[----:B------:R-:W3:Y:S04]  /*2bdf0*/  LDL.LU R28, [R1+0x20] ;  /* 0x00002000011c7983 */ /* 0x000ee80000300800 */
[----:B------:R-:W3:Y:S01]  /*2be00*/  LDL.LU R29, [R1+0x24] ;  /* 0x00002400011d7983 */ /* 0x000ee20000300800 */
[----:B--2---:R-:W-:-:S02]  /*2be10*/  ISETP.LT.AND P5, PT, R35, UR10, !P6 ;  /* 0x0000000a23007c0c */ /* 0x004fc4000f7a1270 */
[----:B------:R-:W-:Y:S01]  /*2be20*/  SHF.R.S32.HI R88, RZ, 0x8, R88 ;  /* 0x00000008ff587819 */ /* 0x000fe20000011458 */
[----:B------:R-:W-:Y:S01]  /*2be30*/  VIADD R75, R66, 0xb ;  /* 0x0000000b424b7836 */ /* 0x000fe20000000000 */
[----:B------:R-:W-:Y:S01]  /*2be40*/  ISETP.LT.AND P1, PT, R67, UR12, !P3 ;  /* 0x0000000c43007c0c */ /* 0x000fe2000df21270 */
[----:B------:R-:W1:Y:S01]  /*2be50*/  LDCU UR10, c[0x0][0x398] ;  /* 0x00007300ff0a77ac */ /* 0x000e620008000800 */
[----:B0-----:R-:W-:Y:S01]  /*2be60*/  ISETP.LT.AND P6, PT, R37, UR9, !P6 ;  /* 0x0000000925007c0c */ /* 0x001fe2000f7c1270 */
[----:B------:R-:W0:Y:S06]  /*2be70*/  LDCU UR9, c[0x0][0x398] ;  /* 0x00007300ff0977ac */ /* 0x000e2c0008000800 */
[----:B------:R3:W-:Y:S01]  /*2be80*/  @P5 STG.E.U8 desc[UR24][R82.64], R88 ;  /* 0x0000005852005986 */ /* 0x0007e2000c101118 */
[----:B------:R-:W-:Y:S01]  /*2be90*/  SHF.R.S32.HI R73, RZ, 0x8, R73 ;  /* 0x00000008ff497819 */ /* 0x000fe20000011449 */
[----:B------:R-:W2:Y:S01]  /*2bea0*/  LDCU UR12, c[0x0][0x398] ;  /* 0x00007300ff0c77ac */ /* 0x000ea20008000800 */
[----:B---3--:R-:W-:-:S02]  /*2beb0*/  F2FP.SATFINITE.E5M2.F32.PACK_AB_MERGE_C R88, R29, R28, RZ ;  /* 0x0000001c1d58723e */ /* 0x008fc400048060ff */
[----:B------:R-:W3:Y:S04]  /*2bec0*/  LDL.LU R28, [R1+0x628] ;  /* 0x00062800011c7983 */ /* 0x000ee80000300800 */
[----:B------:R-:W3:Y:S01]  /*2bed0*/  LDL.LU R29, [R1+0x62c] ;  /* 0x00062c00011d7983 */ /* 0x000ee20000300800 */
[----:B------:R-:W-:Y:S01]  /*2bee0*/  ISETP.LT.AND P5, PT, R34, UR14, !P3 ;  /* 0x0000000e22007c0c */ /* 0x000fe2000dfa1270 */
[----:B------:R-:W-:Y:S01]  /*2bef0*/  VIADD R74, R74, UR30 ;  /* 0x0000001e4a4a7c36 */ /* 0x000fe20008000000 */
[----:B----4-:R-:W-:Y:S01]  /*2bf00*/  F2FP.SATFINITE.E5M2.F32.PACK_AB_MERGE_C R83, R31, R30, RZ ;  /* 0x0000001e1f53723e */ /* 0x010fe200048060ff */
[----:B------:R4:W-:Y:S01]  /*2bf10*/  @P6 STG.E.U8 desc[UR24][R78.64], R73 ;  /* 0x000000494e006986 */ /* 0x0009e2000c101118 */
[----:B------:R-:W-:Y:S01]  /*2bf20*/  ISETP.LT.AND P6, PT, R35, UR16, !P3 ;  /* 0x0000001023007c0c */ /* 0x000fe2000dfc1270 */
[----:B------:R-:W1:Y:S01]  /*2bf30*/  LDCU UR14, c[0x0][0x398] ;  /* 0x00007300ff0e77ac */ /* 0x000e620008000800 */
[----:B0-----:R-:W-:Y:S01]  /*2bf40*/  ISETP.LT.AND P3, PT, R37, UR9, !P3 ;  /* 0x0000000925007c0c */ /* 0x001fe2000df61270 */
[----:B------:R-:W-:Y:S01]  /*2bf50*/  @P1 STG.E.U8 desc[UR24][R76.64], R89 ;  /* 0x000000594c001986 */ /* 0x000fe2000c101118 */
[----:B------:R-:W-:Y:S01]  /*2bf60*/  ISETP.GE.AND P0, PT, R75, UR4, PT ;  /* 0x000000044b007c0c */ /* 0x000fe2000bf06270 */
[----:B------:R-:W0:Y:S01]  /*2bf70*/  LDCU UR9, c[0x0][0x398] ;  /* 0x00007300ff0977ac */ /* 0x000e220008000800 */
[----:B----4-:R-:W-:Y:S01]  /*2bf80*/  VIADD R73, R66, 0xc ;  /* 0x0000000c42497836 */ /* 0x010fe20000000000 */
[----:B------:R-:W-:Y:S01]  /*2bf90*/  SHF.R.S32.HI R75, RZ, 0x1f, R74 ;  /* 0x0000001fff4b7819 */ /* 0x000fe2000001144a */
[----:B------:R-:W4:Y:S03]  /*2bfa0*/  LDCU UR4, c[0x0][0x39c] ;  /* 0x00007380ff0477ac */ /* 0x000f260008000800 */
[----:B------:R-:W-:Y:S01]  /*2bfb0*/  ISETP.GE.AND P1, PT, R73, UR6, PT ;  /* 0x0000000649007c0c */ /* 0x000fe2000bf26270 */
[----:B------:R-:W0:Y:S01]  /*2bfc0*/  LDCU UR16, c[0x0][0x398] ;  /* 0x00007300ff1077ac */ /* 0x000e220008000800 */
[----:B-----5:R-:W-:-:S02]  /*2bfd0*/  F2FP.SATFINITE.E5M2.F32.PACK_AB_MERGE_C R73, R33, R32, RZ ;  /* 0x000000202149723e */ /* 0x020fc400048060ff */
[----:B------:R-:W5:Y:S01]  /*2bfe0*/  LDL.LU R32, [R1+0x428] ;  /* 0x0004280001207983 */ /* 0x000f620000300800 */
[----:B------:R-:W0:Y:S03]  /*2bff0*/  LDCU UR6, c[0x0][0x39c] ;  /* 0x00007380ff0677ac */ /* 0x000e260008000800 */
[----:B------:R1:W-:Y:S04]  /*2c000*/  @P5 STG.E.U8 desc[UR24][R80.64], R73 ;  /* 0x0000004950005986 */ /* 0x0003e8000c101118 */
[----:B------:R-:W-:Y:S04]  /*2c010*/  @P6 STG.E.U8 desc[UR24][R84.64], R83 ;  /* 0x0000005354006986 */ /* 0x000fe8000c101118 */
[----:B------:R-:W5:Y:S01]  /*2c020*/  LDL.LU R33, [R1+0x42c] ;  /* 0x00042c0001217983 */ /* 0x000f620000300800 */
[----:B-1----:R-:W-:-:S03]  /*2c030*/  PRMT R80, R89, 0x9910, RZ ;  /* 0x0000991059507816 */ /* 0x002fc600000000ff */
[----:B------:R-:W4:Y:S01]  /*2c040*/  LDL.LU R30, [R1+0x228] ;  /* 0x00022800011e7983 */ /* 0x000f220000300800 */
[----:B------:R-:W-:-:S03]  /*2c050*/  PRMT R89, R88, 0x9910, RZ ;  /* 0x0000991058597816 */ /* 0x000fc600000000ff */
[----:B------:R3:W-:Y:S04]  /*2c060*/  @P3 STG.E.U8 desc[UR24][R86.64], R88 ;  /* 0x0000005856003986 */ /* 0x0007e8000c101118 */
[----:B------:R-:W4:Y:S01]  /*2c070*/  LDL.LU R31, [R1+0x22c] ;  /* 0x00022c00011f7983 */ /* 0x000f220000300800 */
[C---:B------:R-:W-:Y:S02]  /*2c080*/  IADD3 R78, P5, PT, R74.reuse, R0, RZ ;  /* 0x000000004a4e7210 */ /* 0x040fe40007fbe0ff */
[----:B---3--:R-:W-:Y:S02]  /*2c090*/  F2FP.SATFINITE.E5M2.F32.PACK_AB_MERGE_C R88, R29, R28, RZ ;  /* 0x0000001c1d58723e */ /* 0x008fe400048060ff */
[----:B------:R-:W3:Y:S04]  /*2c0a0*/  LDL.LU R28, [R1+0x28] ;  /* 0x00002800011c7983 */ /* 0x000ee80000300800 */
[----:B------:R-:W3:Y:S01]  /*2c0b0*/  LDL.LU R29, [R1+0x2c] ;  /* 0x00002c00011d7983 */ /* 0x000ee20000300800 */
[----:B------:R-:W-:Y:S01]  /*2c0c0*/  IMAD.X R79, R75, 0x1, R72, P5 ;  /* 0x000000014b4f7824 */ /* 0x000fe200028e0648 */
[----:B------:R-:W-:-:S02]  /*2c0d0*/  IADD3 R76, P5, PT, R74, R2, RZ ;  /* 0x000000024a4c7210 */ /* 0x000fc40007fbe0ff */
[----:B--2---:R-:W-:Y:S01]  /*2c0e0*/  ISETP.LT.AND P6, PT, R34, UR12, !P4 ;  /* 0x0000000c22007c0c */ /* 0x004fe2000e7c1270 */
[----:B------:R-:W1:Y:S02]  /*2c0f0*/  LDCU UR12, c[0x0][0x398] ;  /* 0x00007300ff0c77ac */ /* 0x000e640008000800 */
[----:B------:R-:W-:Y:S01]  /*2c100*/  IMAD.X R77, R75, 0x1, R71, P5 ;  /* 0x000000014b4d7824 */ /* 0x000fe200028e0647 */
[----:B------:R-:W-:Y:S01]  /*2c110*/  ISETP.LT.AND P5, PT, R67, UR10, !P4 ;  /* 0x0000000a43007c0c */ /* 0x000fe2000e7a1270 */
[----:B------:R-:W2:Y:S01]  /*2c120*/  LDCU UR10, c[0x0][0x398] ;  /* 0x00007300ff0a77ac */ /* 0x000ea20008000800 */
[----:B------:R-:W-:Y:S02]  /*2c130*/  PRMT R73, R73, 0x9910, RZ ;  /* 0x0000991049497816 */ /* 0x000fe400000000ff */
[----:B------:R-:W-:Y:S02]  /*2c140*/  SHF.R.S32.HI R80, RZ, 0x8, R80 ;  /* 0x00000008ff507819 */ /* 0x000fe40000011450 */
[----:B------:R-:W-:-:S07]  /*2c150*/  SHF.R.S32.HI R73, RZ, 0x8, R73 ;  /* 0x00000008ff497819 */ /* 0x000fce0000011449 */
[----:B------:R-:W-:Y:S04]  /*2c160*/  @P5 STG.E.U8 desc[UR24][R78.64], R80 ;  /* 0x000000504e005986 */ /* 0x000fe8000c101118 */
[----:B------:R0:W-:Y:S02]  /*2c170*/  @P6 STG.E.U8 desc[UR24][R76.64], R73 ;  /* 0x000000494c006986 */ /* 0x0001e4000c101118 */
[C---:B0-----:R-:W-:Y:S01]  /*2c180*/  IADD3 R76, P5, PT, R74.reuse, R70, RZ ;  /* 0x000000464a4c7210 */ /* 0x041fe20007fbe0ff */
[----:B------:R-:W-:-:S04]  /*2c190*/  VIADD R73, R74, UR30 ;  /* 0x0000001e4a497c36 */ /* 0x000fc80008000000 */
[----:B------:R-:W-:Y:S01]  /*2c1a0*/  IMAD.X R77, R75, 0x1, R69, P5 ;  /* 0x000000014b4d7824 */ /* 0x000fe200028e0645 */
[----:B------:R-:W-:Y:S02]  /*2c1b0*/  SHF.R.S32.HI R85, RZ, 0x1f, R73 ;  /* 0x0000001fff557819 */ /* 0x000fe40000011449 */
[----:B------:R-:W-:-:S05]  /*2c1c0*/  IADD3 R78, P5, PT, R73, R2, RZ ;  /* 0x00000002494e7210 */ /* 0x000fca0007fbe0ff */
[----:B------:R-:W-:Y:S01]  /*2c1d0*/  IMAD.X R79, R85, 0x1, R71, P5 ;  /* 0x00000001554f7824 */ /* 0x000fe200028e0647 */
[----:B------:R-:W-:Y:S02]  /*2c1e0*/  ISETP.LT.AND P5, PT, R35, UR9, !P4 ;  /* 0x0000000923007c0c */ /* 0x000fe4000e7a1270 */
[----:B------:R-:W-:Y:S01]  /*2c1f0*/  PRMT R87, R83, 0x9910, RZ ;  /* 0x0000991053577816 */ /* 0x000fe200000000ff */
[----:B------:R-:W-:Y:S01]  /*2c200*/  VIADD R86, R66, 0xd ;  /* 0x0000000d42567836 */ /* 0x000fe20000000000 */
[----:B------:R-:W-:Y:S01]  /*2c210*/  IADD3 R80, P3, PT, R74, R68, RZ ;  /* 0x000000444a507210 */ /* 0x000fe20007f7e0ff */
[----:B------:R-:W0:Y:S01]  /*2c220*/  LDCU UR9, c[0x0][0x398] ;  /* 0x00007300ff0977ac */ /* 0x000e220008000800 */
[----:B------:R-:W-:-:S03]  /*2c230*/  SHF.R.S32.HI R87, RZ, 0x8, R87 ;  /* 0x00000008ff577819 */ /* 0x000fc60000011457 */
[----:B------:R-:W-:-:S05]  /*2c240*/  IMAD.X R81, R75, 0x1, R3, P3 ;  /* 0x000000014b517824 */ /* 0x000fca00018e0603 */
[----:B------:R3:W-:Y:S01]  /*2c250*/  @P5 STG.E.U8 desc[UR24][R80.64], R87 ;  /* 0x0000005750005986 */ /* 0x0007e2000c101118 */
[----:B------:R-:W-:-:S05]  /*2c260*/  IADD3 R74, P3, PT, R73, R0, RZ ;  /* 0x00000000494a7210 */ /* 0x000fca0007f7e0ff */
[----:B------:R-:W-:Y:S01]  /*2c270*/  IMAD.X R75, R85, 0x1, R72, P3 ;  /* 0x00000001554b7824 */ /* 0x000fe200018e0648 */
[----:B---3--:R-:W-:Y:S02]  /*2c280*/  F2FP.SATFINITE.E5M2.F32.PACK_AB_MERGE_C R87, R29, R28, RZ ;  /* 0x0000001c1d57723e */ /* 0x008fe400048060ff */
[----:B------:R-:W3:Y:S04]  /*2c290*/  LDL.LU R28, [R1+0x630] ;  /* 0x00063000011c7983 */ /* 0x000ee80000300800 */
[----:B------:R-:W3:Y:S01]  /*2c2a0*/  LDL.LU R29, [R1+0x634] ;  /* 0x00063400011d7983 */ /* 0x000ee20000300800 */
[----:B------:R-:W-:Y:S02]  /*2c2b0*/  IADD3 R82, P3, PT, R73, R68, RZ ;  /* 0x0000004449527210 */ /* 0x000fe40007f7e0ff */
[----:B--2---:R-:W-:Y:S01]  /*2c2c0*/  ISETP.LT.AND P4, PT, R37, UR10, !P4 ;  /* 0x0000000a25007c0c */ /* 0x004fe2000e781270 */
[----:B------:R-:W2:Y:S02]  /*2c2d0*/  LDCU UR10, c[0x0][0x398] ;  /* 0x00007300ff0a77ac */ /* 0x000ea40008000800 */
[----:B------:R-:W-:Y:S01]  /*2c2e0*/  IMAD.X R83, R85, 0x1, R3, P3 ;  /* 0x0000000155537824 */ /* 0x000fe200018e0603 */
[----:B------:R-:W-:-:S05]  /*2c2f0*/  IADD3 R84, P3, PT, R73, R70, RZ ;  /* 0x0000004649547210 */ /* 0x000fca0007f7e0ff */
[----:B------:R-:W-:Y:S01]  /*2c300*/  IMAD.X R85, R85, 0x1, R69, P3 ;  /* 0x0000000155557824 */ /* 0x000fe200018e0645 */
[----:B----4-:R-:W-:Y:S02]  /*2c310*/  ISETP.GE.AND P3, PT, R86, UR4, PT ;  /* 0x0000000456007c0c */ /* 0x010fe4000bf66270 */
[----:B-1----:R-:W-:Y:S01]  /*2c320*/  ISETP.LT.AND P6, PT, R67, UR12, !P2 ;  /* 0x0000000c43007c0c */ /* 0x002fe2000d7c1270 */
[----:B------:R-:W1:Y:S01]  /*2c330*/  LDCU UR12, c[0x0][0x398] ;  /* 0x00007300ff0c77ac */ /* 0x000e620008000800 */
[----:B------:R-:W-:Y:S02]  /*2c340*/  SHF.R.S32.HI R86, RZ, 0x8, R89 ;  /* 0x00000008ff567819 */ /* 0x000fe40000011459 */
[----:B------:R-:W-:Y:S02]  /*2c350*/  ISETP.LT.AND P5, PT, R34, UR14, !P2 ;  /* 0x0000000e22007c0c */ /* 0x000fe4000d7a1270 */
[----:B-----5:R-:W-:Y:S01]  /*2c360*/  F2FP.SATFINITE.E5M2.F32.PACK_AB_MERGE_C R80, R33, R32, RZ ;  /* 0x000000202150723e */ /* 0x020fe200048060ff */
[----:B------:R4:W-:Y:S01]  /*2c370*/  @P4 STG.E.U8 desc[UR24][R76.64], R86 ;  /* 0x000000564c004986 */ /* 0x0009e2000c101118 */
[----:B------:R-:W-:Y:S01]  /*2c380*/  ISETP.LT.AND P4, PT, R35, UR16, !P2 ;  /* 0x0000001023007c0c */ /* 0x000fe2000d781270 */
[----:B------:R-:W-:Y:S01]  /*2c390*/  VIADD R73, R73, UR30 ;  /* 0x0000001e49497c36 */ /* 0x000fe20008000000 */
[----:B------:R-:W-:Y:S01]  /*2c3a0*/  PRMT R89, R87, 0x9910, RZ ;  /* 0x0000991057597816 */ /* 0x000fe200000000ff */
[----:B------:R-:W5:Y:S01]  /*2c3b0*/  LDL.LU R32, [R1+0x430] ;  /* 0x0004300001207983 */ /* 0x000f620000300800 */
[----:B------:R-:W0:Y:S03]  /*2c3c0*/  LDCU UR14, c[0x0][0x398] ;  /* 0x00007300ff0e77ac */ /* 0x000e260008000800 */
[----:B------:R1:W-:Y:S01]  /*2c3d0*/  @P6 STG.E.U8 desc[UR24][R74.64], R88 ;  /* 0x000000584a006986 */ /* 0x0003e2000c101118 */
[----:B------:R-:W-:Y:S01]  /*2c3e0*/  PRMT R81, R80, 0x9910, RZ ;  /* 0x0000991050517816 */ /* 0x000fe200000000ff */
[----:B------:R-:W0:Y:S01]  /*2c3f0*/  LDCU UR16, c[0x0][0x398] ;  /* 0x00007300ff1077ac */ /* 0x000e220008000800 */
[----:B----4-:R-:W-:Y:S01]  /*2c400*/  F2FP.SATFINITE.E5M2.F32.PACK_AB_MERGE_C R86, R31, R30, RZ ;  /* 0x0000001e1f56723e */ /* 0x010fe200048060ff */
[----:B------:R-:W-:Y:S01]  /*2c410*/  VIADD R76, R66, 0xe ;  /* 0x0000000e424c7836 */ /* 0x000fe20000000000 */
[----:B------:R4:W-:Y:S01]  /*2c420*/  @P5 STG.E.U8 desc[UR24][R78.64], R80 ;  /* 0x000000504e005986 */ /* 0x0009e2000c101118 */
[----:B------:R-:W3:Y:S03]  /*2c430*/  LDCU UR4, c[0x0][0x39c] ;  /* 0x00007380ff0477ac */ /* 0x000ee60008000800 */
[----:B------:R2:W-:Y:S01]  /*2c440*/  @P4 STG.E.U8 desc[UR24][R82.64], R86 ;  /* 0x0000005652004986 */ /* 0x0005e2000c101118 */
[----:B------:R-:W-:Y:S01]  /*2c450*/  ISETP.GE.AND P6, PT, R76, UR6, PT ;  /* 0x000000064c007c0c */ /* 0x000fe2000bfc6270 */
[----:B------:R-:W3:Y:S01]  /*2c460*/  LDCU UR6, c[0x0][0x39c] ;  /* 0x00007380ff0677ac */ /* 0x000ee20008000800 */
[C---:B-1----:R-:W-:Y:S01]  /*2c470*/  IADD3 R74, P4, PT, R73.reuse, R2, RZ ;  /* 0x00000002494a7210 */ /* 0x042fe20007f9e0ff */
[----:B------:R-:W5:Y:S01]  /*2c480*/  LDL.LU R33, [R1+0x434] ;  /* 0x0004340001217983 */ /* 0x000f620000300800 */
[----:B------:R-:W-:-:S02]  /*2c490*/  IADD3 R76, P5, PT, R73, R0, RZ ;  /* 0x00000000494c7210 */ /* 0x000fc40007fbe0ff */
[----:B----4-:R-:W-:Y:S01]  /*2c4a0*/  SHF.R.S32.HI R79, RZ, 0x1f, R73 ;  /* 0x0000001fff4f7819 */ /* 0x010fe20000011449 */
[----:B------:R-:W4:Y:S01]  /*2c4b0*/  LDL.LU R30, [R1+0x230] ;  /* 0x00023000011e7983 */ /* 0x000f220000300800 */
[----:B0-----:R-:W-:Y:S01]  /*2c4c0*/  ISETP.LT.AND P2, PT, R37, UR9, !P2 ;  /* 0x0000000925007c0c */ /* 0x001fe2000d741270 */
[----:B------:R-:W0:Y:S01]  /*2c4d0*/  LDCU UR9, c[0x0][0x398] ;  /* 0x00007300ff0977ac */ /* 0x000e220008000800 */
[----:B------:R-:W-:Y:S01]  /*2c4e0*/  PRMT R78, R88, 0x9910, RZ ;  /* 0x00009910584e7816 */ /* 0x000fe200000000ff */
[----:B------:R-:W-:Y:S01]  /*2c4f0*/  IMAD.X R75, R79, 0x1, R71, P4 ;  /* 0x000000014f4b7824 */ /* 0x000fe200020e0647 */
[----:B--2---:R-:W-:Y:S01]  /*2c500*/  ISETP.LT.AND P4, PT, R67, UR10, !P0 ;  /* 0x0000000a43007c0c */ /* 0x004fe2000c781270 */
[----:B------:R-:W-:Y:S01]  /*2c510*/  IMAD.X R77, R79, 0x1, R72, P5 ;  /* 0x000000014f4d7824 */ /* 0x000fe200028e0648 */
[----:B------:R-:W-:Y:S01]  /*2c520*/  ISETP.LT.AND P5, PT, R34, UR12, !P0 ;  /* 0x0000000c22007c0c */ /* 0x000fe2000c7a1270 */
[----:B------:R-:W4:Y:S01]  /*2c530*/  LDL.LU R31, [R1+0x234] ;  /* 0x00023400011f7983 */ /* 0x000f220000300800 */
[----:B------:R-:W-:Y:S01]  /*2c540*/  SHF.R.S32.HI R80, RZ, 0x8, R78 ;  /* 0x00000008ff507819 */ /* 0x000fe2000001144e */
[----:B------:R-:W-:-:S04]  /*2c550*/  IMAD.MOV.U32 R78, RZ, RZ, R81 ;  /* 0x000000ffff4e7224 */ /* 0x000fc800078e0051 */
[----:B------:R-:W-:Y:S01]  /*2c560*/  @P2 STG.E.U8 desc[UR24][R84.64], R87 ;  /* 0x0000005754002986 */ /* 0x000fe2000c101118 */
[----:B------:R-:W-:Y:S01]  /*2c570*/  SHF.R.S32.HI R78, RZ, 0x8, R78 ;  /* 0x00000008ff4e7819 */ /* 0x000fe2000001144e */
[----:B------:R-:W1:Y:S01]  /*2c580*/  LDCU UR10, c[0x0][0x398] ;  /* 0x00007300ff0a77ac */ /* 0x000e620008000800 */
[----:B------:R-:W-:Y:S01]  /*2c590*/  IADD3 R82, P2, PT, R73, R68, RZ ;  /* 0x0000004449527210 */ /* 0x000fe20007f5e0ff */
[----:B------:R-:W-:Y:S01]  /*2c5a0*/  @P4 STG.E.U8 desc[UR24][R76.64], R80 ;  /* 0x000000504c004986 */ /* 0x000fe2000c101118 */
[----:B------:R-:W-:Y:S01]  /*2c5b0*/  PRMT R88, R86, 0x9910, RZ ;  /* 0x0000991056587816 */ /* 0x000fe200000000ff */
[----:B------:R-:W2:Y:S02]  /*2c5c0*/  LDCU UR12, c[0x0][0x398] ;  /* 0x00007300ff0c77ac */ /* 0x000ea40008000800 */
[----:B------:R0:W-:Y:S01]  /*2c5d0*/  @P5 STG.E.U8 desc[UR24][R74.64], R78 ;  /* 0x0000004e4a005986 */ /* 0x0001e2000c101118 */
[----:B------:R-:W-:Y:S02]  /*2c5e0*/  IMAD.X R83, R79, 0x1, R3, P2 ;  /* 0x000000014f537824 */ /* 0x000fe400010e0603 */
[C---:B0-----:R-:W-:Y:S01]  /*2c5f0*/  VIADD R74, R73.reuse, UR30 ;  /* 0x0000001e494a7c36 */ /* 0x041fe20008000000 */
[----:B------:R-:W-:-:S04]  /*2c600*/  IADD3 R78, P4, PT, R73, R70, RZ ;  /* 0x00000046494e7210 */ /* 0x000fc80007f9e0ff */
[----:B------:R-:W-:Y:S02]  /*2c610*/  SHF.R.S32.HI R73, RZ, 0x1f, R74 ;  /* 0x0000001fff497819 */ /* 0x000fe4000001144a */
[C---:B------:R-:W-:Y:S01]  /*2c620*/  IADD3 R76, P2, PT, R74.reuse, R0, RZ ;  /* 0x000000004a4c7210 */ /* 0x040fe20007f5e0ff */
[----:B------:R-:W-:Y:S01]  /*2c630*/  IMAD.X R79, R79, 0x1, R69, P4 ;  /* 0x000000014f4f7824 */ /* 0x000fe200020e0645 */
[C---:B------:R-:W-:Y:S02]  /*2c640*/  IADD3 R80, P4, PT, R74.reuse, R2, RZ ;  /* 0x000000024a507210 */ /* 0x040fe40007f9e0ff */
[C---:B------:R-:W-:Y:S01]  /*2c650*/  IADD3 R86, P5, PT, R74.reuse, R70, RZ ;  /* 0x000000464a567210 */ /* 0x040fe20007fbe0ff */
[C---:B------:R-:W-:Y:S01]  /*2c660*/  IMAD.X R77, R73.reuse, 0x1, R72, P2 ;  /* 0x00000001494d7824 */ /* 0x040fe200010e0648 */
[----:B------:R-:W-:Y:S01]  /*2c670*/  IADD3 R84, P2, PT, R74, R68, RZ ;  /* 0x000000444a547210 */ /* 0x000fe20007f5e0ff */
[C---:B------:R-:W-:Y:S02]  /*2c680*/  IMAD.X R81, R73.reuse, 0x1, R71, P4 ;  /* 0x0000000149517824 */ /* 0x040fe400020e0647 */
[----:B------:R-:W-:-:S02]  /*2c690*/  IMAD.X R87, R73, 0x1, R69, P5 ;  /* 0x0000000149577824 */ /* 0x000fc400028e0645 */
[----:B------:R-:W-:Y:S02]  /*2c6a0*/  IMAD.X R85, R73, 0x1, R3, P2 ;  /* 0x0000000149557824 */ /* 0x000fe400010e0603 */
[----:B------:R-:W-:Y:S01]  /*2c6b0*/  IMAD.MOV.U32 R73, RZ, RZ, R89 ;  /* 0x000000ffff497224 */ /* 0x000fe200078e0059 */
[----:B---3--:R-:W-:Y:S02]  /*2c6c0*/  F2FP.SATFINITE.E5M2.F32.PACK_AB_MERGE_C R89, R29, R28, RZ ;  /* 0x0000001c1d59723e */ /* 0x008fe400048060ff */
[----:B------:R-:W3:Y:S04]  /*2c6d0*/  LDL.LU R28, [R1+0x30] ;  /* 0x00003000011c7983 */ /* 0x000ee80000300800 */
[----:B------:R-:W3:Y:S01]  /*2c6e0*/  LDL.LU R29, [R1+0x34] ;  /* 0x00003400011d7983 */ /* 0x000ee20000300800 */
[----:B------:R-:W-:Y:S01]  /*2c6f0*/  ISETP.LT.AND P4, PT, R35, UR9, !P0 ;  /* 0x0000000923007c0c */ /* 0x000fe2000c781270 */
[----:B------:R-:W0:Y:S01]  /*2c700*/  LDCU UR9, c[0x0][0x398] ;  /* 0x00007300ff0977ac */ /* 0x000e220008000800 */
[----:B-1----:R-:W-:Y:S01]  /*2c710*/  ISETP.LT.AND P2, PT, R37, UR10, !P0 ;  /* 0x0000000a25007c0c */ /* 0x002fe2000c741270 */
[----:B------:R-:W3:Y:S01]  /*2c720*/  LDL.LU R39, [R1+0x638] ;  /* 0x0006380001277983 */ /* 0x000ee20000300800 */
[----:B--2---:R-:W-:Y:S01]  /*2c730*/  ISETP.LT.AND P5, PT, R67, UR12, !P1 ;  /* 0x0000000c43007c0c */ /* 0x004fe2000cfa1270 */
[----:B------:R-:W1:Y:S01]  /*2c740*/  LDCU UR10, c[0x0][0x398] ;  /* 0x00007300ff0a77ac */ /* 0x000e620008000800 */
[----:B------:R-:W-:Y:S01]  /*2c750*/  SHF.R.S32.HI R88, RZ, 0x8, R88 ;  /* 0x00000008ff587819 */ /* 0x000fe20000011458 */
[----:B------:R-:W2:Y:S01]  /*2c760*/  LDL.LU R36, [R1+0x63c] ;  /* 0x00063c0001247983 */ /* 0x000ea20000300800 */
[----:B------:R-:W-:Y:S01]  /*2c770*/  SHF.R.S32.HI R73, RZ, 0x8, R73 ;  /* 0x00000008ff497819 */ /* 0x000fe20000011449 */
[----:B------:R-:W0:Y:S04]  /*2c780*/  LDCU UR12, c[0x0][0x398] ;  /* 0x00007300ff0c77ac */ /* 0x000e280008000800 */
[----:B------:R-:W-:Y:S04]  /*2c790*/  @P4 STG.E.U8 desc[UR24][R82.64], R88 ;  /* 0x0000005852004986 */ /* 0x000fe8000c101118 */
[----:B------:R0:W-:Y:S04]  /*2c7a0*/  @P2 STG.E.U8 desc[UR24][R78.64], R73 ;  /* 0x000000494e002986 */ /* 0x0001e8000c101118 */
[----:B------:R1:W-:Y:S01]  /*2c7b0*/  @P5 STG.E.U8 desc[UR24][R76.64], R89 ;  /* 0x000000594c005986 */ /* 0x0003e2000c101118 */
[----:B0-----:R-:W-:-:S05]  /*2c7c0*/  VIADD R73, R66, 0x10 ;  /* 0x0000001042497836 */ /* 0x001fca0000000000 */
[----:B------:R-:W-:Y:S01]  /*2c7d0*/  ISETP.GE.AND P5, PT, R73, UR6, PT ;  /* 0x0000000649007c0c */ /* 0x000fe2000bfa6270 */
[----:B------:R-:W-:Y:S01]  /*2c7e0*/  VIADD R75, R66, 0xf ;  /* 0x0000000f424b7836 */ /* 0x000fe20000000000 */
[----:B----4-:R-:W-:Y:S01]  /*2c7f0*/  F2FP.SATFINITE.E5M2.F32.PACK_AB_MERGE_C R88, R31, R30, RZ ;  /* 0x0000001e1f58723e */ /* 0x010fe200048060ff */
[----:B------:R-:W-:Y:S01]  /*2c800*/  VIADD R74, R74, UR30 ;  /* 0x0000001e4a4a7c36 */ /* 0x000fe20008000000 */
[----:B-----5:R-:W-:Y:S01]  /*2c810*/  F2FP.SATFINITE.E5M2.F32.PACK_AB_MERGE_C R73, R33, R32, RZ ;  /* 0x000000202149723e */ /* 0x020fe200048060ff */
[----:B------:R-:W0:Y:S01]  /*2c820*/  LDCU UR6, c[0x0][0x39c] ;  /* 0x00007380ff0677ac */ /* 0x000e220008000800 */
[----:B------:R-:W4:Y:S04]  /*2c830*/  LDL.LU R32, [R1+0x438] ;  /* 0x0004380001207983 */ /* 0x000f280000300800 */
[----:B------:R-:W4:Y:S04]  /*2c840*/  LDL.LU R30, [R1+0x43c] ;  /* 0x00043c00011e7983 */ /* 0x000f280000300800 */
[----:B------:R-:W5:Y:S04]  /*2c850*/  LDL.LU R33, [R1+0x238] ;  /* 0x0002380001217983 */ /* 0x000f680000300800 */
[----:B------:R-:W5:Y:S01]  /*2c860*/  LDL.LU R31, [R1+0x23c] ;  /* 0x00023c00011f7983 */ /* 0x000f620000300800 */
[----:B------:R-:W-:Y:S01]  /*2c870*/  ISETP.LT.AND P4, PT, R34, UR14, !P1 ;  /* 0x0000000e22007c0c */ /* 0x000fe2000cf81270 */
[----:B------:R-:W0:Y:S01]  /*2c880*/  LDCU UR14, c[0x0][0x398] ;  /* 0x00007300ff0e77ac */ /* 0x000e220008000800 */
[----:B------:R-:W-:-:S02]  /*2c890*/  ISETP.LT.AND P2, PT, R35, UR16, !P1 ;  /* 0x0000001023007c0c */ /* 0x000fc4000cf41270 */
[----:B------:R-:W-:Y:S01]  /*2c8a0*/  ISETP.GE.AND P0, PT, R75, UR4, PT ;  /* 0x000000044b007c0c */ /* 0x000fe2000bf06270 */
[----:B------:R-:W0:Y:S01]  /*2c8b0*/  LDCU UR4, c[0x0][0x39c] ;  /* 0x00007380ff0477ac */ /* 0x000e220008000800 */
[----:B------:R-:W-:-:S07]  /*2c8c0*/  SHF.R.S32.HI R75, RZ, 0x1f, R74 ;  /* 0x0000001fff4b7819 */ /* 0x000fce000001144a */
[----:B------:R0:W-:Y:S01]  /*2c8d0*/  @P4 STG.E.U8 desc[UR24][R80.64], R73 ;  /* 0x0000004950004986 */ /* 0x0001e2000c101118 */
[----:B---3--:R-:W-:Y:S01]  /*2c8e0*/  F2FP.SATFINITE.E5M2.F32.PACK_AB_MERGE_C R82, R29, R28, RZ ;  /* 0x0000001c1d52723e */ /* 0x008fe200048060ff */
[----:B------:R-:W3:Y:S02]  /*2c8f0*/  LDCU UR16, c[0x0][0x398] ;  /* 0x00007300ff1077ac */ /* 0x000ee40008000800 */
[----:B------:R-:W5:Y:S04]  /*2c900*/  LDL.LU R28, [R1+0x38] ;  /* 0x00003800011c7983 */ /* 0x000f680000300800 */
[----:B------:R-:W5:Y:S01]  /*2c910*/  LDL.LU R29, [R1+0x3c] ;  /* 0x00003c00011d7983 */ /* 0x000f620000300800 */
[----:B------:R-:W-:-:S03]  /*2c920*/  IADD3 R78, P4, PT, R74, R0, RZ ;  /* 0x000000004a4e7210 */ /* 0x000fc60007f9e0ff */
[----:B------:R2:W-:Y:S01]  /*2c930*/  @P2 STG.E.U8 desc[UR24][R84.64], R88 ;  /* 0x0000005854002986 */ /* 0x0005e2000c101118 */
[----:B-1----:R-:W-:Y:S01]  /*2c940*/  IADD3 R76, P2, PT, R74, R2, RZ ;  /* 0x000000024a4c7210 */ /* 0x002fe20007f5e0ff */
[----:B------:R-:W-:Y:S01]  /*2c950*/  IMAD.X R79, R75, 0x1, R72, P4 ;  /* 0x000000014b4f7824 */ /* 0x000fe200020e0648 */
[----:B------:R-:W-:Y:S01]  /*2c960*/  ISETP.LT.AND P1, PT, R37, UR9, !P1 ;  /* 0x0000000925007c0c */ /* 0x000fe2000cf21270 */
[----:B------:R-:W1:Y:S01]  /*2c970*/  LDCU UR9, c[0x0][0x398] ;  /* 0x00007300ff0977ac */ /* 0x000e620008000800 */
[----:B0-----:R-:W-:Y:S01]  /*2c980*/  PRMT R80, R89, 0x9910, RZ ;  /* 0x0000991059507816 */ /* 0x001fe200000000ff */
[----:B------:R-:W-:Y:S01]  /*2c990*/  IMAD.X R77, R75, 0x1, R71, P2 ;  /* 0x000000014b4d7824 */ /* 0x000fe200010e0647 */
[----:B------:R-:W-:Y:S01]  /*2c9a0*/  ISETP.LT.AND P2, PT, R67, UR10, !P3 ;  /* 0x0000000a43007c0c */ /* 0x000fe2000df41270 */
[----:B------:R-:W0:Y:S01]  /*2c9b0*/  LDCU UR10, c[0x0][0x398] ;  /* 0x00007300ff0a77ac */ /* 0x000e220008000800 */
[----:B------:R-:W-:Y:S01]  /*2c9c0*/  ISETP.LT.AND P4, PT, R34, UR12, !P3 ;  /* 0x0000000c22007c0c */ /* 0x000fe2000df81270 */
[----:B------:R-:W5:Y:S01]  /*2c9d0*/  LDL.LU R41, [R1+0x640] ;  /* 0x0006400001297983 */ /* 0x000f620000300800 */
[----:B------:R-:W-:Y:S01]  /*2c9e0*/  PRMT R73, R73, 0x9910, RZ ;  /* 0x0000991049497816 */ /* 0x000fe200000000ff */
[----:B------:R-:W0:Y:S01]  /*2c9f0*/  LDCU UR12, c[0x0][0x398] ;  /* 0x00007300ff0c77ac */ /* 0x000e220008000800 */
[----:B------:R-:W-:-:S02]  /*2ca00*/  SHF.R.S32.HI R80, RZ, 0x8, R80 ;  /* 0x00000008ff507819 */ /* 0x000fc40000011450 */
[----:B------:R-:W-:Y:S01]  /*2ca10*/  SHF.R.S32.HI R73, RZ, 0x8, R73 ;  /* 0x00000008ff497819 */ /* 0x000fe20000011449 */
[----:B------:R-:W-:Y:S01]  /*2ca20*/  @P1 STG.E.U8 desc[UR24][R86.64], R82 ;  /* 0x0000005256001986 */ /* 0x000fe2000c101118 */
[----:B--2---:R-:W-:-:S03]  /*2ca30*/  IADD3 R84, P1, PT, R74, R68, RZ ;  /* 0x000000444a547210 */ /* 0x004fc60007f3e0ff */
[----:B------:R-:W-:Y:S04]  /*2ca40*/  @P2 STG.E.U8 desc[UR24][R78.64], R80 ;  /* 0x000000504e002986 */ /* 0x000fe8000c101118 */
[----:B------:R2:W-:Y:S01]  /*2ca50*/  @P4 STG.E.U8 desc[UR24][R76.64], R73 ;  /* 0x000000494c004986 */ /* 0x0005e2000c101118 */
[----:B------:R-:W-:Y:S02]  /*2ca60*/  IMAD.X R85, R75, 0x1, R3, P1 ;  /* 0x000000014b557824 */ /* 0x000fe400008e0603 */
[C---:B--2---:R-:W-:Y:S01]  /*2ca70*/  VIADD R73, R74.reuse, UR30 ;  /* 0x0000001e4a497c36 */ /* 0x044fe20008000000 */
[----:B------:R-:W-:-:S04]  /*2ca80*/  IADD3 R80, P2, PT, R74, R70, RZ ;  /* 0x000000464a507210 */ /* 0x000fc80007f5e0ff */
[----:B------:R-:W-:Y:S02]  /*2ca90*/  SHF.R.S32.HI R83, RZ, 0x1f, R73 ;  /* 0x0000001fff537819 */ /* 0x000fe40000011449 */
[----:B------:R-:W-:Y:S01]  /*2caa0*/  IADD3 R78, P1, PT, R73, R0, RZ ;  /* 0x00000000494e7210 */ /* 0x000fe20007f3e0ff */
[----:B------:R-:W-:-:S04]  /*2cab0*/  IMAD.X R81, R75, 0x1, R69, P2 ;  /* 0x000000014b517824 */ /* 0x000fc800010e0645 */
[----:B------:R-:W-:Y:S01]  /*2cac0*/  IMAD.X R79, R83, 0x1, R72, P1 ;  /* 0x00000001534f7824 */ /* 0x000fe200008e0648 */
[----:B------:R-:W-:Y:S02]  /*2cad0*/  IADD3 R74, P1, PT, R73, R68, RZ ;  /* 0x00000044494a7210 */ /* 0x000fe40007f3e0ff */
[----:B-1----:R-:W-:Y:S02]  /*2cae0*/  ISETP.LT.AND P2, PT, R35, UR9, !P3 ;  /* 0x0000000923007c0c */ /* 0x002fe4000df41270 */
[----:B------:R-:W-:Y:S01]  /*2caf0*/  PRMT R87, R88, 0x9910, RZ ;  /* 0x0000991058577816 */ /* 0x000fe200000000ff */
[----:B------:R-:W-:Y:S01]  /*2cb00*/  IMAD.X R75, R83, 0x1, R3, P1 ;  /* 0x00000001534b7824 */ /* 0x000fe200008e0603 */
[----:B------:R-:W-:Y:S01]  /*2cb10*/  IADD3 R76, P4, PT, R73, R2, RZ ;  /* 0x00000002494c7210 */ /* 0x000fe20007f9e0ff */
[----:B------:R-:W-:Y:S01]  /*2cb20*/  VIADD R86, R66, 0x11 ;  /* 0x0000001142567836 */ /* 0x000fe20000000000 */
[----:B0-----:R-:W-:Y:S01]  /*2cb30*/  ISETP.LT.AND P3, PT, R37, UR10, !P3 ;  /* 0x0000000a25007c0c */ /* 0x001fe2000df61270 */
[----:B------:R-:W0:Y:S01]  /*2cb40*/  LDCU UR9, c[0x0][0x398] ;  /* 0x00007300ff0977ac */ /* 0x000e220008000800 */
[----:B------:R-:W-:-:S02]  /*2cb50*/  PRMT R88, R82, 0x9910, RZ ;  /* 0x0000991052587816 */ /* 0x000fc400000000ff */
[----:B------:R-:W-:Y:S01]  /*2cb60*/  IADD3 R82, P1, PT, R73, R70, RZ ;  /* 0x0000004649527210 */ /* 0x000fe20007f3e0ff */
[C---:B------:R-:W-:Y:S01]  /*2cb70*/  IMAD.X R77, R83.reuse, 0x1, R71, P4 ;  /* 0x00000001534d7824 */ /* 0x040fe200020e0647 */
[----:B------:R-:W-:Y:S01]  /*2cb80*/  SHF.R.S32.HI R87, RZ, 0x8, R87 ;  /* 0x00000008ff577819 */ /* 0x000fe20000011457 */
[----:B------:R-:W1:Y:S02]  /*2cb90*/  LDCU UR10, c[0x0][0x398] ;  /* 0x00007300ff0a77ac */ /* 0x000e640008000800 */
[----:B------:R-:W-:Y:S01]  /*2cba0*/  IMAD.X R83, R83, 0x1, R69, P1 ;  /* 0x0000000153537824 */ /* 0x000fe200008e0645 */
[----:B------:R-:W-:Y:S01]  /*2cbb0*/  ISETP.GE.AND P1, PT, R86, UR4, PT ;  /* 0x0000000456007c0c */ /* 0x000fe2000bf26270 */
[----:B------:R2:W-:Y:S01]  /*2cbc0*/  @P2 STG.E.U8 desc[UR24][R84.64], R87 ;  /* 0x0000005754002986 */ /* 0x0005e2000c101118 */
[----:B------:R-:W-:Y:S02]  /*2cbd0*/  SHF.R.S32.HI R86, RZ, 0x8, R88 ;  /* 0x00000008ff567819 */ /* 0x000fe40000011458 */
[----:B----4-:R-:W-:Y:S01]  /*2cbe0*/  F2FP.SATFINITE.E5M2.F32.PACK_AB_MERGE_C R30, R30, R32, RZ ;  /* 0x000000201e1e723e */ /* 0x010fe200048060ff */
[----:B------:R-:W-:Y:S01]  /*2cbf0*/  VIADD R73, R73, UR30 ;  /* 0x0000001e49497c36 */ /* 0x000fe20008000000 */
[----:B------:R-:W-:Y:S01]  /*2cc00*/  ISETP.LT.AND P4, PT, R67, UR12, !P6 ;  /* 0x0000000c43007c0c */ /* 0x000fe2000f781270 */
[----:B------:R4:W-:Y:S01]  /*2cc10*/  @P3 STG.E.U8 desc[UR24][R80.64], R86 ;  /* 0x0000005650003986 */ /* 0x0009e2000c101118 */
[----:B------:R-:W-:Y:S01]  /*2cc20*/  ISETP.LT.AND P2, PT, R34, UR14, !P6 ;  /* 0x0000000e22007c0c */ /* 0x000fe2000f741270 */
[----:B------:R-:W0:Y:S01]  /*2cc30*/  LDCU UR4, c[0x0][0x39c] ;  /* 0x00007380ff0477ac */ /* 0x000e220008000800 */
[----:B---3--:R-:W-:-:S02]  /*2cc40*/  ISETP.LT.AND P3, PT, R35, UR16, !P6 ;  /* 0x0000001023007c0c */ /* 0x008fc4000f761270 */
[----:B--2---:R-:W-:Y:S01]  /*2cc50*/  F2FP.SATFINITE.E5M2.F32.PACK_AB_MERGE_C R84, R36, R39, RZ ;  /* 0x000000272454723e */ /* 0x004fe200048060ff */
[----:B------:R-:W2:Y:S01]  /*2cc60*/  LDCU UR12, c[0x0][0x398] ;  /* 0x00007300ff0c77ac */ /* 0x000ea20008000800 */
[----:B-----5:R-:W-:Y:S01]  /*2cc70*/  F2FP.SATFINITE.E5M2.F32.PACK_AB_MERGE_C R40, R31, R33, RZ ;  /* 0x000000211f28723e */ /* 0x020fe200048060ff */
[----:B------:R-:W3:Y:S04]  /*2cc80*/  LDCU UR14, c[0x0][0x398] ;  /* 0x00007300ff0e77ac */ /* 0x000ee80008000800 */
[----:B------:R-:W-:Y:S01]  /*2cc90*/  @P4 STG.E.U8 desc[UR24][R78.64], R84 ;  /* 0x000000544e004986 */ /* 0x000fe2000c101118 */
[----:B----4-:R-:W-:Y:S01]  /*2cca0*/  VIADD R80, R66, 0x12 ;  /* 0x0000001242507836 */ /* 0x010fe20000000000 */
[----:B------:R-:W4:Y:S02]  /*2ccb0*/  LDCU UR16, c[0x0][0x398] ;  /* 0x00007300ff1077ac */ /* 0x000f240008000800 */
[----:B------:R-:W-:Y:S01]  /*2ccc0*/  @P2 STG.E.U8 desc[UR24][R76.64], R30 ;  /* 0x0000001e4c002986 */ /* 0x000fe2000c101118 */
[----:B------:R-:W-:-:S03]  /*2ccd0*/  IADD3 R48, P2, PT, R73, R0, RZ ;  /* 0x0000000049307210 */ /* 0x000fc60007f5e0ff */
[----:B------:R5:W-:Y:S01]  /*2cce0*/  @P3 STG.E.U8 desc[UR24][R74.64], R40 ;  /* 0x000000284a003986 */ /* 0x000be2000c101118 */
[----:B------:R-:W-:Y:S02]  /*2ccf0*/  IADD3 R46, P3, PT, R73, R2, RZ ;  /* 0x00000002492e7210 */ /* 0x000fe40007f7e0ff */
[----:B------:R-:W-:Y:S02]  /*2cd00*/  ISETP.LT.AND P6, PT, R37, UR18, !P6 ;  /* 0x0000001225007c0c */ /* 0x000fe4000f7c1270 */
[----:B-----5:R-:W-:Y:S01]  /*2cd10*/  SHF.R.S32.HI R74, RZ, 0x1f, R73 ;  /* 0x0000001fff4a7819 */ /* 0x020fe20000011449 */
[----:B------:R-:W-:-:S04]  /*2cd20*/  VIADD R75, R73, UR30 ;  /* 0x0000001e494b7c36 */ /* 0x000fc80008000000 */
[C---:B------:R-:W-:Y:S01]  /*2cd30*/  IMAD.X R49, R74.reuse, 0x1, R72, P2 ;  /* 0x000000014a317824 */ /* 0x040fe200010e0648 */
[C---:B------:R-:W-:Y:S01]  /*2cd40*/  IADD3 R42, P2, PT, R73.reuse, R68, RZ ;  /* 0x00000044492a7210 */ /* 0x040fe20007f5e0ff */
[C---:B------:R-:W-:Y:S01]  /*2cd50*/  IMAD.X R47, R74.reuse, 0x1, R71, P3 ;  /* 0x000000014a2f7824 */ /* 0x040fe200018e0647 */
[----:B------:R-:W-:Y:S02]  /*2cd60*/  IADD3 R92, P3, PT, R73, R70, RZ ;  /* 0x00000046495c7210 */ /* 0x000fe40007f7e0ff */
[----:B------:R-:W-:Y:S01]  /*2cd70*/  SHF.R.S32.HI R73, RZ, 0x1f, R75 ;  /* 0x0000001fff497819 */ /* 0x000fe2000001144b */
[C---:B------:R-:W-:Y:S01]  /*2cd80*/  IMAD.X R43, R74.reuse, 0x1, R3, P2 ;  /* 0x000000014a2b7824 */ /* 0x040fe200010e0603 */
[C---:B------:R-:W-:Y:S01]  /*2cd90*/  IADD3 R90, P2, PT, R75.reuse, R0, RZ ;  /* 0x000000004b5a7210 */ /* 0x040fe20007f5e0ff */
[----:B------:R-:W-:Y:S01]  /*2cda0*/  IMAD.X R93, R74, 0x1, R69, P3 ;  /* 0x000000014a5d7824 */ /* 0x000fe200018e0645 */
[C---:B------:R-:W-:Y:S01]  /*2cdb0*/  IADD3 R88, P3, PT, R75.reuse, R2, RZ ;  /* 0x000000024b587210 */ /* 0x040fe20007f7e0ff */
[----:B------:R-:W-:-:S02]  /*2cdc0*/  VIADD R74, R75, UR30 ;  /* 0x0000001e4b4a7c36 */ /* 0x000fc40008000000 */
[----:B------:R-:W-:Y:S01]  /*2cdd0*/  IMAD.X R91, R73, 0x1, R72, P2 ;  /* 0x00000001495b7824 */ /* 0x000fe200010e0648 */
[----:B------:R-:W-:Y:S01]  /*2cde0*/  IADD3 R86, P2, PT, R75, R68, RZ ;  /* 0x000000444b567210 */ /* 0x000fe20007f5e0ff */
[C---:B------:R-:W-:Y:S01]  /*2cdf0*/  IMAD.X R89, R73.reuse, 0x1, R71, P3 ;  /* 0x0000000149597824 */ /* 0x040fe200018e0647 */
[----:B------:R-:W-:Y:S02]  /*2ce00*/  ISETP.GE.AND P4, PT, R80, UR6, PT ;  /* 0x0000000650007c0c */ /* 0x000fe4000bf86270 */
[----:B------:R-:W-:Y:S01]  /*2ce10*/  PRMT R85, R84, 0x9910, RZ ;  /* 0x0000991054557816 */ /* 0x000fe200000000ff */
[----:B------:R-:W-:Y:S01]  /*2ce20*/  IMAD.X R87, R73, 0x1, R3, P2 ;  /* 0x0000000149577824 */ /* 0x000fe200010e0603 */
[----:B------:R-:W-:Y:S01]  /*2ce30*/  IADD3 R80, P2, PT, R74, R0, RZ ;  /* 0x000000004a507210 */ /* 0x000fe20007f5e0ff */
[----:B------:R-:W-:Y:S01]  /*2ce40*/  VIADD R31, R66, 0x13 ;  /* 0x00000013421f7836 */ /* 0x000fe20000000000 */
[----:B------:R-:W-:Y:S01]  /*2ce50*/  PRMT R30, R30, 0x9910, RZ ;  /* 0x000099101e1e7816 */ /* 0x000fe200000000ff */
[----:B------:R-:W-:Y:S01]  /*2ce60*/  IMAD.MOV.U32 R32, RZ, RZ, R85 ;  /* 0x000000ffff207224 */ /* 0x000fe200078e0055 */
[----:B------:R-:W5:Y:S04]  /*2ce70*/  LDCU UR6, c[0x0][0x398] ;  /* 0x00007300ff0677ac */ /* 0x000f680008000800 */
[----:B------:R-:W-:Y:S01]  /*2ce80*/  SHF.R.S32.HI R45, RZ, 0x8, R32 ;  /* 0x00000008ff2d7819 */ /* 0x000fe20000011420 */
[----:B------:R-:W-:Y:S01]  /*2ce90*/  IMAD.MOV.U32 R44, RZ, RZ, R30 ;  /* 0x000000ffff2c7224 */ /* 0x000fe200078e001e */
[----:B------:R-:W-:-:S02]  /*2cea0*/  F2FP.SATFINITE.E5M2.F32.PACK_AB_MERGE_C R38, R29, R28, RZ ;  /* 0x0000001c1d26723e */ /* 0x000fc400048060ff */
[----:B------:R-:W3:Y:S04]  /*2ceb0*/  LDL.LU R29, [R1+0x644] ;  /* 0x00064400011d7983 */ /* 0x000ee80000300800 */
[----:B------:R0:W-:Y:S04]  /*2cec0*/  @P6 STG.E.U8 desc[UR24][R82.64], R38 ;  /* 0x0000002652006986 */ /* 0x0001e8000c101118 */
[----:B------:R-:W4:Y:S04]  /*2ced0*/  LDL.LU R39, [R1+0x440] ;  /* 0x0004400001277983 */ /* 0x000f280000300800 */
[----:B------:R-:W4:Y:S01]  /*2cee0*/  LDL.LU R36, [R1+0x444] ;  /* 0x0004440001247983 */ /* 0x000f220000300800 */
[----:B0-----:R-:W-:-:S03]  /*2cef0*/  IADD3 R82, P3, PT, R75, R70, RZ ;  /* 0x000000464b527210 */ /* 0x001fc60007f7e0ff */
[----:B------:R-:W4:Y:S01]  /*2cf00*/  LDL.LU R32, [R1+0x240] ;  /* 0x0002400001207983 */ /* 0x000f220000300800 */
[----:B------:R-:W-:Y:S01]  /*2cf10*/  SHF.R.S32.HI R75, RZ, 0x1f, R74 ;  /* 0x0000001fff4b7819 */ /* 0x000fe2000001144a */
[----:B------:R-:W-:Y:S02]  /*2cf20*/  IMAD.X R83, R73, 0x1, R69, P3 ;  /* 0x0000000149537824 */ /* 0x000fe400018e0645 */
[----:B------:R-:W4:Y:S02]  /*2cf30*/  LDL.LU R33, [R1+0x244] ;  /* 0x0002440001217983 */ /* 0x000f240000300800 */
[C---:B------:R-:W-:Y:S01]  /*2cf40*/  IMAD.X R81, R75.reuse, 0x1, R72, P2 ;  /* 0x000000014b517824 */ /* 0x040fe200010e0648 */
[C---:B------:R-:W-:Y:S01]  /*2cf50*/  IADD3 R76, P2, PT, R74.reuse, R68, RZ ;  /* 0x000000444a4c7210 */ /* 0x040fe20007f5e0ff */
[----:B------:R-:W-:Y:S01]  /*2cf60*/  VIADD R73, R74, UR30 ;  /* 0x0000001e4a497c36 */ /* 0x000fe20008000000 */
[----:B------:R-:W4:Y:S03]  /*2cf70*/  LDL.LU R30, [R1+0x40] ;  /* 0x00004000011e7983 */ /* 0x000f260000300800 */
[----:B------:R-:W-:Y:S01]  /*2cf80*/  IMAD.X R77, R75, 0x1, R3, P2 ;  /* 0x000000014b4d7824 */ /* 0x000fe200010e0603 */
[----:B------:R-:W-:-:S02]  /*2cf90*/  SHF.R.S32.HI R28, RZ, 0x1f, R73 ;  /* 0x0000001fff1c7819 */ /* 0x000fc40000011449 */
[----:B------:R-:W-:-:S05]  /*2cfa0*/  IADD3 R84, P2, PT, R73, R0, RZ ;  /* 0x0000000049547210 */ /* 0x000fca0007f5e0ff */
[----:B------:R-:W-:Y:S01]  /*2cfb0*/  IMAD.X R85, R28, 0x1, R72, P2 ;  /* 0x000000011c557824 */ /* 0x000fe200010e0648 */
[----:B------:R-:W-:Y:S01]  /*2cfc0*/  ISETP.GE.AND P2, PT, R31, UR4, PT ;  /* 0x000000041f007c0c */ /* 0x000fe2000bf46270 */
[----:B------:R-:W0:Y:S01]  /*2cfd0*/  LDCU UR4, c[0x0][0x39c] ;  /* 0x00007380ff0477ac */ /* 0x000e220008000800 */
[----:B------:R-:W4:Y:S01]  /*2cfe0*/  LDL.LU R31, [R1+0x44] ;  /* 0x00004400011f7983 */ /* 0x000f220000300800 */
[----:B------:R-:W-:-:S05]  /*2cff0*/  IADD3 R78, P3, PT, R74, R2, RZ ;  /* 0x000000024a4e7210 */ /* 0x000fca0007f7e0ff */
[----:B------:R-:W-:Y:S01]  /*2d000*/  IMAD.X R79, R75, 0x1, R71, P3 ;  /* 0x000000014b4f7824 */ /* 0x000fe200018e0647 */
[----:B-----5:R-:W-:Y:S01]  /*2d010*/  ISETP.LT.AND P3, PT, R67, UR6, !P0 ;  /* 0x0000000643007c0c */ /* 0x020fe2000c761270 */
[----:B------:R-:W5:Y:S01]  /*2d020*/  LDCU UR6, c[0x0][0x398] ;  /* 0x00007300ff0677ac */ /* 0x000f620008000800 */
[----:B------:R-:W-:-:S05]  /*2d030*/  IADD3 R74, P6, PT, R74, R70, RZ ;  /* 0x000000464a4a7210 */ /* 0x000fca0007fde0ff */
[----:B------:R-:W-:Y:S01]  /*2d040*/  IMAD.X R75, R75, 0x1, R69, P6 ;  /* 0x000000014b4b7824 */ /* 0x000fe200030e0645 */
[----:B------:R-:W-:Y:S01]  /*2d050*/  ISETP.LT.AND P6, PT, R34, UR9, !P0 ;  /* 0x0000000922007c0c */ /* 0x000fe2000c7c1270 */
[----:B------:R-:W0:Y:S04]  /*2d060*/  LDCU UR9, c[0x0][0x398] ;  /* 0x00007300ff0977ac */ /* 0x000e280008000800 */
[----:B------:R-:W-:Y:S01]  /*2d070*/  @P3 STG.E.U8 desc[UR24][R48.64], R45 ;  /* 0x0000002d30003986 */ /* 0x000fe2000c101118 */
[----:B-1----:R-:W-:Y:S01]  /*2d080*/  ISETP.LT.AND P3, PT, R35, UR10, !P0 ;  /* 0x0000000a23007c0c */ /* 0x002fe2000c761270 */
[----:B------:R-:W1:Y:S01]  /*2d090*/  LDCU UR10, c[0x0][0x398] ;  /* 0x00007300ff0a77ac */ /* 0x000e620008000800 */
[----:B------:R-:W-:Y:S02]  /*2d0a0*/  PRMT R40, R40, 0x9910, RZ ;  /* 0x0000991028287816 */ /* 0x000fe400000000ff */
[----:B------:R-:W-:-:S02]  /*2d0b0*/  SHF.R.S32.HI R44, RZ, 0x8, R44 ;  /* 0x00000008ff2c7819 */ /* 0x000fc4000001142c */
[----:B-----5:R-:W-:Y:S01]  /*2d0c0*/  ISETP.LT.AND P0, PT, R37, UR6, !P0 ;  /* 0x0000000625007c0c */ /* 0x020fe2000c701270 */
[----:B------:R-:W5:Y:S01]  /*2d0d0*/  LDCU UR6, c[0x0][0x398] ;  /* 0x00007300ff0677ac */ /* 0x000f620008000800 */
[----:B------:R-:W-:Y:S02]  /*2d0e0*/  SHF.R.S32.HI R40, RZ, 0x8, R40 ;  /* 0x00000008ff287819 */ /* 0x000fe40000011428 */
[----:B------:R-:W-:Y:S01]  /*2d0f0*/  PRMT R38, R38, 0x9910, RZ ;  /* 0x0000991026267816 */ /* 0x000fe200000000ff */
[----:B------:R-:W-:Y:S01]  /*2d100*/  @P6 STG.E.U8 desc[UR24][R46.64], R44 ;  /* 0x0000002c2e006986 */ /* 0x000fe2000c101118 */
[----:B0-----:R-:W-:Y:S01]  /*2d110*/  ISETP.LT.AND P6, PT, R67, UR9, !P5 ;  /* 0x0000000943007c0c */ /* 0x001fe2000efc1270 */
[----:B------:R-:W0:Y:S02]  /*2d120*/  LDCU UR9, c[0x0][0x398] ;  /* 0x00007300ff0977ac */ /* 0x000e240008000800 */
[----:B------:R1:W-:Y:S01]  /*2d130*/  @P3 STG.E.U8 desc[UR24][R42.64], R40 ;  /* 0x000000282a003986 */ /* 0x0003e2000c101118 */
[----:B--2---:R-:W-:Y:S01]  /*2d140*/  ISETP.LT.AND P3, PT, R34, UR12, !P5 ;  /* 0x0000000c22007c0c */ /* 0x004fe2000ef61270 */
[----:B------:R-:W2:Y:S01]  /*2d150*/  LDCU UR12, c[0x0][0x398] ;  /* 0x00007300ff0c77ac */ /* 0x000ea20008000800 */
[----:B-1----:R-:W-:Y:S01]  /*2d160*/  SHF.R.S32.HI R40, RZ, 0x8, R38 ;  /* 0x00000008ff287819 */ /* 0x002fe20000011426 */
[----:B------:R-:W-:Y:S01]  /*2d170*/  VIADD R38, R66, 0x14 ;  /* 0x0000001442267836 */ /* 0x000fe20000000000 */
[----:B------:R-:W2:Y:S04]  /*2d180*/  LDL.LU R42, [R1+0x648] ;  /* 0x00064800012a7983 */ /* 0x000ea80000300800 */
[----:B------:R1:W-:Y:S01]  /*2d190*/  @P0 STG.E.U8 desc[UR24][R92.64], R40 ;  /* 0x000000285c000986 */ /* 0x0003e2000c101118 */
[----:B------:R-:W-:Y:S01]  /*2d1a0*/  ISETP.GE.AND P0, PT, R38, UR4, PT ;  /* 0x0000000426007c0c */ /* 0x000fe2000bf06270 */
[----:B------:R-:W0:Y:S02]  /*2d1b0*/  LDCU UR4, c[0x0][0x39c] ;  /* 0x00007380ff0477ac */ /* 0x000e240008000800 */
[----:B------:R-:W2:Y:S04]  /*2d1c0*/  LDL.LU R43, [R1+0x64c] ;  /* 0x00064c00012b7983 */ /* 0x000ea80000300800 */
[----:B-1----:R-:W2:Y:S01]  /*2d1d0*/  LDL.LU R40, [R1+0x650] ;  /* 0x0006500001287983 */ /* 0x002ea20000300800 */
[----:B---3--:R-:W-:-:S03]  /*2d1e0*/  F2FP.SATFINITE.E5M2.F32.PACK_AB_MERGE_C R29, R29, R41, RZ ;  /* 0x000000291d1d723e */ /* 0x008fc600048060ff */
[----:B------:R-:W3:Y:S04]  /*2d1f0*/  LDL.LU R41, [R1+0x654] ;  /* 0x0006540001297983 */ /* 0x000ee80000300800 */
[----:B------:R-:W3:Y:S01]  /*2d200*/  LDL.LU R38, [R1+0x448] ;  /* 0x0004480001267983 */ /* 0x000ee20000300800 */
[----:B----4-:R-:W-:-:S03]  /*2d210*/  F2FP.SATFINITE.E5M2.F32.PACK_AB_MERGE_C R92, R36, R39, RZ ;  /* 0x00000027245c723e */ /* 0x010fc600048060ff */
[----:B------:R-:W3:Y:S04]  /*2d220*/  LDL.LU R39, [R1+0x44c] ;  /* 0x00044c0001277983 */ /* 0x000ee80000300800 */
[----:B------:R1:W-:Y:S04]  /*2d230*/  @P6 STG.E.U8 desc[UR24][R90.64], R29 ;  /* 0x0000001d5a006986 */ /* 0x0003e8000c101118 */
[----:B------:R-:W4:Y:S04]  /*2d240*/  LDL.LU R36, [R1+0x450] ;  /* 0x0004500001247983 */ /* 0x000f280000300800 */
[----:B------:R0:W-:Y:S01]  /*2d250*/  @P3 STG.E.U8 desc[UR24][R88.64], R92 ;  /* 0x0000005c58003986 */ /* 0x0001e2000c101118 */
[----:B-1----:R-:W-:-:S03]  /*2d260*/  F2FP.SATFINITE.E5M2.F32.PACK_AB_MERGE_C R91, R33, R32, RZ ;  /* 0x00000020215b723e */ /* 0x002fc600048060ff */
[----:B------:R-:W4:Y:S04]  /*2d270*/  LDL.LU R32, [R1+0x454] ;  /* 0x0004540001207983 */ /* 0x000f280000300800 */
[----:B------:R-:W4:Y:S01]  /*2d280*/  LDL.LU R33, [R1+0x248] ;  /* 0x0002480001217983 */ /* 0x000f220000300800 */
[----:B0-----:R-:W-:Y:S02]  /*2d290*/  PRMT R89, R29, 0x9910, RZ ;  /* 0x000099101d597816 */ /* 0x001fe400000000ff */
[----:B------:R-:W-:Y:S02]  /*2d2a0*/  F2FP.SATFINITE.E5M2.F32.PACK_AB_MERGE_C R90, R31, R30, RZ ;  /* 0x0000001e1f5a723e */ /* 0x000fe400048060ff */
[----:B------:R-:W4:Y:S04]  /*2d2b0*/  LDL.LU R30, [R1+0x24c] ;  /* 0x00024c00011e7983 */ /* 0x000f280000300800 */
[----:B------:R-:W4:Y:S04]  /*2d2c0*/  LDL.LU R31, [R1+0x48] ;  /* 0x00004800011f7983 */ /* 0x000f280000300800 */
[----:B------:R-:W4:Y:S01]  /*2d2d0*/  LDL.LU R29, [R1+0x4c] ;  /* 0x00004c00011d7983 */ /* 0x000f220000300800 */
[----:B------:R-:W-:Y:S01]  /*2d2e0*/  ISETP.LT.AND P6, PT, R35, UR10, !P5 ;  /* 0x0000000a23007c0c */ /* 0x000fe2000efc1270 */
[----:B------:R-:W0:Y:S01]  /*2d2f0*/  LDCU UR10, c[0x0][0x398] ;  /* 0x00007300ff0a77ac */ /* 0x000e220008000800 */
[----:B-----5:R-:W-:-:S02]  /*2d300*/  ISETP.LT.AND P5, PT, R37, UR6, !P5 ;  /* 0x0000000625007c0c */ /* 0x020fc4000efa1270 */
[----:B------:R-:W-:Y:S01]  /*2d310*/  ISETP.LT.AND P3, PT, R67, UR9, !P1 ;  /* 0x0000000943007c0c */ /* 0x000fe2000cf61270 */
[----:B------:R-:W1:Y:S01]  /*2d320*/  LDCU UR6, c[0x0][0x398] ;  /* 0x00007300ff0677ac */ /* 0x000e620008000800 */
[----:B------:R-:W-:Y:S01]  /*2d330*/  PRMT R92, R92, 0x9910, RZ ;  /* 0x000099105c5c7816 */ /* 0x000fe200000000ff */
[----:B------:R-:W5:Y:S06]  /*2d340*/  LDCU UR9, c[0x0][0x398] ;  /* 0x00007300ff0977ac */ /* 0x000f6c0008000800 */
[----:B------:R0:W-:Y:S04]  /*2d350*/  @P6 STG.E.U8 desc[UR24][R86.64], R91 ;  /* 0x0000005b56006986 */ /* 0x0001e8000c101118 */
[----:B------:R1:W-:Y:S01]  /*2d360*/  @P5 STG.E.U8 desc[UR24][R82.64], R90 ;  /* 0x0000005a52005986 */ /* 0x0003e2000c101118 */
[----:B0-----:R-:W-:Y:S01]  /*2d370*/  IMAD.MOV.U32 R86, RZ, RZ, R89 ;  /* 0x000000ffff567224 */ /* 0x001fe200078e0059 */
[----:B------:R-:W-:Y:S01]  /*2d380*/  ISETP.LT.AND P5, PT, R34, UR10, !P1 ;  /* 0x0000000a22007c0c */ /* 0x000fe2000cfa1270 */
[----:B------:R-:W0:Y:S03]  /*2d390*/  LDCU UR10, c[0x0][0x398] ;  /* 0x00007300ff0a77ac */ /* 0x000e260008000800 */
[----:B-1----:R-:W-:-:S05]  /*2d3a0*/  SHF.R.S32.HI R82, RZ, 0x8, R86 ;  /* 0x00000008ff527819 */ /* 0x002fca0000011456 */
[----:B------:R1:W-:Y:S01]  /*2d3b0*/  @P3 STG.E.U8 desc[UR24][R80.64], R82 ;  /* 0x0000005250003986 */ /* 0x0003e2000c101118 */
[----:B------:R-:W-:Y:S01]  /*2d3c0*/  ISETP.LT.AND P3, PT, R35, UR6, !P1 ;  /* 0x0000000623007c0c */ /* 0x000fe2000cf61270 */
[----:B------:R-:W-:Y:S02]  /*2d3d0*/  VIADD R88, R66, 0x15 ;  /* 0x0000001542587836 */ /* 0x000fe40000000000 */
[----:B-1----:R-:W-:Y:S01]  /*2d3e0*/  IMAD.MOV.U32 R80, RZ, RZ, R92 ;  /* 0x000000ffff507224 */ /* 0x002fe200078e005c */
[----:B------:R-:W-:Y:S01]  /*2d3f0*/  PRMT R81, R91, 0x9910, RZ ;  /* 0x000099105b517816 */ /* 0x000fe200000000ff */
[----:B------:R-:W1:Y:S03]  /*2d400*/  LDCU UR6, c[0x0][0x398] ;  /* 0x00007300ff0677ac */ /* 0x000e660008000800 */
[----:B------:R-:W-:-:S05]  /*2d410*/  SHF.R.S32.HI R80, RZ, 0x8, R80 ;  /* 0x00000008ff507819 */ /* 0x000fca0000011450 */
[----:B------:R0:W-:Y:S01]  /*2d420*/  @P5 STG.E.U8 desc[UR24][R78.64], R80 ;  /* 0x000000504e005986 */ /* 0x0001e2000c101118 */
[----:B------:R-:W-:Y:S02]  /*2d430*/  PRMT R90, R90, 0x9910, RZ ;  /* 0x000099105a5a7816 */ /* 0x000fe400000000ff */
[----:B0-----:R-:W-:-:S05]  /*2d440*/  SHF.R.S32.HI R79, RZ, 0x8, R81 ;  /* 0x00000008ff4f7819 */ /* 0x001fca0000011451 */
[----:B------:R0:W-:Y:S01]  /*2d450*/  @P3 STG.E.U8 desc[UR24][R76.64], R79 ;  /* 0x0000004f4c003986 */ /* 0x0001e2000c101118 */
[----:B--2---:R-:W-:Y:S02]  /*2d460*/  ISETP.LT.AND P1, PT, R37, UR12, !P1 ;  /* 0x0000000c25007c0c */ /* 0x004fe4000cf21270 */
[----:B-----5:R-:W-:Y:S01]  /*2d470*/  ISETP.LT.AND P5, PT, R67, UR9, !P4 ;  /* 0x0000000943007c0c */ /* 0x020fe2000e7a1270 */
[----:B------:R-:W-:Y:S01]  /*2d480*/  IMAD.MOV.U32 R78, RZ, RZ, R90 ;  /* 0x000000ffff4e7224 */ /* 0x000fe200078e005a */
[----:B------:R-:W-:Y:S01]  /*2d490*/  F2FP.SATFINITE.E5M2.F32.PACK_AB_MERGE_C R82, R43, R42, RZ ;  /* 0x0000002a2b52723e */ /* 0x000fe200048060ff */
[----:B------:R-:W2:Y:S01]  /*2d4a0*/  LDCU UR9, c[0x0][0x398] ;  /* 0x00007300ff0977ac */ /* 0x000ea20008000800 */
[----:B0-----:R-:W-:Y:S01]  /*2d4b0*/  IADD3 R76, P3, PT, R73, R2, RZ ;  /* 0x00000002494c7210 */ /* 0x001fe20007f7e0ff */
[----:B------:R-:W0:Y:S04]  /*2d4c0*/  LDCU UR12, c[0x0][0x398] ;  /* 0x00007300ff0c77ac */ /* 0x000e280008000800 */
[----:B------:R-:W-:Y:S01]  /*2d4d0*/  IMAD.X R77, R28, 0x1, R71, P3 ;  /* 0x000000011c4d7824 */ /* 0x000fe200018e0647 */
[----:B------:R-:W-:Y:S01]  /*2d4e0*/  ISETP.LT.AND P3, PT, R34, UR10, !P4 ;  /* 0x0000000a22007c0c */ /* 0x000fe2000e761270 */
[----:B------:R-:W5:Y:S01]  /*2d4f0*/  LDCU UR10, c[0x0][0x398] ;  /* 0x00007300ff0a77ac */ /* 0x000f620008000800 */
[----:B------:R-:W-:-:S05]  /*2d500*/  SHF.R.S32.HI R78, RZ, 0x8, R78 ;  /* 0x00000008ff4e7819 */ /* 0x000fca000001144e */
[----:B------:R0:W-:Y:S04]  /*2d510*/  @P1 STG.E.U8 desc[UR24][R74.64], R78 ;  /* 0x0000004e4a001986 */ /* 0x0001e8000c101118 */
[----:B------:R-:W-:Y:S01]  /*2d520*/  @P5 STG.E.U8 desc[UR24][R84.64], R82 ;  /* 0x0000005254005986 */ /* 0x000fe2000c101118 */
[----:B0-----:R-:W-:-:S05]  /*2d530*/  IADD3 R74, P1, PT, R73, R68, RZ ;  /* 0x00000044494a7210 */ /* 0x001fca0007f3e0ff */
[----:B------:R-:W-:Y:S01]  /*2d540*/  IMAD.X R75, R28, 0x1, R3, P1 ;  /* 0x000000011c4b7824 */ /* 0x000fe200008e0603 */
[----:B---3--:R-:W-:-:S05]  /*2d550*/  F2FP.SATFINITE.E5M2.F32.PACK_AB_MERGE_C R80, R39, R38, RZ ;  /* 0x000000262750723e */ /* 0x008fca00048060ff */
[----:B------:R0:W-:Y:S02]  /*2d560*/  @P3 STG.E.U8 desc[UR24][R76.64], R80 ;  /* 0x000000504c003986 */ /* 0x0001e4000c101118 */
[----:B0-----:R-:W-:-:S05]  /*2d570*/  IADD3 R76, P3, PT, R73, R70, RZ ;  /* 0x00000046494c7210 */ /* 0x001fca0007f7e0ff */
[----:B------:R-:W-:Y:S01]  /*2d580*/  IMAD.X R77, R28, 0x1, R69, P3 ;  /* 0x000000011c4d7824 */ /* 0x000fe200018e0645 */
[----:B----4-:R-:W-:Y:S02]  /*2d590*/  F2FP.SATFINITE.E5M2.F32.PACK_AB_MERGE_C R79, R30, R33, RZ ;  /* 0x000000211e4f723e */ /* 0x010fe400048060ff */
[----:B------:R-:W3:Y:S01]  /*2d5a0*/  LDL.LU R30, [R1+0x250] ;  /* 0x00025000011e7983 */ /* 0x000ee20000300800 */
[----:B------:R-:W-:-:S03]  /*2d5b0*/  F2FP.SATFINITE.E5M2.F32.PACK_AB_MERGE_C R81, R29, R31, RZ ;  /* 0x0000001f1d51723e */ /* 0x000fc600048060ff */
[----:B------:R-:W3:Y:S04]  /*2d5c0*/  LDL.LU R31, [R1+0x254] ;  /* 0x00025400011f7983 */ /* 0x000ee80000300800 */
[----:B------:R-:W4:Y:S04]  /*2d5d0*/  LDL.LU R28, [R1+0x50] ;  /* 0x00005000011c7983 */ /* 0x000f280000300800 */
[----:B------:R-:W4:Y:S01]  /*2d5e0*/  LDL.LU R29, [R1+0x54] ;  /* 0x00005400011d7983 */ /* 0x000f220000300800 */
[----:B------:R-:W-:Y:S01]  /*2d5f0*/  ISETP.GE.AND P6, PT, R88, UR4, PT ;  /* 0x0000000458007c0c */ /* 0x000fe2000bfc6270 */
[----:B------:R-:W0:Y:S01]  /*2d600*/  LDCU UR4, c[0x0][0x39c] ;  /* 0x00007380ff0477ac */ /* 0x000e220008000800 */
[----:B------:R-:W-:Y:S01]  /*2d610*/  VIADD R78, R66, 0x16 ;  /* 0x00000016424e7836 */ /* 0x000fe20000000000 */
[----:B------:R-:W-:-:S02]  /*2d620*/  ISETP.LT.AND P5, PT, R35, UR14, !P4 ;  /* 0x0000000e23007c0c */ /* 0x000fc4000e7a1270 */
[----:B-1----:R-:W-:Y:S01]  /*2d630*/  ISETP.LT.AND P4, PT, R37, UR6, !P4 ;  /* 0x0000000625007c0c */ /* 0x002fe2000e781270 */
[----:B------:R-:W-:Y:S01]  /*2d640*/  VIADD R73, R73, UR30 ;  /* 0x0000001e49497c36 */ /* 0x000fe20008000000 */
[----:B------:R-:W-:Y:S01]  /*2d650*/  PRMT R82, R82, 0x9910, RZ ;  /* 0x0000991052527816 */ /* 0x000fe200000000ff */
[----:B------:R-:W1:Y:S01]  /*2d660*/  LDCU UR6, c[0x0][0x398] ;  /* 0x00007300ff0677ac */ /* 0x000e620008000800 */
[----:B------:R-:W-:Y:S02]  /*2d670*/  PRMT R80, R80, 0x9910, RZ ;  /* 0x0000991050507816 */ /* 0x000fe400000000ff */
[----:B------:R-:W-:Y:S01]  /*2d680*/  F2FP.SATFINITE.E5M2.F32.PACK_AB_MERGE_C R83, R41, R40, RZ ;  /* 0x000000282953723e */ /* 0x000fe200048060ff */
[----:B------:R-:W1:Y:S01]  /*2d690*/  LDCU UR14, c[0x0][0x398] ;  /* 0x00007300ff0e77ac */ /* 0x000e620008000800 */
[----:B------:R-:W4:Y:S01]  /*2d6a0*/  LDL.LU R41, [R1+0x658] ;  /* 0x0006580001297983 */ /* 0x000f220000300800 */
[----:B0-----:R-:W-:Y:S01]  /*2d6b0*/  ISETP.GE.AND P1, PT, R78, UR4, PT ;  /* 0x000000044e007c0c */ /* 0x001fe2000bf26270 */
[----:B------:R-:W0:Y:S02]  /*2d6c0*/  LDCU UR4, c[0x0][0x398] ;  /* 0x00007300ff0477ac */ /* 0x000e240008000800 */
[----:B------:R1:W-:Y:S01]  /*2d6d0*/  @P5 STG.E.U8 desc[UR24][R74.64], R79 ;  /* 0x0000004f4a005986 */ /* 0x0003e2000c101118 */
[----:B------:R-:W-:-:S03]  /*2d6e0*/  SHF.R.S32.HI R78, RZ, 0x1f, R73 ;  /* 0x0000001fff4e7819 */ /* 0x000fc60000011449 */
[----:B------:R0:W-:Y:S04]  /*2d6f0*/  @P4 STG.E.U8 desc[UR24][R76.64], R81 ;  /* 0x000000514c004986 */ /* 0x0001e8000c101118 */
[----:B------:R-:W4:Y:S01]  /*2d700*/  LDL.LU R38, [R1+0x65c] ;  /* 0x00065c0001267983 */ /* 0x000f220000300800 */
[----:B-1----:R-:W-:-:S03]  /*2d710*/  IADD3 R74, P5, PT, R73, R0, RZ ;  /* 0x00000000494a7210 */ /* 0x002fc60007fbe0ff */
[----:B------:R-:W4:Y:S01]  /*2d720*/  LDL.LU R39, [R1+0x458] ;  /* 0x0004580001277983 */ /* 0x000f220000300800 */
[----:B0-----:R-:W-:Y:S01]  /*2d730*/  ISETP.LT.AND P3, PT, R67, UR4, !P2 ;  /* 0x0000000443007c0c */ /* 0x001fe2000d761270 */
[----:B------:R-:W-:Y:S01]  /*2d740*/  IMAD.X R75, R78, 0x1, R72, P5 ;  /* 0x000000014e4b7824 */ /* 0x000fe200028e0648 */
[----:B------:R-:W-:Y:S01]  /*2d750*/  SHF.R.S32.HI R77, RZ, 0x8, R82 ;  /* 0x00000008ff4d7819 */ /* 0x000fe20000011452 */
[----:B------:R-:W0:Y:S01]  /*2d760*/  LDCU UR4, c[0x0][0x39c] ;  /* 0x00007380ff0477ac */ /* 0x000e220008000800 */
[----:B--2---:R-:W-:Y:S02]  /*2d770*/  ISETP.LT.AND P4, PT, R34, UR9, !P2 ;  /* 0x0000000922007c0c */ /* 0x004fe4000d781270 */
[----:B------:R-:W-:Y:S01]  /*2d780*/  IADD3 R76, P5, PT, R73, R2, RZ ;  /* 0x00000002494c7210 */ /* 0x000fe20007fbe0ff */
[----:B------:R-:W1:Y:S06]  /*2d790*/  LDCU UR9, c[0x0][0x398] ;  /* 0x00007300ff0977ac */ /* 0x000e6c0008000800 */
[----:B------:R2:W-:Y:S01]  /*2d7a0*/  @P3 STG.E.U8 desc[UR24][R74.64], R77 ;  /* 0x0000004d4a003986 */ /* 0x0005e2000c101118 */
[----:B-----5:R-:W-:Y:S01]  /*2d7b0*/  ISETP.LT.AND P3, PT, R35, UR10, !P2 ;  /* 0x0000000a23007c0c */ /* 0x020fe2000d761270 */
[----:B------:R-:W5:Y:S01]  /*2d7c0*/  LDCU UR10, c[0x0][0x398] ;  /* 0x00007300ff0a77ac */ /* 0x000f620008000800 */
[----:B------:R-:W-:Y:S01]  /*2d7d0*/  PRMT R79, R79, 0x9910, RZ ;  /* 0x000099104f4f7816 */ /* 0x000fe200000000ff */
[----:B--2---:R-:W-:-:S02]  /*2d7e0*/  IMAD.MOV.U32 R75, RZ, RZ, R80 ;  /* 0x000000ffff4b7224 */ /* 0x004fc400078e0050 */
[----:B------:R-:W-:Y:S01]  /*2d7f0*/  IMAD.X R77, R78, 0x1, R71, P5 ;  /* 0x000000014e4d7824 */ /* 0x000fe200028e0647 */
[----:B------:R-:W-:Y:S02]  /*2d800*/  IADD3 R74, P5, PT, R73, R68, RZ ;  /* 0x00000044494a7210 */ /* 0x000fe40007fbe0ff */
[----:B------:R-:W-:Y:S02]  /*2d810*/  SHF.R.S32.HI R75, RZ, 0x8, R75 ;  /* 0x00000008ff4b7819 */ /* 0x000fe4000001144b */
[----:B------:R-:W-:-:S03]  /*2d820*/  PRMT R81, R81, 0x9910, RZ ;  /* 0x0000991051517816 */ /* 0x000fc600000000ff */
[----:B------:R2:W-:Y:S01]  /*2d830*/  @P4 STG.E.U8 desc[UR24][R76.64], R75 ;  /* 0x0000004b4c004986 */ /* 0x0005e2000c101118 */
[----:B------:R-:W-:Y:S01]  /*2d840*/  ISETP.LT.AND P4, PT, R67, UR12, !P0 ;  /* 0x0000000c43007c0c */ /* 0x000fe2000c781270 */
[----:B------:R-:W0:Y:S01]  /*2d850*/  LDCU UR12, c[0x0][0x398] ;  /* 0x00007300ff0c77ac */ /* 0x000e220008000800 */
[----:B--2---:R-:W-:Y:S01]  /*2d860*/  IMAD.X R75, R78, 0x1, R3, P5 ;  /* 0x000000014e4b7824 */ /* 0x004fe200028e0603 */
[----:B------:R-:W-:Y:S02]  /*2d870*/  SHF.R.S32.HI R76, RZ, 0x8, R79 ;  /* 0x00000008ff4c7819 */ /* 0x000fe4000001144f */
[----:B------:R-:W-:Y:S01]  /*2d880*/  ISETP.LT.AND P5, PT, R37, UR6, !P2 ;  /* 0x0000000625007c0c */ /* 0x000fe2000d7a1270 */
[----:B------:R-:W-:Y:S01]  /*2d890*/  VIADD R79, R66, 0x17 ;  /* 0x00000017424f7836 */ /* 0x000fe20000000000 */
[----:B------:R-:W-:Y:S01]  /*2d8a0*/  F2FP.SATFINITE.E5M2.F32.PACK_AB_MERGE_C R84, R32, R36, RZ ;  /* 0x000000242054723e */ /* 0x000fe200048060ff */
[----:B------:R2:W-:Y:S01]  /*2d8b0*/  @P3 STG.E.U8 desc[UR24][R74.64], R76 ;  /* 0x0000004c4a003986 */ /* 0x0005e2000c101118 */
[----:B------:R-:W0:Y:S03]  /*2d8c0*/  LDCU UR6, c[0x0][0x39c] ;  /* 0x00007380ff0677ac */ /* 0x000e260008000800 */
[----:B------:R-:W4:Y:S04]  /*2d8d0*/  LDL.LU R36, [R1+0x45c] ;  /* 0x00045c0001247983 */ /* 0x000f280000300800 */
[----:B------:R-:W4:Y:S01]  /*2d8e0*/  LDL.LU R32, [R1+0x258] ;  /* 0x0002580001207983 */ /* 0x000f220000300800 */
[----:B--2---:R-:W-:Y:S01]  /*2d8f0*/  IADD3 R76, P2, PT, R73, R70, RZ ;  /* 0x00000046494c7210 */ /* 0x004fe20007f5e0ff */
[----:B------:R-:W-:-:S02]  /*2d900*/  IMAD.MOV.U32 R75, RZ, RZ, R81 ;  /* 0x000000ffff4b7224 */ /* 0x000fc400078e0051 */
[----:B------:R-:W2:Y:S01]  /*2d910*/  LDL.LU R33, [R1+0x25c] ;  /* 0x00025c0001217983 */ /* 0x000ea20000300800 */
[----:B------:R-:W-:Y:S02]  /*2d920*/  VIADD R73, R73, UR30 ;  /* 0x0000001e49497c36 */ /* 0x000fe40008000000 */
[----:B------:R-:W-:Y:S01]  /*2d930*/  IMAD.X R77, R78, 0x1, R69, P2 ;  /* 0x000000014e4d7824 */ /* 0x000fe200010e0645 */
[----:B------:R-:W-:Y:S02]  /*2d940*/  SHF.R.S32.HI R75, RZ, 0x8, R75 ;  /* 0x00000008ff4b7819 */ /* 0x000fe4000001144b */
[----:B------:R-:W-:Y:S02]  /*2d950*/  SHF.R.S32.HI R78, RZ, 0x1f, R73 ;  /* 0x0000001fff4e7819 */ /* 0x000fe40000011449 */
[----:B------:R-:W-:Y:S01]  /*2d960*/  IADD3 R74, P3, PT, R73, R0, RZ ;  /* 0x00000000494a7210 */ /* 0x000fe20007f7e0ff */
[----:B------:R0:W-:Y:S04]  /*2d970*/  @P5 STG.E.U8 desc[UR24][R76.64], R75 ;  /* 0x0000004b4c005986 */ /* 0x0001e8000c101118 */
[----:B0-----:R-:W-:-:S05]  /*2d980*/  IMAD.X R75, R78, 0x1, R72, P3 ;  /* 0x000000014e4b7824 */ /* 0x001fca00018e0648 */
[----:B------:R0:W-:Y:S01]  /*2d990*/  @P4 STG.E.U8 desc[UR24][R74.64], R83 ;  /* 0x000000534a004986 */ /* 0x0001e2000c101118 */
[----:B------:R-:W-:Y:S01]  /*2d9a0*/  ISETP.GE.AND P4, PT, R79, UR4, PT ;  /* 0x000000044f007c0c */ /* 0x000fe2000bf86270 */
[----:B------:R-:W0:Y:S01]  /*2d9b0*/  LDCU UR4, c[0x0][0x39c] ;  /* 0x00007380ff0477ac */ /* 0x000e220008000800 */
[----:B---3--:R-:W-:Y:S02]  /*2d9c0*/  F2FP.SATFINITE.E5M2.F32.PACK_AB_MERGE_C R79, R31, R30, RZ ;  /* 0x0000001e1f4f723e */ /* 0x008fe400048060ff */
[----:B------:R-:W3:Y:S04]  /*2d9d0*/  LDL.LU R30, [R1+0x660] ;  /* 0x00066000011e7983 */ /* 0x000ee80000300800 */
[----:B------:R-:W3:Y:S01]  /*2d9e0*/  LDL.LU R31, [R1+0x664] ;  /* 0x00066400011f7983 */ /* 0x000ee20000300800 */
[----:B----4-:R-:W-:-:S03]  /*2d9f0*/  F2FP.SATFINITE.E5M2.F32.PACK_AB_MERGE_C R80, R29, R28, RZ ;  /* 0x0000001c1d50723e */ /* 0x010fc600048060ff */
[----:B------:R-:W4:Y:S04]  /*2da00*/  LDL.LU R28, [R1+0x58] ;  /* 0x00005800011c7983 */ /* 0x000f280000300800 */
[----:B------:R-:W4:Y:S01]  /*2da10*/  LDL.LU R29, [R1+0x5c] ;  /* 0x00005c00011d7983 */ /* 0x000f220000300800 */
[----:B------:R-:W-:Y:S02]  /*2da20*/  ISETP.LT.AND P2, PT, R34, UR14, !P0 ;  /* 0x0000000e22007c0c */ /* 0x000fe4000c741270 */
[----:B------:R-:W-:Y:S02]  /*2da30*/  IADD3 R76, P5, PT, R73, R2, RZ ;  /* 0x00000002494c7210 */ /* 0x000fe40007fbe0ff */
[----:B-1----:R-:W-:Y:S01]  /*2da40*/  ISETP.LT.AND P3, PT, R35, UR9, !P0 ;  /* 0x0000000923007c0c */ /* 0x002fe2000c761270 */
[----:B0-----:R-:W-:Y:S01]  /*2da50*/  VIADD R75, R66, 0x18 ;  /* 0x00000018424b7836 */ /* 0x001fe20000000000 */
[----:B------:R-:W-:Y:S01]  /*2da60*/  PRMT R81, R83, 0x9910, RZ ;  /* 0x0000991053517816 */ /* 0x000fe200000000ff */
[C---:B------:R-:W-:Y:S01]  /*2da70*/  IMAD.X R77, R78.reuse, 0x1, R71, P5 ;  /* 0x000000014e4d7824 */ /* 0x040fe200028e0647 */
[----:B------:R-:W-:Y:S01]  /*2da80*/  IADD3 R74, P5, PT, R73, R68, RZ ;  /* 0x00000044494a7210 */ /* 0x000fe20007fbe0ff */
[----:B------:R-:W0:Y:S04]  /*2da90*/  LDCU UR9, c[0x0][0x398] ;  /* 0x00007300ff0977ac */ /* 0x000e280008000800 */
[----:B------:R1:W-:Y:S01]  /*2daa0*/  @P2 STG.E.U8 desc[UR24][R76.64], R84 ;  /* 0x000000544c002986 */ /* 0x0003e2000c101118 */
[----:B------:R-:W-:Y:S01]  /*2dab0*/  ISETP.GE.AND P2, PT, R75, UR6, PT ;  /* 0x000000064b007c0c */ /* 0x000fe2000bf46270 */
[----:B------:R-:W-:Y:S01]  /*2dac0*/  IMAD.X R75, R78, 0x1, R3, P5 ;  /* 0x000000014e4b7824 */ /* 0x000fe200028e0603 */
[----:B------:R-:W0:Y:S01]  /*2dad0*/  LDCU UR6, c[0x0][0x398] ;  /* 0x00007300ff0677ac */ /* 0x000e220008000800 */
[----:B-----5:R-:W-:-:S03]  /*2dae0*/  ISETP.LT.AND P0, PT, R37, UR10, !P0 ;  /* 0x0000000a25007c0c */ /* 0x020fc6000c701270 */
[----:B------:R5:W-:Y:S01]  /*2daf0*/  @P3 STG.E.U8 desc[UR24][R74.64], R79 ;  /* 0x0000004f4a003986 */ /* 0x000be2000c101118 */
[----:B------:R-:W-:Y:S01]  /*2db00*/  ISETP.LT.AND P5, PT, R67, UR12, !P6 ;  /* 0x0000000c43007c0c */ /* 0x000fe2000f7a1270 */
[----:B------:R-:W0:Y:S01]  /*2db10*/  LDCU UR10, c[0x0][0x398] ;  /* 0x00007300ff0a77ac */ /* 0x000e220008000800 */
[C---:B-1----:R-:W-:Y:S01]  /*2db20*/  IADD3 R76, P3, PT, R73.reuse, R70, RZ ;  /* 0x00000046494c7210 */ /* 0x042fe20007f7e0ff */
[----:B------:R-:W-:Y:S01]  /*2db30*/  VIADD R73, R73, UR30 ;  /* 0x0000001e49497c36 */ /* 0x000fe20008000000 */
[----:B------:R-:W1:Y:S03]  /*2db40*/  LDCU UR12, c[0x0][0x398] ;  /* 0x00007300ff0c77ac */ /* 0x000e660008000800 */
[----:B------:R-:W-:Y:S01]  /*2db50*/  IMAD.X R77, R78, 0x1, R69, P3 ;  /* 0x000000014e4d7824 */ /* 0x000fe200018e0645 */
[----:B------:R-:W-:Y:S01]  /*2db60*/  SHF.R.S32.HI R78, RZ, 0x1f, R73 ;  /* 0x0000001fff4e7819 */ /* 0x000fe20000011449 */
[----:B------:R-:W1:Y:S01]  /*2db70*/  LDCU UR14, c[0x0][0x398] ;  /* 0x00007300ff0e77ac */ /* 0x000e620008000800 */
[----:B-----5:R-:W-:-:S02]  /*2db80*/  IADD3 R74, P3, PT, R73, R0, RZ ;  /* 0x00000000494a7210 */ /* 0x020fc40007f7e0ff */
[----:B------:R5:W-:Y:S03]  /*2db90*/  @P0 STG.E.U8 desc[UR24][R76.64], R80 ;  /* 0x000000504c000986 */ /* 0x000be6000c101118 */
[----:B------:R-:W-:Y:S01]  /*2dba0*/  IMAD.X R75, R78, 0x1, R72, P3 ;  /* 0x000000014e4b7824 */ /* 0x000fe200018e0648 */
[----:B0-----:R-:W-:Y:S01]  /*2dbb0*/  ISETP.LT.AND P3, PT, R34, UR6, !P6 ;  /* 0x0000000622007c0c */ /* 0x001fe2000f761270 */
[----:B------:R-:W0:Y:S01]  /*2dbc0*/  LDCU UR6, c[0x0][0x398] ;  /* 0x00007300ff0677ac */ /* 0x000e220008000800 */
[----:B-----5:R-:W-:Y:S02]  /*2dbd0*/  SHF.R.S32.HI R76, RZ, 0x8, R81 ;  /* 0x00000008ff4c7819 */ /* 0x020fe40000011451 */
[----:B------:R-:W-:-:S03]  /*2dbe0*/  PRMT R77, R84, 0x9910, RZ ;  /* 0x00009910544d7816 */ /* 0x000fc600000000ff */
[----:B------:R5:W-:Y:S01]  /*2dbf0*/  @P5 STG.E.U8 desc[UR24][R74.64], R76 ;  /* 0x0000004c4a005986 */ /* 0x000be2000c101118 */
[----:B------:R-:W-:Y:S01]  /*2dc00*/  ISETP.LT.AND P0, PT, R35, UR9, !P6 ;  /* 0x0000000923007c0c */ /* 0x000fe2000f701270 */
[----:B------:R-:W0:Y:S01]  /*2dc10*/  LDCU UR9, c[0x0][0x398] ;  /* 0x00007300ff0977ac */ /* 0x000e220008000800 */
[----:B------:R-:W-:Y:S02]  /*2dc20*/  PRMT R81, R79, 0x9910, RZ ;  /* 0x000099104f517816 */ /* 0x000fe400000000ff */
[----:B-----5:R-:W-:Y:S01]  /*2dc30*/  IADD3 R76, P5, PT, R73, R2, RZ ;  /* 0x00000002494c7210 */ /* 0x020fe20007fbe0ff */
[----:B------:R-:W-:Y:S02]  /*2dc40*/  IMAD.MOV.U32 R74, RZ, RZ, R77 ;  /* 0x000000ffff4a7224 */ /* 0x000fe400078e004d */
[----:B------:R-:W-:Y:S02]  /*2dc50*/  VIADD R75, R66, 0x19 ;  /* 0x00000019424b7836 */ /* 0x000fe40000000000 */
[----:B------:R-:W-:Y:S01]  /*2dc60*/  IMAD.X R77, R78, 0x1, R71, P5 ;  /* 0x000000014e4d7824 */ /* 0x000fe200028e0647 */
[----:B------:R-:W-:-:S02]  /*2dc70*/  SHF.R.S32.HI R79, RZ, 0x8, R74 ;  /* 0x00000008ff4f7819 */ /* 0x000fc4000001144a */
[----:B------:R-:W-:-:S03]  /*2dc80*/  IADD3 R74, P5, PT, R73, R68, RZ ;  /* 0x00000044494a7210 */ /* 0x000fc60007fbe0ff */
[----:B------:R5:W-:Y:S01]  /*2dc90*/  @P3 STG.E.U8 desc[UR24][R76.64], R79 ;  /* 0x0000004f4c003986 */ /* 0x000be2000c101118 */
[----:B------:R-:W-:Y:S01]  /*2dca0*/  ISETP.GE.AND P3, PT, R75, UR4, PT ;  /* 0x000000044b007c0c */ /* 0x000fe2000bf66270 */
[----:B------:R-:W-:Y:S01]  /*2dcb0*/  IMAD.X R75, R78, 0x1, R3, P5 ;  /* 0x000000014e4b7824 */ /* 0x000fe200028e0603 */
[----:B------:R-:W-:Y:S01]  /*2dcc0*/  ISETP.LT.AND P6, PT, R37, UR10, !P6 ;  /* 0x0000000a25007c0c */ /* 0x000fe2000f7c1270 */
[----:B------:R-:W1:Y:S01]  /*2dcd0*/  LDCU UR10, c[0x0][0x398] ;  /* 0x00007300ff0a77ac */ /* 0x000e620008000800 */
[----:B-----5:R-:W-:Y:S01]  /*2dce0*/  SHF.R.S32.HI R76, RZ, 0x8, R81 ;  /* 0x00000008ff4c7819 */ /* 0x020fe20000011451 */
[----:B------:R-:W5:Y:S04]  /*2dcf0*/  LDCU UR4, c[0x0][0x39c] ;  /* 0x00007380ff0477ac */ /* 0x000f680008000800 */
[----:B------:R1:W-:Y:S01]  /*2dd00*/  @P0 STG.E.U8 desc[UR24][R74.64], R76 ;  /* 0x0000004c4a000986 */ /* 0x0003e2000c101118 */
[----:B0-----:R-:W-:Y:S01]  /*2dd10*/  ISETP.LT.AND P5, PT, R67, UR6, !P1 ;  /* 0x0000000643007c0c */ /* 0x001fe2000cfa1270 */
[----:B------:R-:W0:Y:S01]  /*2dd20*/  LDCU UR6, c[0x0][0x398] ;  /* 0x00007300ff0677ac */ /* 0x000e220008000800 */
[----:B------:R-:W-:-:S02]  /*2dd30*/  PRMT R80, R80, 0x9910, RZ ;  /* 0x0000991050507816 */ /* 0x000fc400000000ff */
[C---:B-1----:R-:W-:Y:S01]  /*2dd40*/  IADD3 R76, P0, PT, R73.reuse, R70, RZ ;  /* 0x00000046494c7210 */ /* 0x042fe20007f1e0ff */
[----:B------:R-:W-:Y:S01]  /*2dd50*/  VIADD R73, R73, UR30 ;  /* 0x0000001e49497c36 */ /* 0x000fe20008000000 */
[----:B------:R-:W-:-:S03]  /*2dd60*/  SHF.R.S32.HI R80, RZ, 0x8, R80 ;  /* 0x00000008ff507819 */ /* 0x000fc60000011450 */
[----:B------:R-:W-:Y:S01]  /*2dd70*/  IMAD.X R77, R78, 0x1, R69, P0 ;  /* 0x000000014e4d7824 */ /* 0x000fe200000e0645 */
[----:B------:R-:W-:Y:S02]  /*2dd80*/  SHF.R.S32.HI R79, RZ, 0x1f, R73 ;  /* 0x0000001fff4f7819 */ /* 0x000fe40000011449 */
[----:B------:R-:W-:Y:S02]  /*2dd90*/  IADD3 R74, P0, PT, R73, R0, RZ ;  /* 0x00000000494a7210 */ /* 0x000fe40007f1e0ff */
[----:B------:R-:W-:Y:S01]  /*2dda0*/  F2FP.SATFINITE.E5M2.F32.PACK_AB_MERGE_C R81, R38, R41, RZ ;  /* 0x000000292651723e */ /* 0x000fe200048060ff */
[----:B------:R1:W-:Y:S02]  /*2ddb0*/  @P6 STG.E.U8 desc[UR24][R76.64], R80 ;  /* 0x000000504c006986 */ /* 0x0003e4000c101118 */
[----:B------:R-:W-:Y:S01]  /*2ddc0*/  IMAD.X R75, R79, 0x1, R72, P0 ;  /* 0x000000014f4b7824 */ /* 0x000fe200000e0648 */
[----:B------:R-:W-:Y:S01]  /*2ddd0*/  ISETP.LT.AND P0, PT, R34, UR9, !P1 ;  /* 0x0000000922007c0c */ /* 0x000fe2000cf01270 */
[----:B------:R-:W-:Y:S01]  /*2dde0*/  VIADD R78, R66, 0x1a ;  /* 0x0000001a424e7836 */ /* 0x000fe20000000000 */
[----:B------:R-:W-:Y:S01]  /*2ddf0*/  F2FP.SATFINITE.E5M2.F32.PACK_AB_MERGE_C R82, R36, R39, RZ ;  /* 0x000000272452723e */ /* 0x000fe200048060ff */
[----:B------:R-:W0:Y:S01]  /*2de00*/  LDCU UR9, c[0x0][0x398] ;  /* 0x00007300ff0977ac */ /* 0x000e220008000800 */
[----:B------:R2:W-:Y:S01]  /*2de10*/  @P5 STG.E.U8 desc[UR24][R74.64], R81 ;  /* 0x000000514a005986 */ /* 0x0005e2000c101118 */
[----:B------:R-:W-:-:S02]  /*2de20*/  ISETP.LT.AND P5, PT, R35, UR10, !P1 ;  /* 0x0000000a23007c0c */ /* 0x000fc4000cfa1270 */
[----:B-1----:R-:W-:Y:S01]  /*2de30*/  IADD3 R76, P6, PT, R73, R2, RZ ;  /* 0x00000002494c7210 */ /* 0x002fe20007fde0ff */
[----:B------:R-:W1:Y:S04]  /*2de40*/  LDCU UR10, c[0x0][0x398] ;  /* 0x00007300ff0a77ac */ /* 0x000e680008000800 */
[----:B------:R-:W-:Y:S01]  /*2de50*/  IMAD.X R77, R79, 0x1, R71, P6 ;  /* 0x000000014f4d7824 */ /* 0x000fe200030e0647 */
[----:B--2---:R-:W-:Y:S02]  /*2de60*/  IADD3 R74, P6, PT, R73, R68, RZ ;  /* 0x00000044494a7210 */ /* 0x004fe40007fde0ff */
[----:B------:R-:W-:Y:S02]  /*2de70*/  F2FP.SATFINITE.E5M2.F32.PACK_AB_MERGE_C R80, R33, R32, RZ ;  /* 0x000000202150723e */ /* 0x000fe400048060ff */
[----:B------:R-:W-:Y:S01]  /*2de80*/  @P0 STG.E.U8 desc[UR24][R76.64], R82 ;  /* 0x000000524c000986 */ /* 0x000fe2000c101118 */
[----:B------:R-:W-:Y:S01]  /*2de90*/  IMAD.X R75, R79, 0x1, R3, P6 ;  /* 0x000000014f4b7824 */ /* 0x000fe200030e0603 */
[----:B-----5:R-:W-:-:S02]  /*2dea0*/  ISETP.GE.AND P0, PT, R78, UR4, PT ;  /* 0x000000044e007c0c */ /* 0x020fc4000bf06270 */
[----:B------:R-:W2:Y:S01]  /*2deb0*/  LDL.LU R32, [R1+0x460] ;  /* 0x0004600001207983 */ /* 0x000ea20000300800 */
[C---:B------:R-:W-:Y:S01]  /*2dec0*/  IADD3 R78, P6, PT, R73.reuse, R70, RZ ;  /* 0x00000046494e7210 */ /* 0x040fe20007fde0ff */
[----:B------:R-:W5:Y:S02]  /*2ded0*/  LDCU UR4, c[0x0][0x398] ;  /* 0x00007300ff0477ac */ /* 0x000f640008000800 */
[----:B------:R0:W-:Y:S04]  /*2dee0*/  @P5 STG.E.U8 desc[UR24][R74.64], R80 ;  /* 0x000000504a005986 */ /* 0x0001e8000c101118 */
[----:B------:R-:W2:Y:S01]  /*2def0*/  LDL.LU R33, [R1+0x464] ;  /* 0x0004640001217983 */ /* 0x000ea20000300800 */
[----:B0-----:R-:W-:Y:S01]  /*2df00*/  VIADD R74, R73, UR30 ;  /* 0x0000001e494a7c36 */ /* 0x001fe20008000000 */
[----:B------:R-:W-:-:S02]  /*2df10*/  PRMT R73, R81, 0x9910, RZ ;  /* 0x0000991051497816 */ /* 0x000fc400000000ff */
[----:B---3--:R-:W-:Y:S02]  /*2df20*/  F2FP.SATFINITE.E5M2.F32.PACK_AB_MERGE_C R84, R31, R30, RZ ;  /* 0x0000001e1f54723e */ /* 0x008fe400048060ff */
[----:B------:R-:W3:Y:S04]  /*2df30*/  LDL.LU R30, [R1+0x260] ;  /* 0x00026000011e7983 */ /* 0x000ee80000300800 */
[----:B------:R-:W3:Y:S01]  /*2df40*/  LDL.LU R31, [R1+0x264] ;  /* 0x00026400011f7983 */ /* 0x000ee20000300800 */
[----:B----4-:R-:W-:-:S03]  /*2df50*/  F2FP.SATFINITE.E5M2.F32.PACK_AB_MERGE_C R81, R29, R28, RZ ;  /* 0x0000001c1d51723e */ /* 0x010fc600048060ff */
[----:B------:R-:W4:Y:S04]  /*2df60*/  LDL.LU R28, [R1+0x60] ;  /* 0x00006000011c7983 */ /* 0x000f280000300800 */
[----:B------:R-:W4:Y:S01]  /*2df70*/  LDL.LU R29, [R1+0x64] ;  /* 0x00006400011d7983 */ /* 0x000f220000300800 */
[----:B------:R-:W-:Y:S01]  /*2df80*/  ISETP.LT.AND P1, PT, R37, UR6, !P1 ;  /* 0x0000000625007c0c */ /* 0x000fe2000cf21270 */
[----:B------:R-:W-:Y:S01]  /*2df90*/  IMAD.X R79, R79, 0x1, R69, P6 ;  /* 0x000000014f4f7824 */ /* 0x000fe200030e0645 */
[----:B------:R-:W-:Y:S01]  /*2dfa0*/  ISETP.LT.AND P5, PT, R67, UR9, !P4 ;  /* 0x0000000943007c0c */ /* 0x000fe2000e7a1270 */
[----:B------:R-:W0:Y:S01]  /*2dfb0*/  LDCU UR6, c[0x0][0x398] ;  /* 0x00007300ff0677ac */ /* 0x000e220008000800 */
[----:B------:R-:W-:Y:S02]  /*2dfc0*/  SHF.R.S32.HI R75, RZ, 0x1f, R74 ;  /* 0x0000001fff4b7819 */ /* 0x000fe4000001144a */
[----:B------:R-:W-:Y:S01]  /*2dfd0*/  IADD3 R76, P6, PT, R74, R0, RZ ;  /* 0x000000004a4c7210 */ /* 0x000fe20007fde0ff */
[----:B------:R-:W0:Y:S01]  /*2dfe0*/  LDCU UR9, c[0x0][0x398] ;  /* 0x00007300ff0977ac */ /* 0x000e220008000800 */
[----:B------:R-:W-:-:S03]  /*2dff0*/  SHF.R.S32.HI R73, RZ, 0x8, R73 ;  /* 0x00000008ff497819 */ /* 0x000fc60000011449 */
[----:B------:R-:W-:Y:S01]  /*2e000*/  IMAD.X R77, R75, 0x1, R72, P6 ;  /* 0x000000014b4d7824 */ /* 0x000fe200030e0648 */
[----:B------:R-:W-:Y:S01]  /*2e010*/  PRMT R82, R82, 0x9910, RZ ;  /* 0x0000991052527816 */ /* 0x000fe200000000ff */
[----:B------:R0:W-:Y:S04]  /*2e020*/  @P1 STG.E.U8 desc[UR24][R78.64], R81 ;  /* 0x000000514e001986 */ /* 0x0001e8000c101118 */
[----:B------:R1:W-:Y:S01]  /*2e030*/  @P5 STG.E.U8 desc[UR24][R76.64], R73 ;  /* 0x000000494c005986 */ /* 0x0003e2000c101118 */
[----:B-----5:R-:W-:Y:S01]  /*2e040*/  ISETP.LT.AND P5, PT, R34, UR4, !P4 ;  /* 0x0000000422007c0c */ /* 0x020fe2000e7a1270 */
[----:B------:R-:W5:Y:S01]  /*2e050*/  LDCU UR4, c[0x0][0x39c] ;  /* 0x00007380ff0477ac */ /* 0x000f620008000800 */
[----:B0-----:R-:W-:Y:S02]  /*2e060*/  IADD3 R78, P6, PT, R74, R2, RZ ;  /* 0x000000024a4e7210 */ /* 0x001fe40007fde0ff */
[----:B-1----:R-:W-:Y:S01]  /*2e070*/  PRMT R73, R80, 0x9910, RZ ;  /* 0x0000991050497816 */ /* 0x002fe200000000ff */
[----:B------:R-:W-:-:S02]  /*2e080*/  IMAD.MOV.U32 R80, RZ, RZ, R82 ;  /* 0x000000ffff507224 */ /* 0x000fc400078e0052 */
[----:B------:R-:W-:Y:S01]  /*2e090*/  IMAD.X R79, R75, 0x1, R71, P6 ;  /* 0x000000014b4f7824 */ /* 0x000fe200030e0647 */
[----:B------:R-:W-:Y:S01]  /*2e0a0*/  ISETP.LT.AND P1, PT, R35, UR10, !P4 ;  /* 0x0000000a23007c0c */ /* 0x000fe2000e721270 */
[----:B------:R-:W0:Y:S01]  /*2e0b0*/  LDCU UR10, c[0x0][0x398] ;  /* 0x00007300ff0a77ac */ /* 0x000e220008000800 */
[----:B------:R-:W-:Y:S02]  /*2e0c0*/  SHF.R.S32.HI R80, RZ, 0x8, R80 ;  /* 0x00000008ff507819 */ /* 0x000fe40000011450 */
[----:B------:R-:W-:Y:S01]  /*2e0d0*/  ISETP.LT.AND P4, PT, R37, UR6, !P4 ;  /* 0x0000000625007c0c */ /* 0x000fe2000e781270 */
[----:B------:R-:W1:Y:S01]  /*2e0e0*/  LDCU UR6, c[0x0][0x39c] ;  /* 0x00007380ff0677ac */ /* 0x000e620008000800 */
[----:B------:R-:W-:Y:S01]  /*2e0f0*/  IADD3 R76, P6, PT, R74, R68, RZ ;  /* 0x000000444a4c7210 */ /* 0x000fe20007fde0ff */
[----:B------:R0:W-:Y:S01]  /*2e100*/  @P5 STG.E.U8 desc[UR24][R78.64], R80 ;  /* 0x000000504e005986 */ /* 0x0001e2000c101118 */
[----:B------:R-:W-:Y:S02]  /*2e110*/  PRMT R82, R81, 0x9910, RZ ;  /* 0x0000991051527816 */ /* 0x000fe400000000ff */
[----:B------:R-:W-:Y:S01]  /*2e120*/  SHF.R.S32.HI R73, RZ, 0x8, R73 ;  /* 0x00000008ff497819 */ /* 0x000fe20000011449 */
[----:B------:R-:W-:Y:S01]  /*2e130*/  IMAD.X R77, R75, 0x1, R3, P6 ;  /* 0x000000014b4d7824 */ /* 0x000fe200030e0603 */
[----:B------:R-:W-:Y:S01]  /*2e140*/  SHF.R.S32.HI R82, RZ, 0x8, R82 ;  /* 0x00000008ff527819 */ /* 0x000fe20000011452 */
[----:B------:R-:W-:Y:S01]  /*2e150*/  VIADD R81, R66, 0x1b ;  /* 0x0000001b42517836 */ /* 0x000fe20000000000 */
[----:B0-----:R-:W-:-:S02]  /*2e160*/  IADD3 R78, P5, PT, R74, R70, RZ ;  /* 0x000000464a4e7210 */ /* 0x001fc40007fbe0ff */
[----:B------:R0:W-:Y:S03]  /*2e170*/  @P1 STG.E.U8 desc[UR24][R76.64], R73 ;  /* 0x000000494c001986 */ /* 0x0001e6000c101118 */
[----:B------:R-:W-:-:S05]  /*2e180*/  IMAD.X R79, R75, 0x1, R69, P5 ;  /* 0x000000014b4f7824 */ /* 0x000fca00028e0645 */
[----:B------:R3:W-:Y:S01]  /*2e190*/  @P4 STG.E.U8 desc[UR24][R78.64], R82 ;  /* 0x000000524e004986 */ /* 0x0007e2000c101118 */
[----:B-----5:R-:W-:Y:S01]  /*2e1a0*/  ISETP.GE.AND P4, PT, R81, UR4, PT ;  /* 0x0000000451007c0c */ /* 0x020fe2000bf86270 */
[----:B------:R-:W5:Y:S01]  /*2e1b0*/  LDCU UR4, c[0x0][0x398] ;  /* 0x00007300ff0477ac */ /* 0x000f620008000800 */
[----:B----4-:R-:W-:Y:S02]  /*2e1c0*/  F2FP.SATFINITE.E5M2.F32.PACK_AB_MERGE_C R81, R29, R28, RZ ;  /* 0x0000001c1d51723e */ /* 0x010fe400048060ff */
[----:B------:R-:W4:Y:S04]  /*2e1d0*/  LDL.LU R28, [R1+0x668] ;  /* 0x00066800011c7983 */ /* 0x000f280000300800 */
[----:B------:R-:W4:Y:S01]  /*2e1e0*/  LDL.LU R29, [R1+0x66c] ;  /* 0x00066c00011d7983 */ /* 0x000f220000300800 */
[----:B0-----:R-:W-:Y:S01]  /*2e1f0*/  VIADD R73, R74, UR30 ;  /* 0x0000001e4a497c36 */ /* 0x001fe20008000000 */
[----:B------:R-:W-:Y:S01]  /*2e200*/  ISETP.LT.AND P1, PT, R67, UR9, !P2 ;  /* 0x0000000943007c0c */ /* 0x000fe2000d721270 */
[----:B------:R-:W0:Y:S03]  /*2e210*/  LDCU UR9, c[0x0][0x398] ;  /* 0x00007300ff0977ac */ /* 0x000e260008000800 */
[----:B------:R-:W-:-:S02]  /*2e220*/  SHF.R.S32.HI R80, RZ, 0x1f, R73 ;  /* 0x0000001fff507819 */ /* 0x000fc40000011449 */
[C---:B------:R-:W-:Y:S02]  /*2e230*/  IADD3 R76, P6, PT, R73.reuse, R0, RZ ;  /* 0x00000000494c7210 */ /* 0x040fe40007fde0ff */
[----:B------:R-:W-:Y:S01]  /*2e240*/  ISETP.LT.AND P5, PT, R34, UR12, !P2 ;  /* 0x0000000c22007c0c */ /* 0x000fe2000d7a1270 */
[----:B------:R-:W0:Y:S02]  /*2e250*/  LDCU UR12, c[0x0][0x398] ;  /* 0x00007300ff0c77ac */ /* 0x000e240008000800 */
[C---:B------:R-:W-:Y:S01]  /*2e260*/  IMAD.X R77, R80.reuse, 0x1, R72, P6 ;  /* 0x00000001504d7824 */ /* 0x040fe200030e0648 */
[----:B------:R-:W-:Y:S02]  /*2e270*/  IADD3 R74, P6, PT, R73, R2, RZ ;  /* 0x00000002494a7210 */ /* 0x000fe40007fde0ff */
[----:B--2---:R-:W-:Y:S02]  /*2e280*/  F2FP.SATFINITE.E5M2.F32.PACK_AB_MERGE_C R83, R33, R32, RZ ;  /* 0x000000202153723e */ /* 0x004fe400048060ff */
[----:B------:R-:W2:Y:S01]  /*2e290*/  LDL.LU R32, [R1+0x468] ;  /* 0x0004680001207983 */ /* 0x000ea20000300800 */
[----:B------:R-:W-:Y:S01]  /*2e2a0*/  IMAD.X R75, R80, 0x1, R71, P6 ;  /* 0x00000001504b7824 */ /* 0x000fe200030e0647 */
[----:B---3--:R-:W-:-:S02]  /*2e2b0*/  F2FP.SATFINITE.E5M2.F32.PACK_AB_MERGE_C R82, R31, R30, RZ ;  /* 0x0000001e1f52723e */ /* 0x008fc400048060ff */
[----:B------:R3:W-:Y:S01]  /*2e2c0*/  @P1 STG.E.U8 desc[UR24][R76.64], R84 ;  /* 0x000000544c001986 */ /* 0x0007e2000c101118 */
[----:B------:R-:W-:-:S03]  /*2e2d0*/  PRMT R78, R83, 0x9910, RZ ;  /* 0x00009910534e7816 */ /* 0x000fc600000000ff */
[----:B------:R-:W2:Y:S04]  /*2e2e0*/  LDL.LU R33, [R1+0x46c] ;  /* 0x00046c0001217983 */ /* 0x000ea80000300800 */
[----:B------:R4:W-:Y:S04]  /*2e2f0*/  @P5 STG.E.U8 desc[UR24][R74.64], R83 ;  /* 0x000000534a005986 */ /* 0x0009e8000c101118 */
[----:B------:R-:W2:Y:S04]  /*2e300*/  LDL.LU R30, [R1+0x268] ;  /* 0x00026800011e7983 */ /* 0x000ea80000300800 */
[----:B------:R-:W2:Y:S01]  /*2e310*/  LDL.LU R31, [R1+0x26c] ;  /* 0x00026c00011f7983 */ /* 0x000ea20000300800 */
[----:B------:R-:W-:Y:S01]  /*2e320*/  ISETP.LT.AND P5, PT, R35, UR10, !P2 ;  /* 0x0000000a23007c0c */ /* 0x000fe2000d7a1270 */
[----:B------:R-:W0:Y:S01]  /*2e330*/  LDCU UR10, c[0x0][0x398] ;  /* 0x00007300ff0a77ac */ /* 0x000e220008000800 */
[----:B------:R-:W-:-:S02]  /*2e340*/  ISETP.LT.AND P1, PT, R37, UR14, !P2 ;  /* 0x0000000e25007c0c */ /* 0x000fc4000d721270 */
[----:B---3--:R-:W-:Y:S02]  /*2e350*/  IADD3 R76, P2, PT, R73, R68, RZ ;  /* 0x00000044494c7210 */ /* 0x008fe40007f5e0ff */
[----:B----4-:R-:W-:Y:S01]  /*2e360*/  F2FP.SATFINITE.E5M2.F32.PACK_AB_MERGE_C R83, R29, R28, RZ ;  /* 0x0000001c1d53723e */ /* 0x010fe200048060ff */
[----:B------:R-:W-:Y:S01]  /*2e370*/  VIADD R75, R66, 0x1c ;  /* 0x0000001c424b7836 */ /* 0x000fe20000000000 */
[----:B------:R-:W3:Y:S01]  /*2e380*/  LDL.LU R28, [R1+0x68] ;  /* 0x00006800011c7983 */ /* 0x000ee20000300800 */
[----:B------:R-:W-:Y:S01]  /*2e390*/  IADD3 R74, P6, PT, R73, R70, RZ ;  /* 0x00000046494a7210 */ /* 0x000fe20007fde0ff */
[----:B------:R-:W4:Y:S02]  /*2e3a0*/  LDCU UR14, c[0x0][0x398] ;  /* 0x00007300ff0e77ac */ /* 0x000f240008000800 */
[----:B------:R-:W3:Y:S01]  /*2e3b0*/  LDL.LU R29, [R1+0x6c] ;  /* 0x00006c00011d7983 */ /* 0x000ee20000300800 */
[C---:B------:R-:W-:Y:S01]  /*2e3c0*/  IMAD.X R77, R80.reuse, 0x1, R3, P2 ;  /* 0x00000001504d7824 */ /* 0x040fe200010e0603 */
[----:B-1----:R-:W-:Y:S01]  /*2e3d0*/  ISETP.GE.AND P2, PT, R75, UR6, PT ;  /* 0x000000064b007c0c */ /* 0x002fe2000bf46270 */
[----:B------:R-:W-:Y:S01]  /*2e3e0*/  VIADD R73, R73, UR30 ;  /* 0x0000001e49497c36 */ /* 0x000fe20008000000 */
[----:B------:R-:W1:Y:S01]  /*2e3f0*/  LDCU UR6, c[0x0][0x398] ;  /* 0x00007300ff0677ac */ /* 0x000e620008000800 */
[----:B------:R-:W-:Y:S01]  /*2e400*/  IMAD.X R75, R80, 0x1, R69, P6 ;  /* 0x00000001504b7824 */ /* 0x000fe200030e0645 */
[----:B------:R4:W-:Y:S02]  /*2e410*/  @P5 STG.E.U8 desc[UR24][R76.64], R82 ;  /* 0x000000524c005986 */ /* 0x0009e4000c101118 */
[----:B------:R-:W-:-:S02]  /*2e420*/  SHF.R.S32.HI R79, RZ, 0x1f, R73 ;  /* 0x0000001fff4f7819 */ /* 0x000fc40000011449 */
[----:B------:R1:W-:Y:S01]  /*2e430*/  @P1 STG.E.U8 desc[UR24][R74.64], R81 ;  /* 0x000000514a001986 */ /* 0x0003e2000c101118 */
[----:B-----5:R-:W-:Y:S01]  /*2e440*/  ISETP.LT.AND P5, PT, R67, UR4, !P3 ;  /* 0x0000000443007c0c */ /* 0x020fe2000dfa1270 */
[----:B------:R-:W5:Y:S01]  /*2e450*/  LDCU UR4, c[0x0][0x39c] ;  /* 0x00007380ff0477ac */ /* 0x000f620008000800 */
[----:B0-----:R-:W-:Y:S01]  /*2e460*/  ISETP.LT.AND P1, PT, R34, UR9, !P3 ;  /* 0x0000000922007c0c */ /* 0x001fe2000df21270 */
[----:B------:R-:W5:Y:S01]  /*2e470*/  LDL.LU R39, [R1+0x670] ;  /* 0x0006700001277983 */ /* 0x000f620000300800 */
[----:B------:R-:W-:Y:S01]  /*2e480*/  PRMT R80, R84, 0x9910, RZ ;  /* 0x0000991054507816 */ /* 0x000fe200000000ff */
[----:B------:R-:W0:Y:S01]  /*2e490*/  LDCU UR9, c[0x0][0x398] ;  /* 0x00007300ff0977ac */ /* 0x000e220008000800 */
[----:B----4-:R-:W-:Y:S01]  /*2e4a0*/  IADD3 R76, P6, PT, R73, R0, RZ ;  /* 0x00000000494c7210 */ /* 0x010fe20007fde0ff */
[----:B------:R-:W5:Y:S04]  /*2e4b0*/  LDL.LU R36, [R1+0x674] ;  /* 0x0006740001247983 */ /* 0x000f680000300800 */
[----:B------:R-:W-:Y:S01]  /*2e4c0*/  IMAD.X R77, R79, 0x1, R72, P6 ;  /* 0x000000014f4d7824 */ /* 0x000fe200030e0648 */
[----:B-1----:R-:W-:-:S02]  /*2e4d0*/  IADD3 R74, P6, PT, R73, R2, RZ ;  /* 0x00000002494a7210 */ /* 0x002fc40007fde0ff */
[----:B------:R-:W-:Y:S02]  /*2e4e0*/  SHF.R.S32.HI R80, RZ, 0x8, R80 ;  /* 0x00000008ff507819 */ /* 0x000fe40000011450 */
[----:B------:R-:W-:Y:S01]  /*2e4f0*/  SHF.R.S32.HI R78, RZ, 0x8, R78 ;  /* 0x00000008ff4e7819 */ /* 0x000fe2000001144e */
[----:B------:R-:W-:Y:S02]  /*2e500*/  IMAD.X R75, R79, 0x1, R71, P6 ;  /* 0x000000014f4b7824 */ /* 0x000fe400030e0647 */
[----:B------:R1:W-:Y:S04]  /*2e510*/  @P5 STG.E.U8 desc[UR24][R76.64], R80 ;  /* 0x000000504c005986 */ /* 0x0003e8000c101118 */
[----:B------:R4:W-:Y:S01]  /*2e520*/  @P1 STG.E.U8 desc[UR24][R74.64], R78 ;  /* 0x0000004e4a001986 */ /* 0x0009e2000c101118 */
[----:B------:R-:W-:Y:S01]  /*2e530*/  ISETP.LT.AND P1, PT, R35, UR6, !P3 ;  /* 0x0000000623007c0c */ /* 0x000fe2000df21270 */
[----:B------:R-:W0:Y:S01]  /*2e540*/  LDCU UR6, c[0x0][0x39c] ;  /* 0x00007380ff0677ac */ /* 0x000e220008000800 */
[----:B------:R-:W-:-:S02]  /*2e550*/  PRMT R82, R82, 0x9910, RZ ;  /* 0x0000991052527816 */ /* 0x000fc400000000ff */
[----:B-1----:R-:W-:Y:S02]  /*2e560*/  IADD3 R80, P6, PT, R73, R68, RZ ;  /* 0x0000004449507210 */ /* 0x002fe40007fde0ff */
[----:B------:R-:W-:Y:S02]  /*2e570*/  SHF.R.S32.HI R82, RZ, 0x8, R82 ;  /* 0x00000008ff527819 */ /* 0x000fe40000011452 */
[----:B----4-:R-:W-:Y:S01]  /*2e580*/  PRMT R74, R81, 0x9910, RZ ;  /* 0x00009910514a7816 */ /* 0x010fe200000000ff */
[----:B------:R-:W-:-:S05]  /*2e590*/  IMAD.X R81, R79, 0x1, R3, P6 ;  /* 0x000000014f517824 */ /* 0x000fca00030e0603 */
[----:B------:R2:W-:Y:S02]  /*2e5a0*/  @P1 STG.E.U8 desc[UR24][R80.64], R82 ;  /* 0x0000005250001986 */ /* 0x0005e4000c101118 */
[----:B--2---:R-:W-:Y:S02]  /*2e5b0*/  F2FP.SATFINITE.E5M2.F32.PACK_AB_MERGE_C R82, R33, R32, RZ ;  /* 0x000000202152723e */ /* 0x004fe400048060ff */
[----:B------:R-:W2:Y:S01]  /*2e5c0*/  LDL.LU R32, [R1+0x470] ;  /* 0x0004700001207983 */ /* 0x000ea20000300800 */
[----:B------:R-:W-:-:S03]  /*2e5d0*/  F2FP.SATFINITE.E5M2.F32.PACK_AB_MERGE_C R80, R31, R30, RZ ;  /* 0x0000001e1f50723e */ /* 0x000fc600048060ff */
[----:B------:R-:W2:Y:S04]  /*2e5e0*/  LDL.LU R33, [R1+0x474] ;  /* 0x0004740001217983 */ /* 0x000ea80000300800 */
[----:B------:R-:W4:Y:S04]  /*2e5f0*/  LDL.LU R30, [R1+0x270] ;  /* 0x00027000011e7983 */ /* 0x000f280000300800 */
[----:B------:R-:W4:Y:S01]  /*2e600*/  LDL.LU R31, [R1+0x274] ;  /* 0x00027400011f7983 */ /* 0x000f220000300800 */
[----:B---3--:R-:W-:-:S03]  /*2e610*/  F2FP.SATFINITE.E5M2.F32.PACK_AB_MERGE_C R81, R29, R28, RZ ;  /* 0x0000001c1d51723e */ /* 0x008fc600048060ff */
[----:B------:R-:W3:Y:S04]  /*2e620*/  LDL.LU R28, [R1+0x70] ;  /* 0x00007000011c7983 */ /* 0x000ee80000300800 */
[----:B------:R-:W3:Y:S01]  /*2e630*/  LDL.LU R29, [R1+0x74] ;  /* 0x00007400011d7983 */ /* 0x000ee20000300800 */
[----:B------:R-:W-:Y:S01]  /*2e640*/  ISETP.LT.AND P3, PT, R37, UR10, !P3 ;  /* 0x0000000a25007c0c */ /* 0x000fe2000df61270 */
[C---:B------:R-:W-:Y:S01]  /*2e650*/  VIADD R75, R73.reuse, UR30 ;  /* 0x0000001e494b7c36 */ /* 0x040fe20008000000 */
[----:B------:R-:W-:Y:S01]  /*2e660*/  IADD3 R78, P6, PT, R73, R70, RZ ;  /* 0x00000046494e7210 */ /* 0x000fe20007fde0ff */
[----:B------:R-:W1:Y:S01]  /*2e670*/  LDCU UR10, c[0x0][0x398] ;  /* 0x00007300ff0a77ac */ /* 0x000e620008000800 */
[----:B------:R-:W-:Y:S01]  /*2e680*/  ISETP.LT.AND P5, PT, R67, UR12, !P0 ;  /* 0x0000000c43007c0c */ /* 0x000fe2000c7a1270 */
[----:B------:R-:W3:Y:S01]  /*2e690*/  LDL.LU R43, [R1+0x678] ;  /* 0x00067800012b7983 */ /* 0x000ee20000300800 */
[----:B------:R-:W-:Y:S01]  /*2e6a0*/  SHF.R.S32.HI R74, RZ, 0x8, R74 ;  /* 0x00000008ff4a7819 */ /* 0x000fe2000001144a */
[----:B------:R-:W-:Y:S01]  /*2e6b0*/  IMAD.X R79, R79, 0x1, R69, P6 ;  /* 0x000000014f4f7824 */ /* 0x000fe200030e0645 */
[----:B------:R-:W-:Y:S01]  /*2e6c0*/  SHF.R.S32.HI R73, RZ, 0x1f, R75 ;  /* 0x0000001fff497819 */ /* 0x000fe2000001144b */
[----:B------:R-:W3:Y:S01]  /*2e6d0*/  LDL.LU R40, [R1+0x67c] ;  /* 0x00067c0001287983 */ /* 0x000ee20000300800 */
[----:B------:R-:W-:Y:S01]  /*2e6e0*/  IADD3 R76, P6, PT, R75, R0, RZ ;  /* 0x000000004b4c7210 */ /* 0x000fe20007fde0ff */
[----:B------:R-:W1:Y:S02]  /*2e6f0*/  LDCU UR12, c[0x0][0x398] ;  /* 0x00007300ff0c77ac */ /* 0x000e640008000800 */
[----:B------:R5:W-:Y:S01]  /*2e700*/  @P3 STG.E.U8 desc[UR24][R78.64], R74 ;  /* 0x0000004a4e003986 */ /* 0x000be2000c101118 */
[----:B0-----:R-:W-:Y:S01]  /*2e710*/  ISETP.LT.AND P3, PT, R34, UR9, !P0 ;  /* 0x0000000922007c0c */ /* 0x001fe2000c761270 */
[----:B------:R-:W-:Y:S01]  /*2e720*/  IMAD.X R77, R73, 0x1, R72, P6 ;  /* 0x00000001494d7824 */ /* 0x000fe200030e0648 */
[----:B------:R-:W0:Y:S01]  /*2e730*/  LDCU UR9, c[0x0][0x398] ;  /* 0x00007300ff0977ac */ /* 0x000e220008000800 */
[----:B------:R-:W3:Y:S04]  /*2e740*/  LDL.LU R41, [R1+0x478] ;  /* 0x0004780001297983 */ /* 0x000ee80000300800 */
[----:B------:R1:W-:Y:S01]  /*2e750*/  @P5 STG.E.U8 desc[UR24][R76.64], R83 ;  /* 0x000000534c005986 */ /* 0x0003e2000c101118 */
[----:B------:R-:W-:Y:S01]  /*2e760*/  ISETP.LT.AND P5, PT, R35, UR14, !P0 ;  /* 0x0000000e23007c0c */ /* 0x000fe2000c7a1270 */
[----:B------:R-:W0:Y:S01]  /*2e770*/  LDCU UR14, c[0x0][0x398] ;  /* 0x00007300ff0e77ac */ /* 0x000e220008000800 */
[----:B-----5:R-:W-:Y:S01]  /*2e780*/  IADD3 R78, P6, PT, R75, R2, RZ ;  /* 0x000000024b4e7210 */ /* 0x020fe20007fde0ff */
[----:B------:R-:W-:Y:S01]  /*2e790*/  VIADD R74, R66, 0x1d ;  /* 0x0000001d424a7836 */ /* 0x000fe20000000000 */
[----:B------:R-:W-:Y:S01]  /*2e7a0*/  F2FP.SATFINITE.E5M2.F32.PACK_AB_MERGE_C R84, R36, R39, RZ ;  /* 0x000000272454723e */ /* 0x000fe200048060ff */
[----:B------:R-:W5:Y:S02]  /*2e7b0*/  LDL.LU R38, [R1+0x47c] ;  /* 0x00047c0001267983 */ /* 0x000f640000300800 */
[----:B------:R-:W-:Y:S01]  /*2e7c0*/  IMAD.X R79, R73, 0x1, R71, P6 ;  /* 0x00000001494f7824 */ /* 0x000fe200030e0647 */
[----:B------:R-:W-:Y:S01]  /*2e7d0*/  ISETP.GE.AND P1, PT, R74, UR4, PT ;  /* 0x000000044a007c0c */ /* 0x000fe2000bf26270 */
[----:B------:R-:W5:Y:S01]  /*2e7e0*/  LDL.LU R39, [R1+0x680] ;  /* 0x0006800001277983 */ /* 0x000f620000300800 */
[----:B-1----:R-:W-:Y:S01]  /*2e7f0*/  IADD3 R76, P6, PT, R75, R68, RZ ;  /* 0x000000444b4c7210 */ /* 0x002fe20007fde0ff */
[----:B------:R-:W-:Y:S01]  /*2e800*/  VIADD R74, R66, 0x1e ;  /* 0x0000001e424a7836 */ /* 0x000fe20000000000 */
[----:B------:R-:W1:Y:S01]  /*2e810*/  LDCU UR4, c[0x0][0x398] ;  /* 0x00007300ff0477ac */ /* 0x000e620008000800 */
[----:B------:R0:W-:Y:S02]  /*2e820*/  @P3 STG.E.U8 desc[UR24][R78.64], R82 ;  /* 0x000000524e003986 */ /* 0x0001e4000c101118 */
[----:B------:R-:W-:Y:S01]  /*2e830*/  IMAD.X R77, R73, 0x1, R3, P6 ;  /* 0x00000001494d7824 */ /* 0x000fe200030e0603 */
[----:B------:R-:W-:Y:S01]  /*2e840*/  ISETP.GE.AND P3, PT, R74, UR6, PT ;  /* 0x000000064a007c0c */ /* 0x000fe2000bf66270 */
[----:B------:R-:W-:Y:S01]  /*2e850*/  VIADD R74, R75, UR30 ;  /* 0x0000001e4b4a7c36 */ /* 0x000fe20008000000 */
[----:B------:R-:W-:Y:S01]  /*2e860*/  PRMT R83, R83, 0x9910, RZ ;  /* 0x0000991053537816 */ /* 0x000fe200000000ff */
[----:B------:R-:W5:Y:S01]  /*2e870*/  LDL.LU R36, [R1+0x684] ;  /* 0x0006840001247983 */ /* 0x000f620000300800 */
[----:B0-----:R-:W-:Y:S01]  /*2e880*/  ISETP.LT.AND P0, PT, R37, UR9, !P0 ;  /* 0x0000000925007c0c */ /* 0x001fe2000c701270 */
[----:B------:R-:W0:Y:S02]  /*2e890*/  LDCU UR6, c[0x0][0x398] ;  /* 0x00007300ff0677ac */ /* 0x000e240008000800 */
[----:B------:R1:W-:Y:S01]  /*2e8a0*/  @P5 STG.E.U8 desc[UR24][R76.64], R80 ;  /* 0x000000504c005986 */ /* 0x0003e2000c101118 */
[----:B------:R-:W-:Y:S01]  /*2e8b0*/  IADD3 R78, P6, PT, R75, R70, RZ ;  /* 0x000000464b4e7210 */ /* 0x000fe20007fde0ff */
[----:B------:R-:W0:Y:S01]  /*2e8c0*/  LDCU UR9, c[0x0][0x398] ;  /* 0x00007300ff0977ac */ /* 0x000e220008000800 */
[----:B------:R-:W-:-:S02]  /*2e8d0*/  ISETP.LT.AND P5, PT, R67, UR10, !P4 ;  /* 0x0000000a43007c0c */ /* 0x000fc4000e7a1270 */
[----:B------:R-:W-:Y:S01]  /*2e8e0*/  SHF.R.S32.HI R75, RZ, 0x1f, R74 ;  /* 0x0000001fff4b7819 */ /* 0x000fe2000001144a */
[----:B------:R-:W-:Y:S01]  /*2e8f0*/  IMAD.X R79, R73, 0x1, R69, P6 ;  /* 0x00000001494f7824 */ /* 0x000fe200030e0645 */
[----:B------:R-:W-:Y:S01]  /*2e900*/  PRMT R82, R82, 0x9910, RZ ;  /* 0x0000991052527816 */ /* 0x000fe200000000ff */
[----:B------:R-:W-:Y:S01]  /*2e910*/  IMAD.MOV.U32 R73, RZ, RZ, R83 ;  /* 0x000000ffff497224 */ /* 0x000fe200078e0053 */
[----:B------:R-:W0:Y:S01]  /*2e920*/  LDCU UR10, c[0x0][0x398] ;  /* 0x00007300ff0a77ac */ /* 0x000e220008000800 */
[----:B-1----:R-:W-:-:S03]  /*2e930*/  IADD3 R76, P6, PT, R74, R0, RZ ;  /* 0x000000004a4c7210 */ /* 0x002fc60007fde0ff */
[----:B------:R-:W-:Y:S02]  /*2e940*/  SHF.R.S32.HI R73, RZ, 0x8, R73 ;  /* 0x00000008ff497819 */ /* 0x000fe40000011449 */
[----:B------:R-:W-:Y:S01]  /*2e950*/  IMAD.X R77, R75, 0x1, R72, P6 ;  /* 0x000000014b4d7824 */ /* 0x000fe200030e0648 */
[----:B------:R1:W-:Y:S04]  /*2e960*/  @P0 STG.E.U8 desc[UR24][R78.64], R81 ;  /* 0x000000514e000986 */ /* 0x0003e8000c101118 */
[----:B------:R0:W-:Y:S01]  /*2e970*/  @P5 STG.E.U8 desc[UR24][R76.64], R73 ;  /* 0x000000494c005986 */ /* 0x0001e2000c101118 */
[----:B------:R-:W-:Y:S01]  /*2e980*/  ISETP.LT.AND P5, PT, R34, UR4, !P4 ;  /* 0x0000000422007c0c */ /* 0x000fe2000e7a1270 */
[----:B------:R-:W2:Y:S01]  /*2e990*/  LDCU UR4, c[0x0][0x39c] ;  /* 0x00007380ff0477ac */ /* 0x000ea20008000800 */
[----:B-1----:R-:W-:-:S02]  /*2e9a0*/  IADD3 R78, P6, PT, R74, R2, RZ ;  /* 0x000000024a4e7210 */ /* 0x002fc40007fde0ff */
[----:B0-----:R-:W-:Y:S01]  /*2e9b0*/  PRMT R73, R80, 0x9910, RZ ;  /* 0x0000991050497816 */ /* 0x001fe200000000ff */
[----:B------:R-:W-:Y:S02]  /*2e9c0*/  IMAD.MOV.U32 R80, RZ, RZ, R82 ;  /* 0x000000ffff507224 */ /* 0x000fe400078e0052 */
[----:B------:R-:W-:-:S03]  /*2e9d0*/  IMAD.X R79, R75, 0x1, R71, P6 ;  /* 0x000000014b4f7824 */ /* 0x000fc600030e0647 */
[----:B------:R-:W-:-:S05]  /*2e9e0*/  SHF.R.S32.HI R80, RZ, 0x8, R80 ;  /* 0x00000008ff507819 */ /* 0x000fca0000011450 */
[----:B------:R0:W-:Y:S01]  /*2e9f0*/  @P5 STG.E.U8 desc[UR24][R78.64], R80 ;  /* 0x000000504e005986 */ /* 0x0001e2000c101118 */
[----:B----4-:R-:W-:Y:S02]  /*2ea00*/  F2FP.SATFINITE.E5M2.F32.PACK_AB_MERGE_C R82, R31, R30, RZ ;  /* 0x0000001e1f52723e */ /* 0x010fe400048060ff */
[----:B0-----:R-:W-:Y:S02]  /*2ea10*/  PRMT R79, R81, 0x9910, RZ ;  /* 0x00009910514f7816 */ /* 0x001fe400000000ff */
[----:B--2---:R-:W-:Y:S02]  /*2ea20*/  F2FP.SATFINITE.E5M2.F32.PACK_AB_MERGE_C R81, R33, R32, RZ ;  /* 0x000000202151723e */ /* 0x004fe400048060ff */
[----:B------:R-:W2:Y:S04]  /*2ea30*/  LDL.LU R32, [R1+0x480] ;  /* 0x0004800001207983 */ /* 0x000ea80000300800 */
[----:B------:R-:W2:Y:S04]  /*2ea40*/  LDL.LU R33, [R1+0x484] ;  /* 0x0004840001217983 */ /* 0x000ea80000300800 */
[----:B------:R-:W4:Y:S04]  /*2ea50*/  LDL.LU R30, [R1+0x278] ;  /* 0x00027800011e7983 */ /* 0x000f280000300800 */
[----:B------:R-:W4:Y:S01]  /*2ea60*/  LDL.LU R31, [R1+0x27c] ;  /* 0x00027c00011f7983 */ /* 0x000f220000300800 */
[----:B---3--:R-:W-:-:S03]  /*2ea70*/  F2FP.SATFINITE.E5M2.F32.PACK_AB_MERGE_C R83, R29, R28, RZ ;  /* 0x0000001c1d53723e */ /* 0x008fc600048060ff */
[----:B------:R-:W3:Y:S04]  /*2ea80*/  LDL.LU R28, [R1+0x78] ;  /* 0x00007800011c7983 */ /* 0x000ee80000300800 */
[----:B------:R-:W3:Y:S01]  /*2ea90*/  LDL.LU R29, [R1+0x7c] ;  /* 0x00007c00011d7983 */ /* 0x000ee20000300800 */
[----:B------:R-:W-:Y:S01]  /*2eaa0*/  ISETP.LT.AND P0, PT, R35, UR6, !P4 ;  /* 0x0000000623007c0c */ /* 0x000fe2000e701270 */
[----:B------:R-:W0:Y:S01]  /*2eab0*/  LDCU UR6, c[0x0][0x398] ;  /* 0x00007300ff0677ac */ /* 0x000e220008000800 */
[----:B------:R-:W-:Y:S02]  /*2eac0*/  IADD3 R76, P6, PT, R74, R68, RZ ;  /* 0x000000444a4c7210 */ /* 0x000fe40007fde0ff */
[----:B------:R-:W-:-:S03]  /*2ead0*/  SHF.R.S32.HI R73, RZ, 0x8, R73 ;  /* 0x00000008ff497819 */ /* 0x000fc60000011449 */
[----:B------:R-:W-:Y:S01]  /*2eae0*/  IMAD.X R77, R75, 0x1, R3, P6 ;  /* 0x000000014b4d7824 */ /* 0x000fe200030e0603 */
[----:B------:R-:W-:Y:S01]  /*2eaf0*/  ISETP.LT.AND P5, PT, R67, UR10, !P2 ;  /* 0x0000000a43007c0c */ /* 0x000fe2000d7a1270 */
[----:B------:R-:W-:Y:S01]  /*2eb00*/  VIADD R78, R66, 0x1f ;  /* 0x0000001f424e7836 */ /* 0x000fe20000000000 */
[----:B------:R-:W-:Y:S01]  /*2eb10*/  SHF.R.S32.HI R79, RZ, 0x8, R79 ;  /* 0x00000008ff4f7819 */ /* 0x000fe2000001144f */
[----:B------:R-:W1:Y:S02]  /*2eb20*/  LDCU UR10, c[0x0][0x398] ;  /* 0x00007300ff0a77ac */ /* 0x000e640008000800 */
[----:B------:R0:W-:Y:S01]  /*2eb30*/  @P0 STG.E.U8 desc[UR24][R76.64], R73 ;  /* 0x000000494c000986 */ /* 0x0001e2000c101118 */
[----:B------:R-:W-:Y:S01]  /*2eb40*/  ISETP.LT.AND P0, PT, R37, UR9, !P4 ;  /* 0x0000000925007c0c */ /* 0x000fe2000e701270 */
[----:B------:R-:W1:Y:S01]  /*2eb50*/  LDCU UR9, c[0x0][0x398] ;  /* 0x00007300ff0977ac */ /* 0x000e620008000800 */
[C---:B0-----:R-:W-:Y:S01]  /*2eb60*/  VIADD R73, R74.reuse, UR30 ;  /* 0x0000001e4a497c36 */ /* 0x041fe20008000000 */
[----:B------:R-:W-:-:S04]  /*2eb70*/  IADD3 R76, P4, PT, R74, R70, RZ ;  /* 0x000000464a4c7210 */ /* 0x000fc80007f9e0ff */
[----:B------:R-:W-:Y:S02]  /*2eb80*/  SHF.R.S32.HI R80, RZ, 0x1f, R73 ;  /* 0x0000001fff507819 */ /* 0x000fe40000011449 */
[----:B------:R-:W-:Y:S01]  /*2eb90*/  IADD3 R74, P6, PT, R73, R0, RZ ;  /* 0x00000000494a7210 */ /* 0x000fe20007fde0ff */
[----:B------:R-:W-:Y:S01]  /*2eba0*/  IMAD.X R77, R75, 0x1, R69, P4 ;  /* 0x000000014b4d7824 */ /* 0x000fe200020e0645 */
[----:B------:R-:W-:Y:S01]  /*2ebb0*/  ISETP.GE.AND P4, PT, R78, UR4, PT ;  /* 0x000000044e007c0c */ /* 0x000fe2000bf86270 */
[----:B------:R-:W0:Y:S02]  /*2ebc0*/  LDCU UR4, c[0x0][0x39c] ;  /* 0x00007380ff0477ac */ /* 0x000e240008000800 */
[----:B------:R-:W-:Y:S01]  /*2ebd0*/  IMAD.X R75, R80, 0x1, R72, P6 ;  /* 0x00000001504b7824 */ /* 0x000fe200030e0648 */
[----:B------:R-:W-:Y:S01]  /*2ebe0*/  IADD3 R78, P6, PT, R73, R2, RZ ;  /* 0x00000002494e7210 */ /* 0x000fe20007fde0ff */
[----:B------:R1:W-:Y:S01]  /*2ebf0*/  @P0 STG.E.U8 desc[UR24][R76.64], R79 ;  /* 0x0000004f4c000986 */ /* 0x0003e2000c101118 */
[----:B------:R-:W-:Y:S01]  /*2ec00*/  ISETP.LT.AND P0, PT, R35, UR6, !P2 ;  /* 0x0000000623007c0c */ /* 0x000fe2000d701270 */
[----:B------:R-:W0:Y:S02]  /*2ec10*/  LDCU UR6, c[0x0][0x39c] ;  /* 0x00007380ff0677ac */ /* 0x000e240008000800 */
[----:B------:R5:W-:Y:S01]  /*2ec20*/  @P5 STG.E.U8 desc[UR24][R74.64], R84 ;  /* 0x000000544a005986 */ /* 0x000be2000c101118 */
[----:B------:R-:W-:Y:S01]  /*2ec30*/  ISETP.LT.AND P5, PT, R34, UR12, !P2 ;  /* 0x0000000c22007c0c */ /* 0x000fe2000d7a1270 */
[----:B------:R-:W0:Y:S01]  /*2ec40*/  LDCU UR12, c[0x0][0x398] ;  /* 0x00007300ff0c77ac */ /* 0x000e220008000800 */
[----:B------:R-:W-:Y:S01]  /*2ec50*/  ISETP.LT.AND P2, PT, R37, UR14, !P2 ;  /* 0x0000000e25007c0c */ /* 0x000fe2000d741270 */
[----:B------:R-:W0:Y:S01]  /*2ec60*/  LDCU UR14, c[0x0][0x398] ;  /* 0x00007300ff0e77ac */ /* 0x000e220008000800 */
[----:B-1----:R-:W-:Y:S01]  /*2ec70*/  IMAD.X R79, R80, 0x1, R71, P6 ;  /* 0x00000001504f7824 */ /* 0x002fe200030e0647 */
[----:B------:R-:W-:-:S05]  /*2ec80*/  IADD3 R76, P6, PT, R73, R68, RZ ;  /* 0x00000044494c7210 */ /* 0x000fca0007fde0ff */
[----:B------:R-:W-:Y:S01]  /*2ec90*/  IMAD.X R77, R80, 0x1, R3, P6 ;  /* 0x00000001504d7824 */ /* 0x000fe200030e0603 */
[C---:B-----5:R-:W-:Y:S02]  /*2eca0*/  IADD3 R74, P6, PT, R73.reuse, R70, RZ ;  /* 0x00000046494a7210 */ /* 0x060fe40007fde0ff */
[----:B------:R1:W-:Y:S01]  /*2ecb0*/  @P5 STG.E.U8 desc[UR24][R78.64], R81 ;  /* 0x000000514e005986 */ /* 0x0003e2000c101118 */
[----:B------:R-:W-:Y:S01]  /*2ecc0*/  VIADD R73, R73, UR30 ;  /* 0x0000001e49497c36 */ /* 0x000fe20008000000 */
[----:B------:R-:W-:Y:S01]  /*2ecd0*/  PRMT R84, R84, 0x9910, RZ ;  /* 0x0000991054547816 */ /* 0x000fe200000000ff */
[----:B------:R-:W-:Y:S01]  /*2ece0*/  IMAD.X R75, R80, 0x1, R69, P6 ;  /* 0x00000001504b7824 */ /* 0x000fe200030e0645 */
[----:B------:R5:W-:Y:S01]  /*2ecf0*/  @P0 STG.E.U8 desc[UR24][R76.64], R82 ;  /* 0x000000524c000986 */ /* 0x000be2000c101118 */
[----:B------:R-:W-:Y:S01]  /*2ed00*/  ISETP.LT.AND P0, PT, R67, UR9, !P1 ;  /* 0x0000000943007c0c */ /* 0x000fe2000cf01270 */
[----:B------:R-:W0:Y:S01]  /*2ed10*/  LDCU UR9, c[0x0][0x398] ;  /* 0x00007300ff0977ac */ /* 0x000e220008000800 */
[----:B------:R-:W-:Y:S01]  /*2ed20*/  ISETP.LT.AND P5, PT, R34, UR10, !P1 ;  /* 0x0000000a22007c0c */ /* 0x000fe2000cfa1270 */
[----:B------:R0:W-:Y:S01]  /*2ed30*/  @P2 STG.E.U8 desc[UR24][R74.64], R83 ;  /* 0x000000534a002986 */ /* 0x0001e2000c101118 */
[----:B------:R-:W-:Y:S01]  /*2ed40*/  PRMT R80, R81, 0x9910, RZ ;  /* 0x0000991051507816 */ /* 0x000fe200000000ff */
[----:B------:R-:W2:Y:S01]  /*2ed50*/  LDCU UR10, c[0x0][0x398] ;  /* 0x00007300ff0a77ac */ /* 0x000ea20008000800 */
[----:B-1----:R-:W-:Y:S01]  /*2ed60*/  SHF.R.S32.HI R78, RZ, 0x1f, R73 ;  /* 0x0000001fff4e7819 */ /* 0x002fe20000011449 */
[----:B------:R-:W-:Y:S01]  /*2ed70*/  IMAD.MOV.U32 R81, RZ, RZ, R84 ;  /* 0x000000ffff517224 */ /* 0x000fe200078e0054 */
[----:B-----5:R-:W-:-:S02]  /*2ed80*/  IADD3 R76, P2, PT, R73, R0, RZ ;  /* 0x00000000494c7210 */ /* 0x020fc40007f5e0ff */
[----:B0-----:R-:W-:-:S03]  /*2ed90*/  IADD3 R74, P6, PT, R73, R2, RZ ;  /* 0x00000002494a7210 */ /* 0x001fc60007fde0ff */
[C---:B------:R-:W-:Y:S01]  /*2eda0*/  IMAD.X R77, R78.reuse, 0x1, R72, P2 ;  /* 0x000000014e4d7824 */ /* 0x040fe200010e0648 */
[----:B------:R-:W-:Y:S02]  /*2edb0*/  SHF.R.S32.HI R81, RZ, 0x8, R81 ;  /* 0x00000008ff517819 */ /* 0x000fe40000011451 */
[----:B------:R-:W-:Y:S01]  /*2edc0*/  SHF.R.S32.HI R80, RZ, 0x8, R80 ;  /* 0x00000008ff507819 */ /* 0x000fe20000011450 */
[----:B------:R-:W-:Y:S01]  /*2edd0*/  IMAD.X R75, R78, 0x1, R71, P6 ;  /* 0x000000014e4b7824 */ /* 0x000fe200030e0647 */
[----:B------:R-:W-:Y:S01]  /*2ede0*/  ISETP.LT.AND P6, PT, R35, UR12, !P1 ;  /* 0x0000000c23007c0c */ /* 0x000fe2000cfc1270 */
[----:B------:R0:W-:Y:S01]  /*2edf0*/  @P0 STG.E.U8 desc[UR24][R76.64], R81 ;  /* 0x000000514c000986 */ /* 0x0001e2000c101118 */
[----:B------:R-:W-:Y:S01]  /*2ee00*/  VIADD R79, R66, 0x20 ;  /* 0x00000020424f7836 */ /* 0x000fe20000000000 */
[----:B------:R-:W1:Y:S02]  /*2ee10*/  LDCU UR12, c[0x0][0x398] ;  /* 0x00007300ff0c77ac */ /* 0x000e640008000800 */
[----:B------:R5:W-:Y:S01]  /*2ee20*/  @P5 STG.E.U8 desc[UR24][R74.64], R80 ;  /* 0x000000504a005986 */ /* 0x000be2000c101118 */
[----:B0-----:R-:W-:Y:S01]  /*2ee30*/  PRMT R76, R82, 0x9910, RZ ;  /* 0x00009910524c7816 */ /* 0x001fe200000000ff */
[----:B-----5:R-:W-:Y:S01]  /*2ee40*/  VIADD R75, R66, 0x21 ;  /* 0x00000021424b7836 */ /* 0x020fe20000000000 */
[----:B------:R-:W-:-:S02]  /*2ee50*/  IADD3 R74, P5, PT, R73, R68, RZ ;  /* 0x00000044494a7210 */ /* 0x000fc40007fbe0ff */
[----:B------:R-:W-:Y:S02]  /*2ee60*/  SHF.R.S32.HI R76, RZ, 0x8, R76 ;  /* 0x00000008ff4c7819 */ /* 0x000fe4000001144c */
[----:B------:R-:W-:Y:S01]  /*2ee70*/  ISETP.GE.AND P0, PT, R75, UR6, PT ;  /* 0x000000064b007c0c */ /* 0x000fe2000bf06270 */
[----:B------:R-:W-:Y:S01]  /*2ee80*/  IMAD.X R75, R78, 0x1, R3, P5 ;  /* 0x000000014e4b7824 */ /* 0x000fe200028e0603 */
[----:B------:R-:W-:Y:S01]  /*2ee90*/  ISETP.LT.AND P5, PT, R37, UR14, !P1 ;  /* 0x0000000e25007c0c */ /* 0x000fe2000cfa1270 */
[----:B------:R-:W0:Y:S01]  /*2eea0*/  LDCU UR6, c[0x0][0x398] ;  /* 0x00007300ff0677ac */ /* 0x000e220008000800 */
[----:B------:R-:W-:Y:S02]  /*2eeb0*/  ISETP.GE.AND P2, PT, R79, UR4, PT ;  /* 0x000000044f007c0c */ /* 0x000fe4000bf46270 */
[----:B------:R5:W-:Y:S01]  /*2eec0*/  @P6 STG.E.U8 desc[UR24][R74.64], R76 ;  /* 0x0000004c4a006986 */ /* 0x000be2000c101118 */
[----:B------:R-:W0:Y:S01]  /*2eed0*/  LDCU UR4, c[0x0][0x39c] ;  /* 0x00007380ff0477ac */ /* 0x000e220008000800 */
[----:B------:R-:W-:-:S02]  /*2eee0*/  PRMT R77, R83, 0x9910, RZ ;  /* 0x00009910534d7816 */ /* 0x000fc400000000ff */
[----:B------:R-:W-:Y:S01]  /*2eef0*/  F2FP.SATFINITE.E5M2.F32.PACK_AB_MERGE_C R81, R40, R43, RZ ;  /* 0x0000002b2851723e */ /* 0x000fe200048060ff */
[----:B------:R-:W0:Y:S01]  /*2ef00*/  LDCU UR14, c[0x0][0x398] ;  /* 0x00007300ff0e77ac */ /* 0x000e220008000800 */
[C---:B-----5:R-:W-:Y:S01]  /*2ef10*/  IADD3 R74, P1, PT, R73.reuse, R70, RZ ;  /* 0x00000046494a7210 */ /* 0x060fe20007f3e0ff */
[----:B------:R-:W-:Y:S01]  /*2ef20*/  VIADD R73, R73, UR30 ;  /* 0x0000001e49497c36 */ /* 0x000fe20008000000 */
[----:B------:R-:W-:-:S03]  /*2ef30*/  SHF.R.S32.HI R77, RZ, 0x8, R77 ;  /* 0x00000008ff4d7819 */ /* 0x000fc6000001144d */
[----:B------:R-:W-:Y:S01]  /*2ef40*/  IMAD.X R75, R78, 0x1, R69, P1 ;  /* 0x000000014e4b7824 */ /* 0x000fe200008e0645 */
[----:B------:R-:W-:Y:S01]  /*2ef50*/  ISETP.LT.AND P1, PT, R67, UR9, !P3 ;  /* 0x0000000943007c0c */ /* 0x000fe2000df21270 */
[----:B------:R-:W-:Y:S01]  /*2ef60*/  VIADD R79, R66, 0x22 ;  /* 0x00000022424f7836 */ /* 0x000fe20000000000 */
[----:B------:R-:W-:Y:S01]  /*2ef70*/  SHF.R.S32.HI R78, RZ, 0x1f, R73 ;  /* 0x0000001fff4e7819 */ /* 0x000fe20000011449 */
[----:B------:R-:W5:Y:S01]  /*2ef80*/  LDCU UR9, c[0x0][0x398] ;  /* 0x00007300ff0977ac */ /* 0x000f620008000800 */
[----:B------:R-:W-:Y:S01]  /*2ef90*/  IADD3 R76, P6, PT, R73, R0, RZ ;  /* 0x00000000494c7210 */ /* 0x000fe20007fde0ff */
[----:B------:R0:W-:Y:S04]  /*2efa0*/  @P5 STG.E.U8 desc[UR24][R74.64], R77 ;  /* 0x0000004d4a005986 */ /* 0x0001e8000c101118 */
[----:B0-----:R-:W-:-:S05]  /*2efb0*/  IMAD.X R77, R78, 0x1, R72, P6 ;  /* 0x000000014e4d7824 */ /* 0x001fca00030e0648 */
[----:B------:R0:W-:Y:S01]  /*2efc0*/  @P1 STG.E.U8 desc[UR24][R76.64], R81 ;  /* 0x000000514c001986 */ /* 0x0001e2000c101118 */
[----:B------:R-:W-:Y:S01]  /*2efd0*/  ISETP.GE.AND P1, PT, R79, UR4, PT ;  /* 0x000000044f007c0c */ /* 0x000fe2000bf26270 */
[----:B------:R-:W0:Y:S01]  /*2efe0*/  LDCU UR4, c[0x0][0x398] ;  /* 0x00007300ff0477ac */ /* 0x000e220008000800 */
[----:B----4-:R-:W-:Y:S02]  /*2eff0*/  F2FP.SATFINITE.E5M2.F32.PACK_AB_MERGE_C R79, R31, R30, RZ ;  /* 0x0000001e1f4f723e */ /* 0x010fe400048060ff */
[----:B------:R-:W4:Y:S04]  /*2f000*/  LDL.LU R30, [R1+0x280] ;  /* 0x00028000011e7983 */ /* 0x000f280000300800 */
[----:B------:R-:W4:Y:S01]  /*2f010*/  LDL.LU R31, [R1+0x284] ;  /* 0x00028400011f7983 */ /* 0x000f220000300800 */
[----:B---3--:R-:W-:-:S03]  /*2f020*/  F2FP.SATFINITE.E5M2.F32.PACK_AB_MERGE_C R80, R29, R28, RZ ;  /* 0x0000001c1d50723e */ /* 0x008fc600048060ff */
[----:B------:R-:W3:Y:S04]  /*2f030*/  LDL.LU R28, [R1+0x80] ;  /* 0x00008000011c7983 */ /* 0x000ee80000300800 */
[----:B------:R-:W3:Y:S01]  /*2f040*/  LDL.LU R29, [R1+0x84] ;  /* 0x00008400011d7983 */ /* 0x000ee20000300800 */
[----:B--2---:R-:W-:Y:S01]  /*2f050*/  ISETP.LT.AND P5, PT, R34, UR10, !P3 ;  /* 0x0000000a22007c0c */ /* 0x004fe2000dfa1270 */
[----:B------:R-:W2:Y:S01]  /*2f060*/  LDCU UR10, c[0x0][0x398] ;  /* 0x00007300ff0a77ac */ /* 0x000ea20008000800 */
[----:B------:R-:W-:Y:S02]  /*2f070*/  IADD3 R74, P6, PT, R73, R2, RZ ;  /* 0x00000002494a7210 */ /* 0x000fe40007fde0ff */
[----:B------:R-:W-:Y:S02]  /*2f080*/  F2FP.SATFINITE.E5M2.F32.PACK_AB_MERGE_C R82, R38, R41, RZ ;  /* 0x000000292652723e */ /* 0x000fe400048060ff */
[----:B0-----:R-:W-:Y:S01]  /*2f090*/  PRMT R81, R81, 0x9910, RZ ;  /* 0x0000991051517816 */ /* 0x001fe200000000ff */
[----:B------:R-:W-:Y:S01]  /*2f0a0*/  IMAD.X R75, R78, 0x1, R71, P6 ;  /* 0x000000014e4b7824 */ /* 0x000fe200030e0647 */
[----:B------:R-:W-:Y:S01]  /*2f0b0*/  ISETP.LT.AND P6, PT, R35, UR6, !P3 ;  /* 0x0000000623007c0c */ /* 0x000fe2000dfc1270 */
[----:B------:R-:W0:Y:S01]  /*2f0c0*/  LDCU UR6, c[0x0][0x398] ;  /* 0x00007300ff0677ac */ /* 0x000e220008000800 */
[----:B------:R-:W3:Y:S04]  /*2f0d0*/  LDL.LU R41, [R1+0x688] ;  /* 0x0006880001297983 */ /* 0x000ee80000300800 */
[----:B------:R1:W-:Y:S01]  /*2f0e0*/  @P5 STG.E.U8 desc[UR24][R74.64], R82 ;  /* 0x000000524a005986 */ /* 0x0003e2000c101118 */
[----:B-----5:R-:W-:Y:S01]  /*2f0f0*/  ISETP.LT.AND P3, PT, R37, UR9, !P3 ;  /* 0x0000000925007c0c */ /* 0x020fe2000df61270 */
[----:B------:R-:W5:Y:S02]  /*2f100*/  LDCU UR9, c[0x0][0x398] ;  /* 0x00007300ff0977ac */ /* 0x000f640008000800 */
[----:B------:R-:W3:Y:S01]  /*2f110*/  LDL.LU R38, [R1+0x68c] ;  /* 0x00068c0001267983 */ /* 0x000ee20000300800 */
[----:B-1----:R-:W-:-:S05]  /*2f120*/  IADD3 R74, P5, PT, R73, R68, RZ ;  /* 0x00000044494a7210 */ /* 0x002fca0007fbe0ff */
[----:B------:R-:W-:Y:S01]  /*2f130*/  IMAD.X R75, R78, 0x1, R3, P5 ;  /* 0x000000014e4b7824 */ /* 0x000fe200028e0603 */
[----:B--2---:R-:W-:Y:S01]  /*2f140*/  ISETP.LT.AND P5, PT, R67, UR10, !P4 ;  /* 0x0000000a43007c0c */ /* 0x004fe2000e7a1270 */
[----:B------:R-:W1:Y:S03]  /*2f150*/  LDCU UR10, c[0x0][0x398] ;  /* 0x00007300ff0a77ac */ /* 0x000e660008000800 */
[----:B------:R2:W-:Y:S01]  /*2f160*/  @P6 STG.E.U8 desc[UR24][R74.64], R79 ;  /* 0x0000004f4a006986 */ /* 0x0005e2000c101118 */
[C---:B------:R-:W-:Y:S01]  /*2f170*/  IADD3 R76, P6, PT, R73.reuse, R70, RZ ;  /* 0x00000046494c7210 */ /* 0x040fe20007fde0ff */
[----:B------:R-:W-:-:S04]  /*2f180*/  VIADD R73, R73, UR30 ;  /* 0x0000001e49497c36 */ /* 0x000fc80008000000 */
[----:B------:R-:W-:Y:S01]  /*2f190*/  IMAD.X R77, R78, 0x1, R69, P6 ;  /* 0x000000014e4d7824 */ /* 0x000fe200030e0645 */
[----:B------:R-:W-:Y:S02]  /*2f1a0*/  SHF.R.S32.HI R78, RZ, 0x1f, R73 ;  /* 0x0000001fff4e7819 */ /* 0x000fe40000011449 */
[----:B--2---:R-:W-:Y:S02]  /*2f1b0*/  IADD3 R74, P6, PT, R73, R0, RZ ;  /* 0x00000000494a7210 */ /* 0x004fe40007fde0ff */
[----:B------:R2:W-:Y:S01]  /*2f1c0*/  @P3 STG.E.U8 desc[UR24][R76.64], R80 ;  /* 0x000000504c003986 */ /* 0x0005e2000c101118 */
[----:B------:R-:W-:Y:S02]  /*2f1d0*/  PRMT R82, R82, 0x9910, RZ ;  /* 0x0000991052527816 */ /* 0x000fe400000000ff */
[----:B------:R-:W-:Y:S01]  /*2f1e0*/  IMAD.X R75, R78, 0x1, R72, P6 ;  /* 0x000000014e4b7824 */ /* 0x000fe200030e0648 */
[----:B------:R-:W-:Y:S01]  /*2f1f0*/  ISETP.LT.AND P3, PT, R34, UR4, !P4 ;  /* 0x0000000422007c0c */ /* 0x000fe2000e761270 */
[----:B------:R-:W1:Y:S01]  /*2f200*/  LDCU UR4, c[0x0][0x39c] ;  /* 0x00007380ff0477ac */ /* 0x000e620008000800 */
[----:B--2---:R-:W-:-:S05]  /*2f210*/  SHF.R.S32.HI R76, RZ, 0x8, R81 ;  /* 0x00000008ff4c7819 */ /* 0x004fca0000011451 */
[----:B------:R2:W-:Y:S01]  /*2f220*/  @P5 STG.E.U8 desc[UR24][R74.64], R76 ;  /* 0x0000004c4a005986 */ /* 0x0005e2000c101118 */
[----:B0-----:R-:W-:Y:S01]  /*2f230*/  ISETP.LT.AND P5, PT, R35, UR6, !P4 ;  /* 0x0000000623007c0c */ /* 0x001fe2000e7a1270 */
[----:B------:R-:W0:Y:S01]  /*2f240*/  LDCU UR6, c[0x0][0x39c] ;  /* 0x00007380ff0677ac */ /* 0x000e220008000800 */
[----:B------:R-:W-:Y:S02]  /*2f250*/  PRMT R79, R79, 0x9910, RZ ;  /* 0x000099104f4f7816 */ /* 0x000fe400000000ff */
[----:B--2---:R-:W-:Y:S01]  /*2f260*/  IADD3 R76, P6, PT, R73, R2, RZ ;  /* 0x00000002494c7210 */ /* 0x004fe20007fde0ff */
[----:B------:R-:W-:-:S04]  /*2f270*/  IMAD.MOV.U32 R75, RZ, RZ, R82 ;  /* 0x000000ffff4b7224 */ /* 0x000fc800078e0052 */
[----:B------:R-:W-:Y:S01]  /*2f280*/  IMAD.X R77, R78, 0x1, R71, P6 ;  /* 0x000000014e4d7824 */ /* 0x000fe200030e0647 */
[----:B------:R-:W-:Y:S02]  /*2f290*/  SHF.R.S32.HI R75, RZ, 0x8, R75 ;  /* 0x00000008ff4b7819 */ /* 0x000fe4000001144b */
[----:B------:R-:W-:-:S03]  /*2f2a0*/  IADD3 R74, P6, PT, R73, R68, RZ ;  /* 0x00000044494a7210 */ /* 0x000fc60007fde0ff */
[----:B------:R2:W-:Y:S01]  /*2f2b0*/  @P3 STG.E.U8 desc[UR24][R76.64], R75 ;  /* 0x0000004b4c003986 */ /* 0x0005e2000c101118 */
[----:B------:R-:W-:Y:S01]  /*2f2c0*/  PRMT R80, R80, 0x9910, RZ ;  /* 0x0000991050507816 */ /* 0x000fe200000000ff */
[----:B--2---:R-:W-:Y:S01]  /*2f2d0*/  IMAD.X R75, R78, 0x1, R3, P6 ;  /* 0x000000014e4b7824 */ /* 0x004fe200030e0603 */
[----:B------:R-:W-:Y:S02]  /*2f2e0*/  SHF.R.S32.HI R76, RZ, 0x8, R79 ;  /* 0x00000008ff4c7819 */ /* 0x000fe4000001144f */
[----:B-----5:R-:W-:Y:S02]  /*2f2f0*/  ISETP.LT.AND P6, PT, R37, UR9, !P4 ;  /* 0x0000000925007c0c */ /* 0x020fe4000e7c1270 */
[----:B------:R-:W-:Y:S01]  /*2f300*/  F2FP.SATFINITE.E5M2.F32.PACK_AB_MERGE_C R83, R36, R39, RZ ;  /* 0x000000272453723e */ /* 0x000fe200048060ff */
[----:B------:R2:W-:Y:S01]  /*2f310*/  @P5 STG.E.U8 desc[UR24][R74.64], R76 ;  /* 0x0000004c4a005986 */ /* 0x0005e2000c101118 */
[----:B-1----:R-:W-:Y:S01]  /*2f320*/  ISETP.LT.AND P4, PT, R67, UR10, !P2 ;  /* 0x0000000a43007c0c */ /* 0x002fe2000d781270 */
[----:B------:R-:W-:Y:S01]  /*2f330*/  VIADD R79, R66, 0x23 ;  /* 0x00000023424f7836 */ /* 0x000fe20000000000 */
[----:B------:R-:W-:Y:S01]  /*2f340*/  F2FP.SATFINITE.E5M2.F32.PACK_AB_MERGE_C R84, R33, R32, RZ ;  /* 0x000000202154723e */ /* 0x000fe200048060ff */
[----:B------:R-:W5:Y:S01]  /*2f350*/  LDL.LU R39, [R1+0x488] ;  /* 0x0004880001277983 */ /* 0x000f620000300800 */
[----:B------:R-:W1:Y:S03]  /*2f360*/  LDCU UR9, c[0x0][0x398] ;  /* 0x00007300ff0977ac */ /* 0x000e660008000800 */
[----:B------:R-:W5:Y:S01]  /*2f370*/  LDL.LU R36, [R1+0x48c] ;  /* 0x00048c0001247983 */ /* 0x000f620000300800 */
[----:B------:R-:W0:Y:S01]  /*2f380*/  LDCU UR10, c[0x0][0x398] ;  /* 0x00007300ff0a77ac */ /* 0x000e220008000800 */
[C---:B--2---:R-:W-:Y:S01]  /*2f390*/  IADD3 R76, P3, PT, R73.reuse, R70, RZ ;  /* 0x00000046494c7210 */ /* 0x044fe20007f7e0ff */
[----:B------:R-:W-:Y:S01]  /*2f3a0*/  IMAD.MOV.U32 R75, RZ, RZ, R80 ;  /* 0x000000ffff4b7224 */ /* 0x000fe200078e0050 */
[----:B------:R-:W2:Y:S01]  /*2f3b0*/  LDL.LU R32, [R1+0x288] ;  /* 0x0002880001207983 */ /* 0x000ea20000300800 */
[----:B------:R-:W-:-:S02]  /*2f3c0*/  VIADD R73, R73, UR30 ;  /* 0x0000001e49497c36 */ /* 0x000fc40008000000 */
[----:B------:R-:W-:Y:S01]  /*2f3d0*/  IMAD.X R77, R78, 0x1, R69, P3 ;  /* 0x000000014e4d7824 */ /* 0x000fe200018e0645 */
[----:B------:R-:W-:Y:S01]  /*2f3e0*/  SHF.R.S32.HI R75, RZ, 0x8, R75 ;  /* 0x00000008ff4b7819 */ /* 0x000fe2000001144b */
[----:B------:R-:W2:Y:S01]  /*2f3f0*/  LDL.LU R33, [R1+0x28c] ;  /* 0x00028c0001217983 */ /* 0x000ea20000300800 */
[----:B------:R-:W-:Y:S02]  /*2f400*/  SHF.R.S32.HI R78, RZ, 0x1f, R73 ;  /* 0x0000001fff4e7819 */ /* 0x000fe40000011449 */
        /* <DEDUP_REMOVED lines=12> */
[----:B------:R-:W-:Y:S02]  /*2f4d0*/  ISETP.LT.AND P3, PT, R34, UR12, !P2 ;  /* 0x0000000c22007c0c */ /* 0x000fe4000d761270 */
[----:B------:R-:W-:Y:S01]  /*2f4e0*/  IADD3 R76, P6, PT, R73, R2, RZ ;  /* 0x00000002494c7210 */ /* 0x000fe20007fde0ff */
[----:B0-----:R-:W-:Y:S01]  /*2f4f0*/  VIADD R75, R66, 0x24 ;  /* 0x00000024424b7836 */ /* 0x001fe20000000000 */
[----:B------:R-:W-:Y:S01]  /*2f500*/  ISETP.LT.AND P5, PT, R35, UR14, !P2 ;  /* 0x0000000e23007c0c */ /* 0x000fe2000d7a1270 */
[----:B------:R-:W0:Y:S02]  /*2f510*/  LDCU UR12, c[0x0][0x398] ;  /* 0x00007300ff0c77ac */ /* 0x000e240008000800 */
[----:B------:R-:W-:Y:S01]  /*2f520*/  IMAD.X R77, R78, 0x1, R71, P6 ;  /* 0x000000014e4d7824 */ /* 0x000fe200030e0647 */
[----:B------:R-:W-:Y:S01]  /*2f530*/  IADD3 R74, P6, PT, R73, R68, RZ ;  /* 0x00000044494a7210 */ /* 0x000fe20007fde0ff */
[----:B------:R-:W0:Y:S01]  /*2f540*/  LDCU UR14, c[0x0][0x398] ;  /* 0x00007300ff0e77ac */ /* 0x000e220008000800 */
[----:B------:R-:W-:-:S03]  /*2f550*/  ISETP.LT.AND P2, PT, R37, UR16, !P2 ;  /* 0x0000001025007c0c */ /* 0x000fc6000d741270 */
[----:B------:R0:W-:Y:S01]  /*2f560*/  @P3 STG.E.U8 desc[UR24][R76.64], R84 ;  /* 0x000000544c003986 */ /* 0x0001e2000c101118 */
[----:B------:R-:W-:Y:S01]  /*2f570*/  ISETP.GE.AND P3, PT, R75, UR6, PT ;  /* 0x000000064b007c0c */ /* 0x000fe2000bf66270 */
[----:B------:R-:W0:Y:S01]  /*2f580*/  LDCU UR6, c[0x0][0x398] ;  /* 0x00007300ff0677ac */ /* 0x000e220008000800 */
[----:B------:R-:W-:Y:S01]  /*2f590*/  IMAD.X R75, R78, 0x1, R3, P6 ;  /* 0x000000014e4b7824 */ /* 0x000fe200030e0603 */
[----:B------:R-:W-:Y:S01]  /*2f5a0*/  PRMT R81, R83, 0x9910, RZ ;  /* 0x0000991053517816 */ /* 0x000fe200000000ff */
[----:B------:R-:W2:Y:S03]  /*2f5b0*/  LDCU UR16, c[0x0][0x398] ;  /* 0x00007300ff1077ac */ /* 0x000ea60008000800 */
[----:B------:R0:W-:Y:S01]  /*2f5c0*/  @P5 STG.E.U8 desc[UR24][R74.64], R79 ;  /* 0x0000004f4a005986 */ /* 0x0001e2000c101118 */
[----:B-1----:R-:W-:Y:S01]  /*2f5d0*/  ISETP.LT.AND P5, PT, R67, UR9, !P0 ;  /* 0x0000000943007c0c */ /* 0x002fe2000c7a1270 */
[----:B------:R-:W1:Y:S01]  /*2f5e0*/  LDCU UR9, c[0x0][0x398] ;  /* 0x00007300ff0977ac */ /* 0x000e620008000800 */
[C---:B0-----:R-:W-:Y:S01]  /*2f5f0*/  IADD3 R76, P6, PT, R73.reuse, R70, RZ ;  /* 0x00000046494c7210 */ /* 0x041fe20007fde0ff */
[----:B------:R-:W-:-:S04]  /*2f600*/  VIADD R73, R73, UR30 ;  /* 0x0000001e49497c36 */ /* 0x000fc80008000000 */
[----:B------:R-:W-:Y:S01]  /*2f610*/  IMAD.X R77, R78, 0x1, R69, P6 ;  /* 0x000000014e4d7824 */ /* 0x000fe200030e0645 */
[----:B------:R-:W-:Y:S02]  /*2f620*/  SHF.R.S32.HI R78, RZ, 0x1f, R73 ;  /* 0x0000001fff4e7819 */ /* 0x000fe40000011449 */
[----:B------:R-:W-:Y:S02]  /*2f630*/  IADD3 R74, P6, PT, R73, R0, RZ ;  /* 0x00000000494a7210 */ /* 0x000fe40007fde0ff */
[----:B------:R0:W-:Y:S03]  /*2f640*/  @P2 STG.E.U8 desc[UR24][R76.64], R80 ;  /* 0x000000504c002986 */ /* 0x0001e6000c101118 */
[----:B------:R-:W-:Y:S01]  /*2f650*/  IMAD.X R75, R78, 0x1, R72, P6 ;  /* 0x000000014e4b7824 */ /* 0x000fe200030e0648 */
[----:B------:R-:W-:Y:S01]  /*2f660*/  ISETP.LT.AND P2, PT, R34, UR6, !P0 ;  /* 0x0000000622007c0c */ /* 0x000fe2000c741270 */
[----:B------:R-:W1:Y:S01]  /*2f670*/  LDCU UR6, c[0x0][0x398] ;  /* 0x00007300ff0677ac */ /* 0x000e620008000800 */
[----:B0-----:R-:W-:-:S02]  /*2f680*/  SHF.R.S32.HI R76, RZ, 0x8, R81 ;  /* 0x00000008ff4c7819 */ /* 0x001fc40000011451 */
[----:B------:R-:W-:-:S03]  /*2f690*/  PRMT R77, R84, 0x9910, RZ ;  /* 0x00009910544d7816 */ /* 0x000fc600000000ff */
[----:B------:R0:W-:Y:S01]  /*2f6a0*/  @P5 STG.E.U8 desc[UR24][R74.64], R76 ;  /* 0x0000004c4a005986 */ /* 0x0001e2000c101118 */
[----:B------:R-:W-:Y:S01]  /*2f6b0*/  ISETP.LT.AND P5, PT, R35, UR10, !P0 ;  /* 0x0000000a23007c0c */ /* 0x000fe2000c7a1270 */
[----:B------:R-:W1:Y:S01]  /*2f6c0*/  LDCU UR10, c[0x0][0x398] ;  /* 0x00007300ff0a77ac */ /* 0x000e620008000800 */
[----:B------:R-:W-:Y:S02]  /*2f6d0*/  PRMT R81, R79, 0x9910, RZ ;  /* 0x000099104f517816 */ /* 0x000fe400000000ff */
[----:B0-----:R-:W-:Y:S01]  /*2f6e0*/  IADD3 R76, P6, PT, R73, R2, RZ ;  /* 0x00000002494c7210 */ /* 0x001fe20007fde0ff */
        /* <DEDUP_REMOVED lines=8> */
[----:B-1----:R-:W-:Y:S01]  /*2f770*/  ISETP.LT.AND P0, PT, R37, UR9, !P0 ;  /* 0x0000000925007c0c */ /* 0x002fe2000c701270 */
[----:B------:R-:W1:Y:S01]  /*2f780*/  LDCU UR9, c[0x0][0x398] ;  /* 0x00007300ff0977ac */ /* 0x000e620008000800 */
[----:B------:R-:W-:Y:S01]  /*2f790*/  PRMT R80, R80, 0x9910, RZ ;  /* 0x0000991050507816 */ /* 0x000fe200000000ff */
[----:B------:R-:W1:Y:S01]  /*2f7a0*/  LDCU UR4, c[0x0][0x39c] ;  /* 0x00007380ff0477ac */ /* 0x000e620008000800 */
[----:B0-----:R-:W-:-:S05]  /*2f7b0*/  SHF.R.S32.HI R76, RZ, 0x8, R81 ;  /* 0x00000008ff4c7819 */ /* 0x001fca0000011451 */
[----:B------:R0:W-:Y:S01]  /*2f7c0*/  @P5 STG.E.U8 desc[UR24][R74.64], R76 ;  /* 0x0000004c4a005986 */ /* 0x0001e2000c101118 */
[----:B------:R-:W-:Y:S01]  /*2f7d0*/  ISETP.LT.AND P5, PT, R67, UR6, !P1 ;  /* 0x0000000643007c0c */ /* 0x000fe2000cfa1270 */
[----:B------:R-:W1:Y:S01]  /*2f7e0*/  LDCU UR6, c[0x0][0x398] ;  /* 0x00007300ff0677ac */ /* 0x000e620008000800 */
[----:B------:R-:W-:Y:S02]  /*2f7f0*/  SHF.R.S32.HI R80, RZ, 0x8, R80 ;  /* 0x00000008ff507819 */ /* 0x000fe40000011450 */
[C---:B0-----:R-:W-:Y:S01]  /*2f800*/  IADD3 R76, P6, PT, R73.reuse, R70, RZ ;  /* 0x00000046494c7210 */ /* 0x041fe20007fde0ff */
[----:B------:R-:W-:-:S04]  /*2f810*/  VIADD R73, R73, UR30 ;  /* 0x0000001e49497c36 */ /* 0x000fc80008000000 */
        /* <DEDUP_REMOVED lines=8> */
[----:B-----5:R-:W-:Y:S01]  /*2f8a0*/  F2FP.SATFINITE.E5M2.F32.PACK_AB_MERGE_C R82, R36, R39, RZ ;  /* 0x000000272452723e */ /* 0x020fe200048060ff */
[----:B------:R-:W5:Y:S01]  /*2f8b0*/  LDCU UR10, c[0x0][0x398] ;  /* 0x00007300ff0a77ac */ /* 0x000f620008000800 */
[----:B------:R2:W-:Y:S01]  /*2f8c0*/  @P5 STG.E.U8 desc[UR24][R74.64], R81 ;  /* 0x000000514a005986 */ /* 0x0005e2000c101118 */
[----:B-1----:R-:W-:Y:S01]  /*2f8d0*/  ISETP.LT.AND P5, PT, R35, UR9, !P1 ;  /* 0x0000000923007c0c */ /* 0x002fe2000cfa1270 */
[----:B------:R-:W1:Y:S01]  /*2f8e0*/  LDCU UR9, c[0x0][0x398] ;  /* 0x00007300ff0977ac */ /* 0x000e620008000800 */
[----:B0-----:R-:W-:-:S05]  /*2f8f0*/  IADD3 R76, P6, PT, R73, R2, RZ ;  /* 0x00000002494c7210 */ /* 0x001fca0007fde0ff */
[----:B------:R-:W-:Y:S01]  /*2f900*/  IMAD.X R77, R79, 0x1, R71, P6 ;  /* 0x000000014f4d7824 */ /* 0x000fe200030e0647 */
[----:B--2---:R-:W-:Y:S02]  /*2f910*/  IADD3 R74, P6, PT, R73, R68, RZ ;  /* 0x00000044494a7210 */ /* 0x004fe40007fde0ff */
[----:B------:R-:W-:Y:S02]  /*2f920*/  F2FP.SATFINITE.E5M2.F32.PACK_AB_MERGE_C R80, R33, R32, RZ ;  /* 0x000000202150723e */ /* 0x000fe400048060ff */
[----:B------:R-:W-:Y:S01]  /*2f930*/  @P0 STG.E.U8 desc[UR24][R76.64], R82 ;  /* 0x000000524c000986 */ /* 0x000fe2000c101118 */
[----:B------:R-:W-:Y:S01]  /*2f940*/  IMAD.X R75, R79, 0x1, R3, P6 ;  /* 0x000000014f4b7824 */ /* 0x000fe200030e0603 */
[----:B------:R-:W-:Y:S02]  /*2f950*/  ISETP.GE.AND P0, PT, R78, UR4, PT ;  /* 0x000000044e007c0c */ /* 0x000fe4000bf06270 */
[----:B------:R-:W2:Y:S01]  /*2f960*/  LDL.LU R32, [R1+0x490] ;  /* 0x0004900001207983 */ /* 0x000ea20000300800 */
[----:B------:R-:W-:Y:S01]  /*2f970*/  IADD3 R78, P6, PT, R73, R70, RZ ;  /* 0x00000046494e7210 */ /* 0x000fe20007fde0ff */
[----:B------:R-:W0:Y:S02]  /*2f980*/  LDCU UR4, c[0x0][0x398] ;  /* 0x00007300ff0477ac */ /* 0x000e240008000800 */
[----:B------:R1:W-:Y:S04]  /*2f990*/  @P5 STG.E.U8 desc[UR24][R74.64], R80 ;  /* 0x000000504a005986 */ /* 0x0003e8000c101118 */
[----:B------:R-:W2:Y:S01]  /*2f9a0*/  LDL.LU R33, [R1+0x494] ;  /* 0x0004940001217983 */ /* 0x000ea20000300800 */
[----:B----4-:R-:W-:Y:S01]  /*2f9b0*/  F2FP.SATFINITE.E5M2.F32.PACK_AB_MERGE_C R84, R31, R30, RZ ;  /* 0x0000001e1f54723e */ /* 0x010fe200048060ff */
[----:B-1----:R-:W-:Y:S01]  /*2f9c0*/  VIADD R74, R73, UR30 ;  /* 0x0000001e494a7c36 */ /* 0x002fe20008000000 */
[----:B------:R-:W-:Y:S01]  /*2f9d0*/  PRMT R73, R81, 0x9910, RZ ;  /* 0x0000991051497816 */ /* 0x000fe200000000ff */
[----:B------:R-:W4:Y:S04]  /*2f9e0*/  LDL.LU R30, [R1+0x290] ;  /* 0x00029000011e7983 */ /* 0x000f280000300800 */
[----:B------:R-:W4:Y:S01]  /*2f9f0*/  LDL.LU R31, [R1+0x294] ;  /* 0x00029400011f7983 */ /* 0x000f220000300800 */
[----:B---3--:R-:W-:-:S03]  /*2fa00*/  F2FP.SATFINITE.E5M2.F32.PACK_AB_MERGE_C R81, R29, R28, RZ ;  /* 0x0000001c1d51723e */ /* 0x008fc600048060ff */
[----:B------:R-:W3:Y:S04]  /*2fa10*/  LDL.LU R28, [R1+0x90] ;  /* 0x00009000011c7983 */ /* 0x000ee80000300800 */
[----:B------:R-:W3:Y:S01]  /*2fa20*/  LDL.LU R29, [R1+0x94] ;  /* 0x00009400011d7983 */ /* 0x000ee20000300800 */
[----:B------:R-:W-:Y:S01]  /*2fa30*/  ISETP.LT.AND P1, PT, R37, UR6, !P1 ;  /* 0x0000000625007c0c */ /* 0x000fe2000cf21270 */
[----:B------:R-:W-:Y:S01]  /*2fa40*/  IMAD.X R79, R79, 0x1, R69, P6 ;  /* 0x000000014f4f7824 */ /* 0x000fe200030e0645 */
[----:B------:R-:W-:Y:S01]  /*2fa50*/  ISETP.LT.AND P5, PT, R67, UR9, !P4 ;  /* 0x0000000943007c0c */ /* 0x000fe2000e7a1270 */
[----:B------:R-:W1:Y:S01]  /*2fa60*/  LDCU UR6, c[0x0][0x398] ;  /* 0x00007300ff0677ac */ /* 0x000e620008000800 */
[----:B------:R-:W-:Y:S02]  /*2fa70*/  SHF.R.S32.HI R75, RZ, 0x1f, R74 ;  /* 0x0000001fff4b7819 */ /* 0x000fe4000001144a */
[----:B------:R-:W-:Y:S01]  /*2fa80*/  IADD3 R76, P6, PT, R74, R0, RZ ;  /* 0x000000004a4c7210 */ /* 0x000fe20007fde0ff */
[----:B------:R-:W1:Y:S01]  /*2fa90*/  LDCU UR9, c[0x0][0x398] ;  /* 0x00007300ff0977ac */ /* 0x000e620008000800 */
[----:B------:R-:W-:-:S03]  /*2faa0*/  SHF.R.S32.HI R73, RZ, 0x8, R73 ;  /* 0x00000008ff497819 */ /* 0x000fc60000011449 */
[----:B------:R-:W-:Y:S01]  /*2fab0*/  IMAD.X R77, R75, 0x1, R72, P6 ;  /* 0x000000014b4d7824 */ /* 0x000fe200030e0648 */
[----:B------:R-:W-:Y:S01]  /*2fac0*/  PRMT R82, R82, 0x9910, RZ ;  /* 0x0000991052527816 */ /* 0x000fe200000000ff */
[----:B------:R1:W-:Y:S04]  /*2fad0*/  @P1 STG.E.U8 desc[UR24][R78.64], R81 ;  /* 0x000000514e001986 */ /* 0x0003e8000c101118 */
[----:B------:R5:W-:Y:S01]  /*2fae0*/  @P5 STG.E.U8 desc[UR24][R76.64], R73 ;  /* 0x000000494c005986 */ /* 0x000be2000c101118 */
[----:B0-----:R-:W-:Y:S01]  /*2faf0*/  ISETP.LT.AND P5, PT, R34, UR4, !P4 ;  /* 0x0000000422007c0c */ /* 0x001fe2000e7a1270 */
[----:B------:R-:W0:Y:S01]  /*2fb00*/  LDCU UR4, c[0x0][0x39c] ;  /* 0x00007380ff0477ac */ /* 0x000e220008000800 */
[----:B-1----:R-:W-:Y:S02]  /*2fb10*/  IADD3 R78, P6, PT, R74, R2, RZ ;  /* 0x000000024a4e7210 */ /* 0x002fe40007fde0ff */
[----:B-----5:R-:W-:Y:S01]  /*2fb20*/  PRMT R73, R80, 0x9910, RZ ;  /* 0x0000991050497816 */ /* 0x020fe200000000ff */
[----:B------:R-:W-:-:S02]  /*2fb30*/  IMAD.MOV.U32 R80, RZ, RZ, R82 ;  /* 0x000000ffff507224 */ /* 0x000fc400078e0052 */
[----:B------:R-:W-:Y:S01]  /*2fb40*/  IMAD.X R79, R75, 0x1, R71, P6 ;  /* 0x000000014b4f7824 */ /* 0x000fe200030e0647 */
[----:B------:R-:W-:Y:S01]  /*2fb50*/  ISETP.LT.AND P1, PT, R35, UR10, !P4 ;  /* 0x0000000a23007c0c */ /* 0x000fe2000e721270 */
[----:B------:R-:W1:Y:S01]  /*2fb60*/  LDCU UR10, c[0x0][0x398] ;  /* 0x00007300ff0a77ac */ /* 0x000e620008000800 */
[----:B------:R-:W-:Y:S02]  /*2fb70*/  SHF.R.S32.HI R80, RZ, 0x8, R80 ;  /* 0x00000008ff507819 */ /* 0x000fe40000011450 */
[----:B------:R-:W-:Y:S01]  /*2fb80*/  ISETP.LT.AND P4, PT, R37, UR6, !P4 ;  /* 0x0000000625007c0c */ /* 0x000fe2000e781270 */
[----:B------:R-:W5:Y:S01]  /*2fb90*/  LDCU UR6, c[0x0][0x39c] ;  /* 0x00007380ff0677ac */ /* 0x000f620008000800 */
        /* <DEDUP_REMOVED lines=11> */
[----:B------:R-:W-:Y:S01]  /*2fc50*/  ISETP.GE.AND P4, PT, R81, UR4, PT ;  /* 0x0000000451007c0c */ /* 0x000fe2000bf86270 */
[----:B------:R-:W0:Y:S01]  /*2fc60*/  LDCU UR4, c[0x0][0x398] ;  /* 0x00007300ff0477ac */ /* 0x000e220008000800 */
[----:B---3--:R-:W-:Y:S02]  /*2fc70*/  F2FP.SATFINITE.E5M2.F32.PACK_AB_MERGE_C R81, R29, R28, RZ ;  /* 0x0000001c1d51723e */ /* 0x008fe400048060ff */
[----:B------:R-:W3:Y:S04]  /*2fc80*/  LDL.LU R28, [R1+0x698] ;  /* 0x00069800011c7983 */ /* 0x000ee80000300800 */
[----:B------:R-:W3:Y:S01]  /*2fc90*/  LDL.LU R29, [R1+0x69c] ;  /* 0x00069c00011d7983 */ /* 0x000ee20000300800 */
        /* <DEDUP_REMOVED lines=12> */
[----:B----4-:R-:W-:-:S02]  /*2fd60*/  F2FP.SATFINITE.E5M2.F32.PACK_AB_MERGE_C R82, R31, R30, RZ ;  /* 0x0000001e1f52723e */ /* 0x010fc400048060ff */
[----:B------:R-:W-:Y:S01]  /*2fd70*/  @P1 STG.E.U8 desc[UR24][R76.64], R84 ;  /* 0x000000544c001986 */ /* 0x000fe2000c101118 */
[----:B------:R-:W-:-:S03]  /*2fd80*/  PRMT R78, R83, 0x9910, RZ ;  /* 0x00009910534e7816 */ /* 0x000fc600000000ff */
[----:B------:R-:W2:Y:S04]  /*2fd90*/  LDL.LU R33, [R1+0x49c] ;  /* 0x00049c0001217983 */ /* 0x000ea80000300800 */
[----:B------:R4:W-:Y:S04]  /*2fda0*/  @P5 STG.E.U8 desc[UR24][R74.64], R83 ;  /* 0x000000534a005986 */ /* 0x0009e8000c101118 */
[----:B------:R-:W2:Y:S04]  /*2fdb0*/  LDL.LU R30, [R1+0x298] ;  /* 0x00029800011e7983 */ /* 0x000ea80000300800 */
[----:B------:R-:W2:Y:S01]  /*2fdc0*/  LDL.LU R31, [R1+0x29c] ;  /* 0x00029c00011f7983 */ /* 0x000ea20000300800 */
[----:B-1----:R-:W-:Y:S01]  /*2fdd0*/  ISETP.LT.AND P1, PT, R35, UR10, !P3 ;  /* 0x0000000a23007c0c */ /* 0x002fe2000df21270 */
[----:B------:R-:W1:Y:S01]  /*2fde0*/  LDCU UR10, c[0x0][0x398] ;  /* 0x00007300ff0a77ac */ /* 0x000e620008000800 */
[----:B------:R-:W-:Y:S01]  /*2fdf0*/  ISETP.LT.AND P3, PT, R37, UR14, !P3 ;  /* 0x0000000e25007c0c */ /* 0x000fe2000df61270 */
[----:B----4-:R-:W-:Y:S01]  /*2fe00*/  VIADD R75, R66, 0x28 ;  /* 0x00000028424b7836 */ /* 0x010fe20000000000 */
[----:B------:R-:W-:Y:S01]  /*2fe10*/  IADD3 R76, P5, PT, R73, R68, RZ ;  /* 0x00000044494c7210 */ /* 0x000fe20007fbe0ff */
[----:B------:R-:W4:Y:S01]  /*2fe20*/  LDCU UR14, c[0x0][0x398] ;  /* 0x00007300ff0e77ac */ /* 0x000f220008000800 */
[----:B---3--:R-:W-:-:S02]  /*2fe30*/  F2FP.SATFINITE.E5M2.F32.PACK_AB_MERGE_C R83, R29, R28, RZ ;  /* 0x0000001c1d53723e */ /* 0x008fc400048060ff */
[----:B------:R-:W3:Y:S04]  /*2fe40*/  LDL.LU R28, [R1+0x98] ;  /* 0x00009800011c7983 */ /* 0x000ee80000300800 */
[----:B------:R-:W3:Y:S01]  /*2fe50*/  LDL.LU R29, [R1+0x9c] ;  /* 0x00009c00011d7983 */ /* 0x000ee20000300800 */
[----:B------:R-:W-:Y:S01]  /*2fe60*/  IADD3 R74, P6, PT, R73, R70, RZ ;  /* 0x00000046494a7210 */ /* 0x000fe20007fde0ff */
[C---:B------:R-:W-:Y:S01]  /*2fe70*/  IMAD.X R77, R80.reuse, 0x1, R3, P5 ;  /* 0x00000001504d7824 */ /* 0x040fe200028e0603 */
[----:B-----5:R-:W-:Y:S01]  /*2fe80*/  ISETP.GE.AND P5, PT, R75, UR6, PT ;  /* 0x000000064b007c0c */ /* 0x020fe2000bfa6270 */
[----:B------:R-:W-:Y:S01]  /*2fe90*/  VIADD R73, R73, UR30 ;  /* 0x0000001e49497c36 */ /* 0x000fe20008000000 */
[----:B------:R-:W5:Y:S01]  /*2fea0*/  LDCU UR6, c[0x0][0x398] ;  /* 0x00007300ff0677ac */ /* 0x000f620008000800 */
[----:B------:R-:W-:Y:S01]  /*2feb0*/  IMAD.X R75, R80, 0x1, R69, P6 ;  /* 0x00000001504b7824 */ /* 0x000fe200030e0645 */
[----:B------:R1:W-:Y:S02]  /*2fec0*/  @P1 STG.E.U8 desc[UR24][R76.64], R82 ;  /* 0x000000524c001986 */ /* 0x0003e4000c101118 */
[----:B------:R-:W-:-:S02]  /*2fed0*/  SHF.R.S32.HI R79, RZ, 0x1f, R73 ;  /* 0x0000001fff4f7819 */ /* 0x000fc40000011449 */
[----:B------:R4:W-:Y:S01]  /*2fee0*/  @P3 STG.E.U8 desc[UR24][R74.64], R81 ;  /* 0x000000514a003986 */ /* 0x0009e2000c101118 */
[----:B------:R-:W-:Y:S01]  /*2fef0*/  ISETP.LT.AND P3, PT, R67, UR4, !P2 ;  /* 0x0000000443007c0c */ /* 0x000fe2000d761270 */
[----:B------:R-:W2:Y:S01]  /*2ff00*/  LDCU UR4, c[0x0][0x39c] ;  /* 0x00007380ff0477ac */ /* 0x000ea20008000800 */
[----:B0-----:R-:W-:Y:S01]  /*2ff10*/  ISETP.LT.AND P1, PT, R34, UR9, !P2 ;  /* 0x0000000922007c0c */ /* 0x001fe2000d721270 */
[----:B------:R-:W3:Y:S01]  /*2ff20*/  LDL.LU R39, [R1+0x6a0] ;  /* 0x0006a00001277983 */ /* 0x000ee20000300800 */
[----:B------:R-:W-:Y:S01]  /*2ff30*/  PRMT R80, R84, 0x9910, RZ ;  /* 0x0000991054507816 */ /* 0x000fe200000000ff */
[----:B------:R-:W0:Y:S01]  /*2ff40*/  LDCU UR9, c[0x0][0x398] ;  /* 0x00007300ff0977ac */ /* 0x000e220008000800 */
[----:B-1----:R-:W-:Y:S01]  /*2ff50*/  IADD3 R76, P6, PT, R73, R0, RZ ;  /* 0x00000000494c7210 */ /* 0x002fe20007fde0ff */
[----:B------:R-:W3:Y:S04]  /*2ff60*/  LDL.LU R36, [R1+0x6a4] ;  /* 0x0006a40001247983 */ /* 0x000ee80000300800 */
[----:B------:R-:W-:Y:S01]  /*2ff70*/  IMAD.X R77, R79, 0x1, R72, P6 ;  /* 0x000000014f4d7824 */ /* 0x000fe200030e0648 */
[----:B----4-:R-:W-:-:S02]  /*2ff80*/  IADD3 R74, P6, PT, R73, R2, RZ ;  /* 0x00000002494a7210 */ /* 0x010fc40007fde0ff */
[----:B------:R-:W-:Y:S02]  /*2ff90*/  SHF.R.S32.HI R80, RZ, 0x8, R80 ;  /* 0x00000008ff507819 */ /* 0x000fe40000011450 */
[----:B------:R-:W-:Y:S01]  /*2ffa0*/  SHF.R.S32.HI R78, RZ, 0x8, R78 ;  /* 0x00000008ff4e7819 */ /* 0x000fe2000001144e */
[----:B------:R-:W-:Y:S02]  /*2ffb0*/  IMAD.X R75, R79, 0x1, R71, P6 ;  /* 0x000000014f4b7824 */ /* 0x000fe400030e0647 */
[----:B------:R1:W-:Y:S04]  /*2ffc0*/  @P3 STG.E.U8 desc[UR24][R76.64], R80 ;  /* 0x000000504c003986 */ /* 0x0003e8000c101118 */
[----:B------:R4:W-:Y:S01]  /*2ffd0*/  @P1 STG.E.U8 desc[UR24][R74.64], R78 ;  /* 0x0000004e4a001986 */ /* 0x0009e2000c101118 */
[----:B-----5:R-:W-:Y:S01]  /*2ffe0*/  ISETP.LT.AND P1, PT, R35, UR6, !P2 ;  /* 0x0000000623007c0c */ /* 0x020fe2000d721270 */
[----:B------:R-:W5:Y:S01]  /*2fff0*/  LDCU UR6, c[0x0][0x39c] ;  /* 0x00007380ff0677ac */ /* 0x000f620008000800 */
        /* <DEDUP_REMOVED lines=15> */
[C---:B------:R-:W-:Y:S01]  /*300f0*/  IADD3 R78, P6, PT, R73.reuse, R70, RZ ;  /* 0x00000046494e7210 */ /* 0x040fe20007fde0ff */
[----:B------:R-:W-:Y:S01]  /*30100*/  VIADD R75, R73, UR30 ;  /* 0x0000001e494b7c36 */ /* 0x000fe20008000000 */
[----:B------:R-:W-:Y:S01]  /*30110*/  ISETP.LT.AND P2, PT, R37, UR10, !P2 ;  /* 0x0000000a25007c0c */ /* 0x000fe2000d741270 */
[----:B------:R-:W1:Y:S01]  /*30120*/  LDCU UR10, c[0x0][0x398] ;  /* 0x00007300ff0a77ac */ /* 0x000e620008000800 */
[----:B------:R-:W-:Y:S01]  /*30130*/  ISETP.LT.AND P3, PT, R67, UR12, !P0 ;  /* 0x0000000c43007c0c */ /* 0x000fe2000c761270 */
[----:B------:R-:W-:Y:S01]  /*30140*/  IMAD.X R79, R79, 0x1, R69, P6 ;  /* 0x000000014f4f7824 */ /* 0x000fe200030e0645 */
[----:B------:R-:W-:Y:S01]  /*30150*/  SHF.R.S32.HI R73, RZ, 0x1f, R75 ;  /* 0x0000001fff497819 */ /* 0x000fe2000001144b */
[----:B------:R-:W3:Y:S01]  /*30160*/  LDL.LU R43, [R1+0x6a8] ;  /* 0x0006a800012b7983 */ /* 0x000ee20000300800 */
[----:B------:R-:W-:Y:S01]  /*30170*/  IADD3 R76, P6, PT, R75, R0, RZ ;  /* 0x000000004b4c7210 */ /* 0x000fe20007fde0ff */
[----:B------:R-:W1:Y:S01]  /*30180*/  LDCU UR12, c[0x0][0x398] ;  /* 0x00007300ff0c77ac */ /* 0x000e620008000800 */
[----:B------:R-:W-:Y:S01]  /*30190*/  SHF.R.S32.HI R74, RZ, 0x8, R74 ;  /* 0x00000008ff4a7819 */ /* 0x000fe2000001144a */
[----:B------:R-:W3:Y:S02]  /*301a0*/  LDL.LU R40, [R1+0x6ac] ;  /* 0x0006ac0001287983 */ /* 0x000ee40000300800 */
[----:B------:R-:W-:-:S02]  /*301b0*/  IMAD.X R77, R73, 0x1, R72, P6 ;  /* 0x00000001494d7824 */ /* 0x000fc400030e0648 */
[----:B------:R1:W-:Y:S04]  /*301c0*/  @P2 STG.E.U8 desc[UR24][R78.64], R74 ;  /* 0x0000004a4e002986 */ /* 0x0003e8000c101118 */
[----:B------:R5:W-:Y:S01]  /*301d0*/  @P3 STG.E.U8 desc[UR24][R76.64], R83 ;  /* 0x000000534c003986 */ /* 0x000be2000c101118 */
[----:B0-----:R-:W-:Y:S01]  /*301e0*/  ISETP.LT.AND P3, PT, R34, UR9, !P0 ;  /* 0x0000000922007c0c */ /* 0x001fe2000c761270 */
[----:B------:R-:W0:Y:S01]  /*301f0*/  LDCU UR9, c[0x0][0x398] ;  /* 0x00007300ff0977ac */ /* 0x000e220008000800 */
[----:B------:R-:W-:Y:S01]  /*30200*/  ISETP.LT.AND P2, PT, R35, UR14, !P0 ;  /* 0x0000000e23007c0c */ /* 0x000fe2000c741270 */
[----:B------:R-:W3:Y:S01]  /*30210*/  LDL.LU R41, [R1+0x4a8] ;  /* 0x0004a80001297983 */ /* 0x000ee20000300800 */
[----:B------:R-:W0:Y:S01]  /*30220*/  LDCU UR14, c[0x0][0x398] ;  /* 0x00007300ff0e77ac */ /* 0x000e220008000800 */
[----:B-1----:R-:W-:Y:S01]  /*30230*/  IADD3 R78, P6, PT, R75, R2, RZ ;  /* 0x000000024b4e7210 */ /* 0x002fe20007fde0ff */
[----:B------:R-:W-:Y:S01]  /*30240*/  VIADD R74, R66, 0x29 ;  /* 0x00000029424a7836 */ /* 0x000fe20000000000 */
[----:B------:R-:W3:Y:S03]  /*30250*/  LDL.LU R38, [R1+0x4ac] ;  /* 0x0004ac0001267983 */ /* 0x000ee60000300800 */
[----:B------:R-:W-:Y:S01]  /*30260*/  IMAD.X R79, R73, 0x1, R71, P6 ;  /* 0x00000001494f7824 */ /* 0x000fe200030e0647 */
[----:B-----5:R-:W-:-:S02]  /*30270*/  IADD3 R76, P6, PT, R75, R68, RZ ;  /* 0x000000444b4c7210 */ /* 0x020fc40007fde0ff */
[----:B------:R-:W-:Y:S01]  /*30280*/  ISETP.GE.AND P1, PT, R74, UR4, PT ;  /* 0x000000044a007c0c */ /* 0x000fe2000bf26270 */
[----:B------:R-:W-:Y:S01]  /*30290*/  VIADD R74, R66, 0x2a ;  /* 0x0000002a424a7836 */ /* 0x000fe20000000000 */
[----:B------:R1:W-:Y:S01]  /*302a0*/  @P3 STG.E.U8 desc[UR24][R78.64], R82 ;  /* 0x000000524e003986 */ /* 0x0003e2000c101118 */
[----:B------:R-:W-:Y:S01]  /*302b0*/  IMAD.X R77, R73, 0x1, R3, P6 ;  /* 0x00000001494d7824 */ /* 0x000fe200030e0603 */
[----:B------:R-:W5:Y:S01]  /*302c0*/  LDCU UR4, c[0x0][0x398] ;  /* 0x00007300ff0477ac */ /* 0x000f620008000800 */
[----:B------:R-:W-:Y:S02]  /*302d0*/  PRMT R83, R83, 0x9910, RZ ;  /* 0x0000991053537816 */ /* 0x000fe400000000ff */
[----:B------:R-:W-:Y:S01]  /*302e0*/  ISETP.GE.AND P3, PT, R74, UR6, PT ;  /* 0x000000064a007c0c */ /* 0x000fe2000bf66270 */
[----:B------:R-:W-:Y:S01]  /*302f0*/  VIADD R74, R75, UR30 ;  /* 0x0000001e4b4a7c36 */ /* 0x000fe20008000000 */
[----:B------:R5:W-:Y:S01]  /*30300*/  @P2 STG.E.U8 desc[UR24][R76.64], R80 ;  /* 0x000000504c002986 */ /* 0x000be2000c101118 */
[----:B0-----:R-:W-:Y:S01]  /*30310*/  ISETP.LT.AND P0, PT, R37, UR9, !P0 ;  /* 0x0000000925007c0c */ /* 0x001fe2000c701270 */
[----:B------:R-:W0:Y:S01]  /*30320*/  LDCU UR6, c[0x0][0x398] ;  /* 0x00007300ff0677ac */ /* 0x000e220008000800 */
[----:B-1----:R-:W-:Y:S01]  /*30330*/  IADD3 R78, P6, PT, R75, R70, RZ ;  /* 0x000000464b4e7210 */ /* 0x002fe20007fde0ff */
[----:B------:R-:W1:Y:S01]  /*30340*/  LDCU UR9, c[0x0][0x398] ;  /* 0x00007300ff0977ac */ /* 0x000e620008000800 */
[----:B------:R-:W-:-:S02]  /*30350*/  ISETP.LT.AND P2, PT, R67, UR10, !P4 ;  /* 0x0000000a43007c0c */ /* 0x000fc4000e741270 */
[----:B------:R-:W-:Y:S01]  /*30360*/  SHF.R.S32.HI R75, RZ, 0x1f, R74 ;  /* 0x0000001fff4b7819 */ /* 0x000fe2000001144a */
[----:B------:R-:W-:Y:S01]  /*30370*/  IMAD.X R79, R73, 0x1, R69, P6 ;  /* 0x00000001494f7824 */ /* 0x000fe200030e0645 */
[----:B------:R-:W-:Y:S01]  /*30380*/  PRMT R82, R82, 0x9910, RZ ;  /* 0x0000991052527816 */ /* 0x000fe200000000ff */
[----:B------:R-:W-:Y:S01]  /*30390*/  IMAD.MOV.U32 R73, RZ, RZ, R83 ;  /* 0x000000ffff497224 */ /* 0x000fe200078e0053 */
[----:B-----5:R-:W-:Y:S01]  /*303a0*/  IADD3 R76, P6, PT, R74, R0, RZ ;  /* 0x000000004a4c7210 */ /* 0x020fe20007fde0ff */
[----:B------:R-:W5:Y:S03]  /*303b0*/  LDCU UR10, c[0x0][0x398] ;  /* 0x00007300ff0a77ac */ /* 0x000f660008000800 */
[----:B------:R-:W-:Y:S01]  /*303c0*/  SHF.R.S32.HI R73, RZ, 0x8, R73 ;  /* 0x00000008ff497819 */ /* 0x000fe20000011449 */
[----:B------:R-:W-:Y:S01]  /*303d0*/  IMAD.X R77, R75, 0x1, R72, P6 ;  /* 0x000000014b4d7824 */ /* 0x000fe200030e0648 */
[----:B------:R0:W-:Y:S04]  /*303e0*/  @P0 STG.E.U8 desc[UR24][R78.64], R81 ;  /* 0x000000514e000986 */ /* 0x0001e8000c101118 */
[----:B------:R1:W-:Y:S01]  /*303f0*/  @P2 STG.E.U8 desc[UR24][R76.64], R73 ;  /* 0x000000494c002986 */ /* 0x0003e2000c101118 */
[----:B------:R-:W-:Y:S01]  /*30400*/  ISETP.LT.AND P2, PT, R34, UR4, !P4 ;  /* 0x0000000422007c0c */ /* 0x000fe2000e741270 */
[----:B------:R-:W2:Y:S01]  /*30410*/  LDCU UR4, c[0x0][0x39c] ;  /* 0x00007380ff0477ac */ /* 0x000ea20008000800 */
[----:B0-----:R-:W-:-:S02]  /*30420*/  IADD3 R78, P6, PT, R74, R2, RZ ;  /* 0x000000024a4e7210 */ /* 0x001fc40007fde0ff */
[----:B-1----:R-:W-:Y:S01]  /*30430*/  PRMT R73, R80, 0x9910, RZ ;  /* 0x0000991050497816 */ /* 0x002fe200000000ff */
[----:B------:R-:W-:Y:S02]  /*30440*/  IMAD.MOV.U32 R80, RZ, RZ, R82 ;  /* 0x000000ffff507224 */ /* 0x000fe400078e0052 */
[----:B------:R-:W-:-:S03]  /*30450*/  IMAD.X R79, R75, 0x1, R71, P6 ;  /* 0x000000014b4f7824 */ /* 0x000fc600030e0647 */
[----:B------:R-:W-:Y:S02]  /*30460*/  SHF.R.S32.HI R80, RZ, 0x8, R80 ;  /* 0x00000008ff507819 */ /* 0x000fe40000011450 */
[----:B------:R-:W-:Y:S02]  /*30470*/  F2FP.SATFINITE.E5M2.F32.PACK_AB_MERGE_C R83, R36, R39, RZ ;  /* 0x000000272453723e */ /* 0x000fe400048060ff */
[----:B------:R-:W3:Y:S04]  /*30480*/  LDL.LU R39, [R1+0x6b0] ;  /* 0x0006b00001277983 */ /* 0x000ee80000300800 */
[----:B------:R0:W-:Y:S01]  /*30490*/  @P2 STG.E.U8 desc[UR24][R78.64], R80 ;  /* 0x000000504e002986 */ /* 0x0001e2000c101118 */
[----:B----4-:R-:W-:-:S03]  /*304a0*/  F2FP.SATFINITE.E5M2.F32.PACK_AB_MERGE_C R82, R31, R30, RZ ;  /* 0x0000001e1f52723e */ /* 0x010fc600048060ff */
[----:B------:R-:W4:Y:S01]  /*304b0*/  LDL.LU R36, [R1+0x6b4] ;  /* 0x0006b40001247983 */ /* 0x000f220000300800 */
[----:B0-----:R-:W-:Y:S02]  /*304c0*/  PRMT R79, R81, 0x9910, RZ ;  /* 0x00009910514f7816 */ /* 0x001fe400000000ff */
[----:B--2---:R-:W-:Y:S02]  /*304d0*/  F2FP.SATFINITE.E5M2.F32.PACK_AB_MERGE_C R81, R33, R32, RZ ;  /* 0x000000202151723e */ /* 0x004fe400048060ff */
[----:B------:R-:W2:Y:S04]  /*304e0*/  LDL.LU R32, [R1+0x4b0] ;  /* 0x0004b00001207983 */ /* 0x000ea80000300800 */
[----:B------:R-:W2:Y:S04]  /*304f0*/  LDL.LU R33, [R1+0x4b4] ;  /* 0x0004b40001217983 */ /* 0x000ea80000300800 */
[----:B------:R-:W2:Y:S04]  /*30500*/  LDL.LU R30, [R1+0x2a8] ;  /* 0x0002a800011e7983 */ /* 0x000ea80000300800 */
[----:B------:R-:W2:Y:S01]  /*30510*/  LDL.LU R31, [R1+0x2ac] ;  /* 0x0002ac00011f7983 */ /* 0x000ea20000300800 */
        /* <DEDUP_REMOVED lines=8> */
[----:B-----5:R-:W-:Y:S01]  /*305a0*/  ISETP.LT.AND P2, PT, R67, UR10, !P5 ;  /* 0x0000000a43007c0c */ /* 0x020fe2000ef41270 */
[----:B------:R-:W-:Y:S01]  /*305b0*/  VIADD R78, R66, 0x2b ;  /* 0x0000002b424e7836 */ /* 0x000fe20000000000 */
[----:B------:R-:W-:Y:S01]  /*305c0*/  SHF.R.S32.HI R79, RZ, 0x8, R79 ;  /* 0x00000008ff4f7819 */ /* 0x000fe2000001144f */
[----:B------:R-:W1:Y:S02]  /*305d0*/  LDCU UR10, c[0x0][0x398] ;  /* 0x00007300ff0a77ac */ /* 0x000e640008000800 */
[----:B------:R5:W-:Y:S01]  /*305e0*/  @P0 STG.E.U8 desc[UR24][R76.64], R73 ;  /* 0x000000494c000986 */ /* 0x000be2000c101118 */
[----:B------:R-:W-:Y:S01]  /*305f0*/  ISETP.LT.AND P0, PT, R37, UR9, !P4 ;  /* 0x0000000925007c0c */ /* 0x000fe2000e701270 */
[----:B------:R-:W0:Y:S01]  /*30600*/  LDCU UR9, c[0x0][0x398] ;  /* 0x00007300ff0977ac */ /* 0x000e220008000800 */
[C---:B-----5:R-:W-:Y:S01]  /*30610*/  VIADD R73, R74.reuse, UR30 ;  /* 0x0000001e4a497c36 */ /* 0x060fe20008000000 */
[----:B------:R-:W-:-:S04]  /*30620*/  IADD3 R76, P4, PT, R74, R70, RZ ;  /* 0x000000464a4c7210 */ /* 0x000fc80007f9e0ff */
[----:B------:R-:W-:Y:S02]  /*30630*/  SHF.R.S32.HI R80, RZ, 0x1f, R73 ;  /* 0x0000001fff507819 */ /* 0x000fe40000011449 */
[----:B------:R-:W-:Y:S01]  /*30640*/  IADD3 R74, P6, PT, R73, R0, RZ ;  /* 0x00000000494a7210 */ /* 0x000fe20007fde0ff */
[----:B------:R-:W-:Y:S01]  /*30650*/  IMAD.X R77, R75, 0x1, R69, P4 ;  /* 0x000000014b4d7824 */ /* 0x000fe200020e0645 */
[----:B------:R-:W-:Y:S01]  /*30660*/  ISETP.GE.AND P4, PT, R78, UR4, PT ;  /* 0x000000044e007c0c */ /* 0x000fe2000bf86270 */
[----:B------:R-:W5:Y:S02]  /*30670*/  LDCU UR4, c[0x0][0x39c] ;  /* 0x00007380ff0477ac */ /* 0x000f640008000800 */
[----:B------:R-:W-:Y:S01]  /*30680*/  IMAD.X R75, R80, 0x1, R72, P6 ;  /* 0x00000001504b7824 */ /* 0x000fe200030e0648 */
[----:B------:R-:W-:Y:S01]  /*30690*/  IADD3 R78, P6, PT, R73, R2, RZ ;  /* 0x00000002494e7210 */ /* 0x000fe20007fde0ff */
[----:B------:R1:W-:Y:S01]  /*306a0*/  @P0 STG.E.U8 desc[UR24][R76.64], R79 ;  /* 0x0000004f4c000986 */ /* 0x0003e2000c101118 */
[----:B0-----:R-:W-:Y:S01]  /*306b0*/  ISETP.LT.AND P0, PT, R35, UR6, !P5 ;  /* 0x0000000623007c0c */ /* 0x001fe2000ef01270 */
        /* <DEDUP_REMOVED lines=8> */
[C---:B------:R-:W-:Y:S01]  /*30740*/  IMAD.X R77, R80.reuse, 0x1, R3, P6 ;  /* 0x00000001504d7824 */ /* 0x040fe200030e0603 */
[C---:B-----5:R-:W-:Y:S02]  /*30750*/  IADD3 R74, P6, PT, R73.reuse, R70, RZ ;  /* 0x00000046494a7210 */ /* 0x060fe40007fde0ff */
[----:B------:R1:W-:Y:S01]  /*30760*/  @P2 STG.E.U8 desc[UR24][R78.64], R81 ;  /* 0x000000514e002986 */ /* 0x0003e2000c101118 */
[----:B------:R-:W-:Y:S02]  /*30770*/  VIADD R73, R73, UR30 ;  /* 0x0000001e49497c36 */ /* 0x000fe40008000000 */
[----:B------:R-:W-:Y:S01]  /*30780*/  IMAD.X R75, R80, 0x1, R69, P6 ;  /* 0x00000001504b7824 */ /* 0x000fe200030e0645 */
[----:B------:R-:W-:Y:S01]  /*30790*/  PRMT R83, R83, 0x9910, RZ ;  /* 0x0000991053537816 */ /* 0x000fe200000000ff */
[----:B------:R5:W-:Y:S01]  /*307a0*/  @P0 STG.E.U8 desc[UR24][R76.64], R82 ;  /* 0x000000524c000986 */ /* 0x000be2000c101118 */
[----:B------:R-:W-:Y:S01]  /*307b0*/  ISETP.LT.AND P0, PT, R67, UR9, !P1 ;  /* 0x0000000943007c0c */ /* 0x000fe2000cf01270 */
[----:B------:R-:W0:Y:S02]  /*307c0*/  LDCU UR9, c[0x0][0x398] ;  /* 0x00007300ff0977ac */ /* 0x000e240008000800 */
[----:B------:R0:W-:Y:S01]  /*307d0*/  @P5 STG.E.U8 desc[UR24][R74.64], R84 ;  /* 0x000000544a005986 */ /* 0x0001e2000c101118 */
[----:B------:R-:W-:Y:S01]  /*307e0*/  ISETP.LT.AND P5, PT, R34, UR10, !P1 ;  /* 0x0000000a22007c0c */ /* 0x000fe2000cfa1270 */
[----:B-1----:R-:W-:Y:S01]  /*307f0*/  VIADD R79, R66, 0x2c ;  /* 0x0000002c424f7836 */ /* 0x002fe20000000000 */
[----:B------:R-:W-:Y:S01]  /*30800*/  PRMT R80, R81, 0x9910, RZ ;  /* 0x0000991051507816 */ /* 0x000fe200000000ff */
[----:B------:R-:W-:Y:S01]  /*30810*/  IMAD.MOV.U32 R81, RZ, RZ, R83 ;  /* 0x000000ffff517224 */ /* 0x000fe200078e0053 */
[----:B------:R-:W-:Y:S01]  /*30820*/  SHF.R.S32.HI R78, RZ, 0x1f, R73 ;  /* 0x0000001fff4e7819 */ /* 0x000fe20000011449 */
[----:B------:R-:W1:Y:S01]  /*30830*/  LDCU UR10, c[0x0][0x398] ;  /* 0x00007300ff0a77ac */ /* 0x000e620008000800 */
        /* <DEDUP_REMOVED lines=8> */
[----:B------:R-:W-:Y:S01]  /*308c0*/  ISETP.GE.AND P2, PT, R79, UR4, PT ;  /* 0x000000044f007c0c */ /* 0x000fe2000bf46270 */
[----:B------:R-:W5:Y:S02]  /*308d0*/  LDCU UR4, c[0x0][0x39c] ;  /* 0x00007380ff0477ac */ /* 0x000f640008000800 */
[----:B------:R1:W-:Y:S01]  /*308e0*/  @P5 STG.E.U8 desc[UR24][R74.64], R80 ;  /* 0x000000504a005986 */ /* 0x0003e2000c101118 */
[----:B----4-:R-:W-:Y:S01]  /*308f0*/  F2FP.SATFINITE.E5M2.F32.PACK_AB_MERGE_C R83, R36, R39, RZ ;  /* 0x000000272453723e */ /* 0x010fe200048060ff */
[----:B------:R-:W4:Y:S01]  /*30900*/  LDCU UR12, c[0x0][0x398] ;  /* 0x00007300ff0c77ac */ /* 0x000f220008000800 */
[----:B0-----:R-:W-:Y:S01]  /*30910*/  PRMT R76, R82, 0x9910, RZ ;  /* 0x00009910524c7816 */ /* 0x001fe200000000ff */
[----:B-1----:R-:W-:Y:S01]  /*30920*/  VIADD R75, R66, 0x2d ;  /* 0x0000002d424b7836 */ /* 0x002fe20000000000 */
[----:B------:R-:W-:-:S02]  /*30930*/  IADD3 R74, P5, PT, R73, R68, RZ ;  /* 0x00000044494a7210 */ /* 0x000fc40007fbe0ff */
[----:B------:R-:W-:Y:S02]  /*30940*/  SHF.R.S32.HI R76, RZ, 0x8, R76 ;  /* 0x00000008ff4c7819 */ /* 0x000fe4000001144c */
[----:B------:R-:W-:Y:S01]  /*30950*/  ISETP.GE.AND P0, PT, R75, UR6, PT ;  /* 0x000000064b007c0c */ /* 0x000fe2000bf06270 */
[----:B------:R-:W-:Y:S01]  /*30960*/  IMAD.X R75, R78, 0x1, R3, P5 ;  /* 0x000000014e4b7824 */ /* 0x000fe200028e0603 */
[----:B------:R-:W-:Y:S02]  /*30970*/  ISETP.LT.AND P5, PT, R37, UR14, !P1 ;  /* 0x0000000e25007c0c */ /* 0x000fe4000cfa1270 */
[----:B------:R-:W-:Y:S01]  /*30980*/  PRMT R77, R84, 0x9910, RZ ;  /* 0x00009910544d7816 */ /* 0x000fe200000000ff */
[----:B------:R-:W-:Y:S01]  /*30990*/  VIADD R79, R66, 0x2e ;  /* 0x0000002e424f7836 */ /* 0x000fe20000000000 */
[----:B------:R0:W-:Y:S01]  /*309a0*/  @P6 STG.E.U8 desc[UR24][R74.64], R76 ;  /* 0x0000004c4a006986 */ /* 0x0001e2000c101118 */
[----:B------:R-:W-:Y:S01]  /*309b0*/  F2FP.SATFINITE.E5M2.F32.PACK_AB_MERGE_C R81, R40, R43, RZ ;  /* 0x0000002b2851723e */ /* 0x000fe200048060ff */
[----:B------:R-:W1:Y:S01]  /*309c0*/  LDCU UR6, c[0x0][0x398] ;  /* 0x00007300ff0677ac */ /* 0x000e620008000800 */
[----:B------:R-:W-:-:S02]  /*309d0*/  SHF.R.S32.HI R77, RZ, 0x8, R77 ;  /* 0x00000008ff4d7819 */ /* 0x000fc4000001144d */
[----:B---3--:R-:W-:Y:S01]  /*309e0*/  F2FP.SATFINITE.E5M2.F32.PACK_AB_MERGE_C R80, R29, R28, RZ ;  /* 0x0000001c1d50723e */ /* 0x008fe200048060ff */
[----:B------:R-:W3:Y:S01]  /*309f0*/  LDCU UR14, c[0x0][0x398] ;  /* 0x00007300ff0e77ac */ /* 0x000ee20008000800 */
[C---:B0-----:R-:W-:Y:S01]  /*30a00*/  IADD3 R74, P1, PT, R73.reuse, R70, RZ ;  /* 0x00000046494a7210 */ /* 0x041fe20007f3e0ff */
[----:B------:R-:W-:-:S04]  /*30a10*/  VIADD R73, R73, UR30 ;  /* 0x0000001e49497c36 */ /* 0x000fc80008000000 */
[----:B------:R-:W-:Y:S01]  /*30a20*/  IMAD.X R75, R78, 0x1, R69, P1 ;  /* 0x000000014e4b7824 */ /* 0x000fe200008e0645 */
[----:B------:R-:W-:Y:S01]  /*30a30*/  ISETP.LT.AND P1, PT, R67, UR9, !P3 ;  /* 0x0000000943007c0c */ /* 0x000fe2000df21270 */
[----:B------:R-:W0:Y:S01]  /*30a40*/  LDCU UR9, c[0x0][0x398] ;  /* 0x00007300ff0977ac */ /* 0x000e220008000800 */
[----:B------:R-:W-:Y:S02]  /*30a50*/  SHF.R.S32.HI R78, RZ, 0x1f, R73 ;  /* 0x0000001fff4e7819 */ /* 0x000fe40000011449 */
[----:B------:R-:W-:Y:S01]  /*30a60*/  IADD3 R76, P6, PT, R73, R0, RZ ;  /* 0x00000000494c7210 */ /* 0x000fe20007fde0ff */
[----:B------:R1:W-:Y:S04]  /*30a70*/  @P5 STG.E.U8 desc[UR24][R74.64], R77 ;  /* 0x0000004d4a005986 */ /* 0x0003e8000c101118 */
[----:B-1----:R-:W-:-:S05]  /*30a80*/  IMAD.X R77, R78, 0x1, R72, P6 ;  /* 0x000000014e4d7824 */ /* 0x002fca00030e0648 */
[----:B------:R1:W-:Y:S01]  /*30a90*/  @P1 STG.E.U8 desc[UR24][R76.64], R81 ;  /* 0x000000514c001986 */ /* 0x0003e2000c101118 */
[----:B-----5:R-:W-:Y:S01]  /*30aa0*/  ISETP.GE.AND P1, PT, R79, UR4, PT ;  /* 0x000000044f007c0c */ /* 0x020fe2000bf26270 */
[----:B------:R-:W5:Y:S01]  /*30ab0*/  LDCU UR4, c[0x0][0x398] ;  /* 0x00007300ff0477ac */ /* 0x000f620008000800 */
[----:B--2---:R-:W-:Y:S02]  /*30ac0*/  F2FP.SATFINITE.E5M2.F32.PACK_AB_MERGE_C R79, R31, R30, RZ ;  /* 0x0000001e1f4f723e */ /* 0x004fe400048060ff */
[----:B------:R-:W2:Y:S04]  /*30ad0*/  LDL.LU R30, [R1+0x2b0] ;  /* 0x0002b000011e7983 */ /* 0x000ea80000300800 */
[----:B------:R-:W2:Y:S04]  /*30ae0*/  LDL.LU R31, [R1+0x2b4] ;  /* 0x0002b400011f7983 */ /* 0x000ea80000300800 */
[----:B------:R-:W3:Y:S04]  /*30af0*/  LDL.LU R28, [R1+0xb0] ;  /* 0x0000b000011c7983 */ /* 0x000ee80000300800 */
[----:B------:R-:W3:Y:S01]  /*30b00*/  LDL.LU R29, [R1+0xb4] ;  /* 0x0000b400011d7983 */ /* 0x000ee20000300800 */
[----:B------:R-:W-:Y:S01]  /*30b10*/  ISETP.LT.AND P5, PT, R34, UR10, !P3 ;  /* 0x0000000a22007c0c */ /* 0x000fe2000dfa1270 */
[----:B------:R-:W4:Y:S01]  /*30b20*/  LDCU UR10, c[0x0][0x398] ;  /* 0x00007300ff0a77ac */ /* 0x000f220008000800 */
[----:B------:R-:W-:-:S02]  /*30b30*/  IADD3 R74, P6, PT, R73, R2, RZ ;  /* 0x00000002494a7210 */ /* 0x000fc40007fde0ff */
[----:B------:R-:W-:Y:S02]  /*30b40*/  F2FP.SATFINITE.E5M2.F32.PACK_AB_MERGE_C R82, R38, R41, RZ ;  /* 0x000000292652723e */ /* 0x000fe400048060ff */
[----:B-1----:R-:W-:Y:S01]  /*30b50*/  PRMT R81, R81, 0x9910, RZ ;  /* 0x0000991051517816 */ /* 0x002fe200000000ff */
[----:B------:R-:W-:Y:S01]  /*30b60*/  IMAD.X R75, R78, 0x1, R71, P6 ;  /* 0x000000014e4b7824 */ /* 0x000fe200030e0647 */
[----:B------:R-:W-:Y:S01]  /*30b70*/  ISETP.LT.AND P6, PT, R35, UR6, !P3 ;  /* 0x0000000623007c0c */ /* 0x000fe2000dfc1270 */
[----:B------:R-:W1:Y:S01]  /*30b80*/  LDCU UR6, c[0x0][0x398] ;  /* 0x00007300ff0677ac */ /* 0x000e620008000800 */
[----:B------:R-:W3:Y:S04]  /*30b90*/  LDL.LU R41, [R1+0x6b8] ;  /* 0x0006b80001297983 */ /* 0x000ee80000300800 */
[----:B------:R4:W-:Y:S01]  /*30ba0*/  @P5 STG.E.U8 desc[UR24][R74.64], R82 ;  /* 0x000000524a005986 */ /* 0x0009e2000c101118 */
[----:B0-----:R-:W-:Y:S01]  /*30bb0*/  ISETP.LT.AND P3, PT, R37, UR9, !P3 ;  /* 0x0000000925007c0c */ /* 0x001fe2000df61270 */
[----:B------:R-:W0:Y:S02]  /*30bc0*/  LDCU UR9, c[0x0][0x398] ;  /* 0x00007300ff0977ac */ /* 0x000e240008000800 */
[----:B------:R-:W3:Y:S01]  /*30bd0*/  LDL.LU R38, [R1+0x6bc] ;  /* 0x0006bc0001267983 */ /* 0x000ee20000300800 */
[----:B------:R-:W-:-:S03]  /*30be0*/  F2FP.SATFINITE.E5M2.F32.PACK_AB_MERGE_C R84, R33, R32, RZ ;  /* 0x000000202154723e */ /* 0x000fc600048060ff */
[----:B------:R-:W3:Y:S01]  /*30bf0*/  LDL.LU R39, [R1+0x4b8] ;  /* 0x0004b80001277983 */ /* 0x000ee20000300800 */
[----:B----4-:R-:W-:-:S03]  /*30c00*/  IADD3 R74, P5, PT, R73, R68, RZ ;  /* 0x00000044494a7210 */ /* 0x010fc60007fbe0ff */
[----:B------:R-:W4:Y:S02]  /*30c10*/  LDL.LU R36, [R1+0x4bc] ;  /* 0x0004bc0001247983 */ /* 0x000f240000300800 */
[----:B------:R-:W-:Y:S01]  /*30c20*/  IMAD.X R75, R78, 0x1, R3, P5 ;  /* 0x000000014e4b7824 */ /* 0x000fe200028e0603 */
[----:B------:R-:W-:Y:S01]  /*30c30*/  ISETP.LT.AND P5, PT, R67, UR10, !P4 ;  /* 0x0000000a43007c0c */ /* 0x000fe2000e7a1270 */
[----:B------:R-:W0:Y:S01]  /*30c40*/  LDCU UR10, c[0x0][0x398] ;  /* 0x00007300ff0a77ac */ /* 0x000e220008000800 */
[----:B------:R-:W-:Y:S01]  /*30c50*/  PRMT R82, R82, 0x9910, RZ ;  /* 0x0000991052527816 */ /* 0x000fe200000000ff */
[----:B------:R-:W4:Y:S04]  /*30c60*/  LDL.LU R32, [R1+0x2b8] ;  /* 0x0002b80001207983 */ /* 0x000f280000300800 */
[----:B------:R0:W-:Y:S01]  /*30c70*/  @P6 STG.E.U8 desc[UR24][R74.64], R79 ;  /* 0x0000004f4a006986 */ /* 0x0001e2000c101118 */
[C---:B------:R-:W-:Y:S01]  /*30c80*/  IADD3 R76, P6, PT, R73.reuse, R70, RZ ;  /* 0x00000046494c7210 */ /* 0x040fe20007fde0ff */
[----:B------:R-:W-:-:S02]  /*30c90*/  VIADD R73, R73, UR30 ;  /* 0x0000001e49497c36 */ /* 0x000fc40008000000 */
[----:B------:R-:W4:Y:S02]  /*30ca0*/  LDL.LU R33, [R1+0x2bc] ;  /* 0x0002bc0001217983 */ /* 0x000f240000300800 */
[----:B------:R-:W-:Y:S01]  /*30cb0*/  IMAD.X R77, R78, 0x1, R69, P6 ;  /* 0x000000014e4d7824 */ /* 0x000fe200030e0645 */
[----:B------:R-:W-:Y:S02]  /*30cc0*/  SHF.R.S32.HI R78, RZ, 0x1f, R73 ;  /* 0x0000001fff4e7819 */ /* 0x000fe40000011449 */
[----:B0-----:R-:W-:Y:S02]  /*30cd0*/  IADD3 R74, P6, PT, R73, R0, RZ ;  /* 0x00000000494a7210 */ /* 0x001fe40007fde0ff */
[----:B------:R0:W-:Y:S01]  /*30ce0*/  @P3 STG.E.U8 desc[UR24][R76.64], R80 ;  /* 0x000000504c003986 */ /* 0x0001e2000c101118 */
[----:B-----5:R-:W-:Y:S01]  /*30cf0*/  ISETP.LT.AND P3, PT, R34, UR4, !P4 ;  /* 0x0000000422007c0c */ /* 0x020fe2000e761270 */
[----:B------:R-:W5:Y:S01]  /*30d00*/  LDCU UR4, c[0x0][0x39c] ;  /* 0x00007380ff0477ac */ /* 0x000f620008000800 */
[----:B------:R-:W-:Y:S01]  /*30d10*/  IMAD.X R75, R78, 0x1, R72, P6 ;  /* 0x000000014e4b7824 */ /* 0x000fe200030e0648 */
[----:B0-----:R-:W-:-:S05]  /*30d20*/  SHF.R.S32.HI R76, RZ, 0x8, R81 ;  /* 0x00000008ff4c7819 */ /* 0x001fca0000011451 */
[----:B------:R0:W-:Y:S01]  /*30d30*/  @P5 STG.E.U8 desc[UR24][R74.64], R76 ;  /* 0x0000004c4a005986 */ /* 0x0001e2000c101118 */
[----:B-1----:R-:W-:Y:S01]  /*30d40*/  ISETP.LT.AND P5, PT, R35, UR6, !P4 ;  /* 0x0000000623007c0c */ /* 0x002fe2000e7a1270 */
[----:B------:R-:W1:Y:S01]  /*30d50*/  LDCU UR6, c[0x0][0x39c] ;  /* 0x00007380ff0677ac */ /* 0x000e620008000800 */
[----:B------:R-:W-:Y:S02]  /*30d60*/  PRMT R79, R79, 0x9910, RZ ;  /* 0x000099104f4f7816 */ /* 0x000fe400000000ff */
[----:B0-----:R-:W-:Y:S01]  /*30d70*/  IADD3 R76, P6, PT, R73, R2, RZ ;  /* 0x00000002494c7210 */ /* 0x001fe20007fde0ff */
[----:B------:R-:W-:-:S04]  /*30d80*/  IMAD.MOV.U32 R75, RZ, RZ, R82 ;  /* 0x000000ffff4b7224 */ /* 0x000fc800078e0052 */
[----:B------:R-:W-:Y:S01]  /*30d90*/  IMAD.X R77, R78, 0x1, R71, P6 ;  /* 0x000000014e4d7824 */ /* 0x000fe200030e0647 */
[----:B------:R-:W-:Y:S02]  /*30da0*/  SHF.R.S32.HI R75, RZ, 0x8, R75 ;  /* 0x00000008ff4b7819 */ /* 0x000fe4000001144b */
[----:B------:R-:W-:-:S03]  /*30db0*/  IADD3 R74, P6, PT, R73, R68, RZ ;  /* 0x00000044494a7210 */ /* 0x000fc60007fde0ff */
[----:B------:R0:W-:Y:S01]  /*30dc0*/  @P3 STG.E.U8 desc[UR24][R76.64], R75 ;  /* 0x0000004b4c003986 */ /* 0x0001e2000c101118 */
[----:B------:R-:W-:Y:S01]  /*30dd0*/  PRMT R80, R80, 0x9910, RZ ;  /* 0x0000991050507816 */ /* 0x000fe200000000ff */
[----:B0-----:R-:W-:Y:S01]  /*30de0*/  IMAD.X R75, R78, 0x1, R3, P6 ;  /* 0x000000014e4b7824 */ /* 0x001fe200030e0603 */
[----:B------:R-:W-:Y:S02]  /*30df0*/  SHF.R.S32.HI R76, RZ, 0x8, R79 ;  /* 0x00000008ff4c7819 */ /* 0x000fe4000001144f */
[----:B------:R-:W-:Y:S01]  /*30e00*/  ISETP.LT.AND P6, PT, R37, UR9, !P4 ;  /* 0x0000000925007c0c */ /* 0x000fe2000e7c1270 */
[----:B------:R-:W-:Y:S02]  /*30e10*/  VIADD R79, R66, 0x2f ;  /* 0x0000002f424f7836 */ /* 0x000fe40000000000 */
[----:B------:R0:W-:Y:S01]  /*30e20*/  @P5 STG.E.U8 desc[UR24][R74.64], R76 ;  /* 0x0000004c4a005986 */ /* 0x0001e2000c101118 */
[----:B------:R-:W-:Y:S01]  /*30e30*/  ISETP.LT.AND P4, PT, R67, UR10, !P2 ;  /* 0x0000000a43007c0c */ /* 0x000fe2000d781270 */
[----:B------:R-:W1:Y:S01]  /*30e40*/  LDCU UR9, c[0x0][0x398] ;  /* 0x00007300ff0977ac */ /* 0x000e620008000800 */
[----:B------:R-:W1:Y:S01]  /*30e50*/  LDCU UR10, c[0x0][0x398] ;  /* 0x00007300ff0a77ac */ /* 0x000e620008000800 */
[----:B0-----:R-:W-:Y:S01]  /*30e60*/  IADD3 R76, P3, PT, R73, R70, RZ ;  /* 0x00000046494c7210 */ /* 0x001fe20007f7e0ff */
[----:B------:R-:W-:-:S02]  /*30e70*/  IMAD.MOV.U32 R75, RZ, RZ, R80 ;  /* 0x000000ffff4b7224 */ /* 0x000fc400078e0050 */
        /* <DEDUP_REMOVED lines=8> */
[----:B-----5:R-:W-:Y:S01]  /*30f00*/  ISETP.GE.AND P4, PT, R79, UR4, PT ;  /* 0x000000044f007c0c */ /* 0x020fe2000bf86270 */
[----:B------:R-:W5:Y:S01]  /*30f10*/  LDCU UR4, c[0x0][0x39c] ;  /* 0x00007380ff0477ac */ /* 0x000f620008000800 */
[----:B--2---:R-:W-:Y:S02]  /*30f20*/  F2FP.SATFINITE.E5M2.F32.PACK_AB_MERGE_C R79, R31, R30, RZ ;  /* 0x0000001e1f4f723e */ /* 0x004fe400048060ff */
[----:B------:R-:W2:Y:S04]  /*30f30*/  LDL.LU R30, [R1+0x6c0] ;  /* 0x0006c000011e7983 */ /* 0x000ea80000300800 */
[----:B------:R-:W2:Y:S01]  /*30f40*/  LDL.LU R31, [R1+0x6c4] ;  /* 0x0006c400011f7983 */ /* 0x000ea20000300800 */
        /* <DEDUP_REMOVED lines=13> */
[----:B-1----:R-:W-:Y:S01]  /*31020*/  ISETP.GE.AND P3, PT, R75, UR6, PT ;  /* 0x000000064b007c0c */ /* 0x002fe2000bf66270 */
[----:B------:R-:W1:Y:S01]  /*31030*/  LDCU UR6, c[0x0][0x398] ;  /* 0x00007300ff0677ac */ /* 0x000e620008000800 */
[----:B------:R-:W-:Y:S01]  /*31040*/  IMAD.X R75, R78, 0x1, R3, P6 ;  /* 0x000000014e4b7824 */ /* 0x000fe200030e0603 */
[----:B------:R-:W-:Y:S01]  /*31050*/  PRMT R81, R83, 0x9910, RZ ;  /* 0x0000991053517816 */ /* 0x000fe200000000ff */
[----:B------:R-:W0:Y:S03]  /*31060*/  LDCU UR16, c[0x0][0x398] ;  /* 0x00007300ff1077ac */ /* 0x000e260008000800 */
[----:B------:R1:W-:Y:S01]  /*31070*/  @P5 STG.E.U8 desc[UR24][R74.64], R79 ;  /* 0x0000004f4a005986 */ /* 0x0003e2000c101118 */
[----:B------:R-:W-:Y:S01]  /*31080*/  ISETP.LT.AND P5, PT, R67, UR9, !P0 ;  /* 0x0000000943007c0c */ /* 0x000fe2000c7a1270 */
[----:B------:R-:W0:Y:S01]  /*31090*/  LDCU UR9, c[0x0][0x398] ;  /* 0x00007300ff0977ac */ /* 0x000e220008000800 */
[C---:B-----5:R-:W-:Y:S01]  /*310a0*/  IADD3 R76, P6, PT, R73.reuse, R70, RZ ;  /* 0x00000046494c7210 */ /* 0x060fe20007fde0ff */
[----:B------:R-:W-:-:S04]  /*310b0*/  VIADD R73, R73, UR30 ;  /* 0x0000001e49497c36 */ /* 0x000fc80008000000 */
[----:B------:R-:W-:Y:S01]  /*310c0*/  IMAD.X R77, R78, 0x1, R69, P6 ;  /* 0x000000014e4d7824 */ /* 0x000fe200030e0645 */
[----:B------:R-:W-:Y:S02]  /*310d0*/  SHF.R.S32.HI R78, RZ, 0x1f, R73 ;  /* 0x0000001fff4e7819 */ /* 0x000fe40000011449 */
[----:B-1----:R-:W-:Y:S02]  /*310e0*/  IADD3 R74, P6, PT, R73, R0, RZ ;  /* 0x00000000494a7210 */ /* 0x002fe40007fde0ff */
[----:B------:R1:W-:Y:S03]  /*310f0*/  @P2 STG.E.U8 desc[UR24][R76.64], R80 ;  /* 0x000000504c002986 */ /* 0x0003e6000c101118 */
[----:B------:R-:W-:Y:S01]  /*31100*/  IMAD.X R75, R78, 0x1, R72, P6 ;  /* 0x000000014e4b7824 */ /* 0x000fe200030e0648 */
[----:B------:R-:W-:Y:S01]  /*31110*/  ISETP.LT.AND P2, PT, R34, UR6, !P0 ;  /* 0x0000000622007c0c */ /* 0x000fe2000c741270 */
[----:B------:R-:W5:Y:S01]  /*31120*/  LDCU UR6, c[0x0][0x398] ;  /* 0x00007300ff0677ac */ /* 0x000f620008000800 */
[----:B-1----:R-:W-:-:S02]  /*31130*/  SHF.R.S32.HI R76, RZ, 0x8, R81 ;  /* 0x00000008ff4c7819 */ /* 0x002fc40000011451 */
[----:B------:R-:W-:-:S03]  /*31140*/  PRMT R77, R84, 0x9910, RZ ;  /* 0x00009910544d7816 */ /* 0x000fc600000000ff */
[----:B------:R1:W-:Y:S01]  /*31150*/  @P5 STG.E.U8 desc[UR24][R74.64], R76 ;  /* 0x0000004c4a005986 */ /* 0x0003e2000c101118 */
[----:B------:R-:W-:Y:S01]  /*31160*/  ISETP.LT.AND P5, PT, R35, UR10, !P0 ;  /* 0x0000000a23007c0c */ /* 0x000fe2000c7a1270 */
[----:B------:R-:W0:Y:S01]  /*31170*/  LDCU UR10, c[0x0][0x398] ;  /* 0x00007300ff0a77ac */ /* 0x000e220008000800 */
[----:B------:R-:W-:Y:S02]  /*31180*/  PRMT R81, R79, 0x9910, RZ ;  /* 0x000099104f517816 */ /* 0x000fe400000000ff */
[----:B-1----:R-:W-:Y:S01]  /*31190*/  IADD3 R76, P6, PT, R73, R2, RZ ;  /* 0x00000002494c7210 */ /* 0x002fe20007fde0ff */
        /* <DEDUP_REMOVED lines=8> */
[----:B0-----:R-:W-:Y:S01]  /*31220*/  ISETP.LT.AND P0, PT, R37, UR9, !P0 ;  /* 0x0000000925007c0c */ /* 0x001fe2000c701270 */
[----:B------:R-:W0:Y:S01]  /*31230*/  LDCU UR9, c[0x0][0x398] ;  /* 0x00007300ff0977ac */ /* 0x000e220008000800 */
[----:B------:R-:W-:Y:S01]  /*31240*/  PRMT R80, R80, 0x9910, RZ ;  /* 0x0000991050507816 */ /* 0x000fe200000000ff */
[----:B------:R-:W0:Y:S01]  /*31250*/  LDCU UR4, c[0x0][0x39c] ;  /* 0x00007380ff0477ac */ /* 0x000e220008000800 */
[----:B-1----:R-:W-:-:S05]  /*31260*/  SHF.R.S32.HI R76, RZ, 0x8, R81 ;  /* 0x00000008ff4c7819 */ /* 0x002fca0000011451 */
[----:B------:R1:W-:Y:S01]  /*31270*/  @P5 STG.E.U8 desc[UR24][R74.64], R76 ;  /* 0x0000004c4a005986 */ /* 0x0003e2000c101118 */
[----:B-----5:R-:W-:Y:S01]  /*31280*/  ISETP.LT.AND P5, PT, R67, UR6, !P1 ;  /* 0x0000000643007c0c */ /* 0x020fe2000cfa1270 */
[----:B------:R-:W5:Y:S01]  /*31290*/  LDCU UR6, c[0x0][0x398] ;  /* 0x00007300ff0677ac */ /* 0x000f620008000800 */
[----:B------:R-:W-:Y:S02]  /*312a0*/  SHF.R.S32.HI R80, RZ, 0x8, R80 ;  /* 0x00000008ff507819 */ /* 0x000fe40000011450 */
[C---:B-1----:R-:W-:Y:S01]  /*312b0*/  IADD3 R76, P6, PT, R73.reuse, R70, RZ ;  /* 0x00000046494c7210 */ /* 0x042fe20007fde0ff */
        /* <DEDUP_REMOVED lines=9> */
[----:B----4-:R-:W-:Y:S01]  /*31350*/  F2FP.SATFINITE.E5M2.F32.PACK_AB_MERGE_C R82, R36, R39, RZ ;  /* 0x000000272452723e */ /* 0x010fe200048060ff */
[----:B------:R-:W4:Y:S01]  /*31360*/  LDCU UR10, c[0x0][0x398] ;  /* 0x00007300ff0a77ac */ /* 0x000f220008000800 */
[----:B------:R5:W-:Y:S01]  /*31370*/  @P5 STG.E.U8 desc[UR24][R74.64], R81 ;  /* 0x000000514a005986 */ /* 0x000be2000c101118 */
[----:B0-----:R-:W-:Y:S01]  /*31380*/  ISETP.LT.AND P5, PT, R35, UR9, !P1 ;  /* 0x0000000923007c0c */ /* 0x001fe2000cfa1270 */
[----:B------:R-:W0:Y:S01]  /*31390*/  LDCU UR9, c[0x0][0x398] ;  /* 0x00007300ff0977ac */ /* 0x000e220008000800 */
[----:B-1----:R-:W-:-:S05]  /*313a0*/  IADD3 R76, P6, PT, R73, R2, RZ ;  /* 0x00000002494c7210 */ /* 0x002fca0007fde0ff */
[----:B------:R-:W-:Y:S01]  /*313b0*/  IMAD.X R77, R79, 0x1, R71, P6 ;  /* 0x000000014f4d7824 */ /* 0x000fe200030e0647 */
[----:B-----5:R-:W-:Y:S02]  /*313c0*/  IADD3 R74, P6, PT, R73, R68, RZ ;  /* 0x00000044494a7210 */ /* 0x020fe40007fde0ff */
[----:B------:R-:W-:Y:S02]  /*313d0*/  F2FP.SATFINITE.E5M2.F32.PACK_AB_MERGE_C R80, R33, R32, RZ ;  /* 0x000000202150723e */ /* 0x000fe400048060ff */
[----:B------:R-:W-:Y:S01]  /*313e0*/  @P0 STG.E.U8 desc[UR24][R76.64], R82 ;  /* 0x000000524c000986 */ /* 0x000fe2000c101118 */
[----:B------:R-:W-:Y:S01]  /*313f0*/  IMAD.X R75, R79, 0x1, R3, P6 ;  /* 0x000000014f4b7824 */ /* 0x000fe200030e0603 */
[----:B------:R-:W-:Y:S02]  /*31400*/  ISETP.GE.AND P0, PT, R78, UR4, PT ;  /* 0x000000044e007c0c */ /* 0x000fe4000bf06270 */
[----:B------:R-:W5:Y:S01]  /*31410*/  LDL.LU R32, [R1+0x4c0] ;  /* 0x0004c00001207983 */ /* 0x000f620000300800 */
[C---:B------:R-:W-:Y:S01]  /*31420*/  IADD3 R78, P6, PT, R73.reuse, R70, RZ ;  /* 0x00000046494e7210 */ /* 0x040fe20007fde0ff */
[----:B------:R-:W1:Y:S02]  /*31430*/  LDCU UR4, c[0x0][0x398] ;  /* 0x00007300ff0477ac */ /* 0x000e640008000800 */
[----:B------:R0:W-:Y:S04]  /*31440*/  @P5 STG.E.U8 desc[UR24][R74.64], R80 ;  /* 0x000000504a005986 */ /* 0x0001e8000c101118 */
[----:B------:R-:W5:Y:S01]  /*31450*/  LDL.LU R33, [R1+0x4c4] ;  /* 0x0004c40001217983 */ /* 0x000f620000300800 */
[----:B0-----:R-:W-:Y:S01]  /*31460*/  VIADD R74, R73, UR30 ;  /* 0x0000001e494a7c36 */ /* 0x001fe20008000000 */
[----:B------:R-:W-:-:S02]  /*31470*/  PRMT R73, R81, 0x9910, RZ ;  /* 0x0000991051497816 */ /* 0x000fc400000000ff */
[----:B--2---:R-:W-:Y:S02]  /*31480*/  F2FP.SATFINITE.E5M2.F32.PACK_AB_MERGE_C R84, R31, R30, RZ ;  /* 0x0000001e1f54723e */ /* 0x004fe400048060ff */
[----:B------:R-:W2:Y:S04]  /*31490*/  LDL.LU R30, [R1+0x2c0] ;  /* 0x0002c000011e7983 */ /* 0x000ea80000300800 */
[----:B------:R-:W2:Y:S01]  /*314a0*/  LDL.LU R31, [R1+0x2c4] ;  /* 0x0002c400011f7983 */ /* 0x000ea20000300800 */
[----:B---3--:R-:W-:-:S03]  /*314b0*/  F2FP.SATFINITE.E5M2.F32.PACK_AB_MERGE_C R81, R29, R28, RZ ;  /* 0x0000001c1d51723e */ /* 0x008fc600048060ff */
[----:B------:R-:W3:Y:S04]  /*314c0*/  LDL.LU R28, [R1+0xc0] ;  /* 0x0000c000011c7983 */ /* 0x000ee80000300800 */
[----:B------:R-:W3:Y:S01]  /*314d0*/  LDL.LU R29, [R1+0xc4] ;  /* 0x0000c400011d7983 */ /* 0x000ee20000300800 */
        /* <DEDUP_REMOVED lines=12> */
[----:B-1----:R-:W-:Y:S01]  /*315a0*/  ISETP.LT.AND P5, PT, R34, UR4, !P4 ;  /* 0x0000000422007c0c */ /* 0x002fe2000e7a1270 */
[----:B------:R-:W1:Y:S01]  /*315b0*/  LDCU UR4, c[0x0][0x39c] ;  /* 0x00007380ff0477ac */ /* 0x000e620008000800 */
[----:B0-----:R-:W-:Y:S02]  /*315c0*/  IADD3 R78, P6, PT, R74, R2, RZ ;  /* 0x000000024a4e7210 */ /* 0x001fe40007fde0ff */
[----:B----4-:R-:W-:Y:S01]  /*315d0*/  PRMT R73, R80, 0x9910, RZ ;  /* 0x0000991050497816 */ /* 0x010fe200000000ff */
[----:B------:R-:W-:-:S02]  /*315e0*/  IMAD.MOV.U32 R80, RZ, RZ, R82 ;  /* 0x000000ffff507224 */ /* 0x000fc400078e0052 */
[----:B------:R-:W-:Y:S01]  /*315f0*/  IMAD.X R79, R75, 0x1, R71, P6 ;  /* 0x000000014b4f7824 */ /* 0x000fe200030e0647 */
[----:B------:R-:W-:Y:S01]  /*31600*/  ISETP.LT.AND P1, PT, R35, UR10, !P4 ;  /* 0x0000000a23007c0c */ /* 0x000fe2000e721270 */
[----:B------:R-:W0:Y:S01]  /*31610*/  LDCU UR10, c[0x0][0x398] ;  /* 0x00007300ff0a77ac */ /* 0x000e220008000800 */
[----:B------:R-:W-:Y:S02]  /*31620*/  SHF.R.S32.HI R80, RZ, 0x8, R80 ;  /* 0x00000008ff507819 */ /* 0x000fe40000011450 */
[----:B------:R-:W-:Y:S01]  /*31630*/  ISETP.LT.AND P4, PT, R37, UR6, !P4 ;  /* 0x0000000625007c0c */ /* 0x000fe2000e781270 */
[----:B------:R-:W4:Y:S01]  /*31640*/  LDCU UR6, c[0x0][0x39c] ;  /* 0x00007380ff0677ac */ /* 0x000f220008000800 */
        /* <DEDUP_REMOVED lines=11> */
[----:B-1----:R-:W-:Y:S01]  /*31700*/  ISETP.GE.AND P4, PT, R81, UR4, PT ;  /* 0x0000000451007c0c */ /* 0x002fe2000bf86270 */
[----:B------:R-:W1:Y:S01]  /*31710*/  LDCU UR4, c[0x0][0x398] ;  /* 0x00007300ff0477ac */ /* 0x000e620008000800 */
        /* <DEDUP_REMOVED lines=12> */
[----:B-----5:R-:W-:Y:S02]  /*317e0*/  F2FP.SATFINITE.E5M2.F32.PACK_AB_MERGE_C R83, R33, R32, RZ ;  /* 0x000000202153723e */ /* 0x020fe400048060ff */
[----:B------:R-:W5:Y:S01]  /*317f0*/  LDL.LU R32, [R1+0x4c8] ;  /* 0x0004c80001207983 */ /* 0x000f620000300800 */
[----:B------:R-:W-:Y:S01]  /*31800*/  IMAD.X R75, R80, 0x1, R71, P6 ;  /* 0x00000001504b7824 */ /* 0x000fe200030e0647 */
[----:B--2---:R-:W-:-:S02]  /*31810*/  F2FP.SATFINITE.E5M2.F32.PACK_AB_MERGE_C R82, R31, R30, RZ ;  /* 0x0000001e1f52723e */ /* 0x004fc400048060ff */
[----:B------:R-:W-:Y:S01]  /*31820*/  @P1 STG.E.U8 desc[UR24][R76.64], R84 ;  /* 0x000000544c001986 */ /* 0x000fe2000c101118 */
[----:B------:R-:W-:-:S03]  /*31830*/  PRMT R78, R83, 0x9910, RZ ;  /* 0x00009910534e7816 */ /* 0x000fc600000000ff */
[----:B------:R-:W5:Y:S04]  /*31840*/  LDL.LU R33, [R1+0x4cc] ;  /* 0x0004cc0001217983 */ /* 0x000f680000300800 */
[----:B------:R2:W-:Y:S04]  /*31850*/  @P5 STG.E.U8 desc[UR24][R74.64], R83 ;  /* 0x000000534a005986 */ /* 0x0005e8000c101118 */
[----:B------:R-:W5:Y:S04]  /*31860*/  LDL.LU R30, [R1+0x2c8] ;  /* 0x0002c800011e7983 */ /* 0x000f680000300800 */
[----:B------:R-:W5:Y:S01]  /*31870*/  LDL.LU R31, [R1+0x2cc] ;  /* 0x0002cc00011f7983 */ /* 0x000f620000300800 */
[----:B------:R-:W-:Y:S01]  /*31880*/  ISETP.LT.AND P1, PT, R35, UR10, !P3 ;  /* 0x0000000a23007c0c */ /* 0x000fe2000df21270 */
[----:B------:R-:W0:Y:S01]  /*31890*/  LDCU UR10, c[0x0][0x398] ;  /* 0x00007300ff0a77ac */ /* 0x000e220008000800 */
[----:B------:R-:W-:Y:S01]  /*318a0*/  ISETP.LT.AND P3, PT, R37, UR14, !P3 ;  /* 0x0000000e25007c0c */ /* 0x000fe2000df61270 */
[----:B--2---:R-:W-:Y:S01]  /*318b0*/  VIADD R75, R66, 0x34 ;  /* 0x00000034424b7836 */ /* 0x004fe20000000000 */
[----:B------:R-:W-:Y:S01]  /*318c0*/  IADD3 R76, P5, PT, R73, R68, RZ ;  /* 0x00000044494c7210 */ /* 0x000fe20007fbe0ff */
[----:B------:R-:W2:Y:S01]  /*318d0*/  LDCU UR14, c[0x0][0x398] ;  /* 0x00007300ff0e77ac */ /* 0x000ea20008000800 */
[----:B---3--:R-:W-:-:S02]  /*318e0*/  F2FP.SATFINITE.E5M2.F32.PACK_AB_MERGE_C R83, R29, R28, RZ ;  /* 0x0000001c1d53723e */ /* 0x008fc400048060ff */
[----:B------:R-:W3:Y:S04]  /*318f0*/  LDL.LU R28, [R1+0xc8] ;  /* 0x0000c800011c7983 */ /* 0x000ee80000300800 */
[----:B------:R-:W3:Y:S01]  /*31900*/  LDL.LU R29, [R1+0xcc] ;  /* 0x0000cc00011d7983 */ /* 0x000ee20000300800 */
[----:B------:R-:W-:Y:S01]  /*31910*/  IADD3 R74, P6, PT, R73, R70, RZ ;  /* 0x00000046494a7210 */ /* 0x000fe20007fde0ff */
[C---:B------:R-:W-:Y:S01]  /*31920*/  IMAD.X R77, R80.reuse, 0x1, R3, P5 ;  /* 0x00000001504d7824 */ /* 0x040fe200028e0603 */
[----:B----4-:R-:W-:Y:S01]  /*31930*/  ISETP.GE.AND P5, PT, R75, UR6, PT ;  /* 0x000000064b007c0c */ /* 0x010fe2000bfa6270 */
[----:B------:R-:W-:Y:S01]  /*31940*/  VIADD R73, R73, UR30 ;  /* 0x0000001e49497c36 */ /* 0x000fe20008000000 */
[----:B------:R-:W4:Y:S01]  /*31950*/  LDCU UR6, c[0x0][0x398] ;  /* 0x00007300ff0677ac */ /* 0x000f220008000800 */
[----:B------:R-:W-:Y:S01]  /*31960*/  IMAD.X R75, R80, 0x1, R69, P6 ;  /* 0x00000001504b7824 */ /* 0x000fe200030e0645 */
[----:B------:R2:W-:Y:S02]  /*31970*/  @P1 STG.E.U8 desc[UR24][R76.64], R82 ;  /* 0x000000524c001986 */ /* 0x0005e4000c101118 */
[----:B------:R-:W-:-:S02]  /*31980*/  SHF.R.S32.HI R79, RZ, 0x1f, R73 ;  /* 0x0000001fff4f7819 */ /* 0x000fc40000011449 */
[----:B------:R4:W-:Y:S01]  /*31990*/  @P3 STG.E.U8 desc[UR24][R74.64], R81 ;  /* 0x000000514a003986 */ /* 0x0009e2000c101118 */
[----:B-1----:R-:W-:Y:S01]  /*319a0*/  ISETP.LT.AND P3, PT, R67, UR4, !P2 ;  /* 0x0000000443007c0c */ /* 0x002fe2000d761270 */
[----:B------:R-:W1:Y:S01]  /*319b0*/  LDCU UR4, c[0x0][0x39c] ;  /* 0x00007380ff0477ac */ /* 0x000e620008000800 */
[----:B0-----:R-:W-:Y:S01]  /*319c0*/  ISETP.LT.AND P1, PT, R34, UR9, !P2 ;  /* 0x0000000922007c0c */ /* 0x001fe2000d721270 */
[----:B------:R-:W3:Y:S01]  /*319d0*/  LDL.LU R39, [R1+0x6d0] ;  /* 0x0006d00001277983 */ /* 0x000ee20000300800 */
[----:B------:R-:W-:Y:S01]  /*319e0*/  PRMT R80, R84, 0x9910, RZ ;  /* 0x0000991054507816 */ /* 0x000fe200000000ff */
[----:B------:R-:W0:Y:S01]  /*319f0*/  LDCU UR9, c[0x0][0x398] ;  /* 0x00007300ff0977ac */ /* 0x000e220008000800 */
[----:B--2---:R-:W-:Y:S01]  /*31a00*/  IADD3 R76, P6, PT, R73, R0, RZ ;  /* 0x00000000494c7210 */ /* 0x004fe20007fde0ff */
[----:B------:R-:W2:Y:S04]  /*31a10*/  LDL.LU R36, [R1+0x6d4] ;  /* 0x0006d40001247983 */ /* 0x000ea80000300800 */
[----:B------:R-:W-:Y:S01]  /*31a20*/  IMAD.X R77, R79, 0x1, R72, P6 ;  /* 0x000000014f4d7824 */ /* 0x000fe200030e0648 */
[----:B----4-:R-:W-:-:S02]  /*31a30*/  IADD3 R74, P6, PT, R73, R2, RZ ;  /* 0x00000002494a7210 */ /* 0x010fc40007fde0ff */
[----:B------:R-:W-:Y:S02]  /*31a40*/  SHF.R.S32.HI R80, RZ, 0x8, R80 ;  /* 0x00000008ff507819 */ /* 0x000fe40000011450 */
[----:B------:R-:W-:Y:S01]  /*31a50*/  SHF.R.S32.HI R78, RZ, 0x8, R78 ;  /* 0x00000008ff4e7819 */ /* 0x000fe2000001144e */
[----:B------:R-:W-:Y:S02]  /*31a60*/  IMAD.X R75, R79, 0x1, R71, P6 ;  /* 0x000000014f4b7824 */ /* 0x000fe400030e0647 */
[----:B------:R4:W-:Y:S04]  /*31a70*/  @P3 STG.E.U8 desc[UR24][R76.64], R80 ;  /* 0x000000504c003986 */ /* 0x0009e8000c101118 */
[----:B------:R0:W-:Y:S01]  /*31a80*/  @P1 STG.E.U8 desc[UR24][R74.64], R78 ;  /* 0x0000004e4a001986 */ /* 0x0001e2000c101118 */
[----:B------:R-:W-:Y:S01]  /*31a90*/  ISETP.LT.AND P1, PT, R35, UR6, !P2 ;  /* 0x0000000623007c0c */ /* 0x000fe2000d721270 */
[----:B------:R-:W1:Y:S01]  /*31aa0*/  LDCU UR6, c[0x0][0x39c] ;  /* 0x00007380ff0677ac */ /* 0x000e620008000800 */
[----:B------:R-:W-:-:S02]  /*31ab0*/  PRMT R82, R82, 0x9910, RZ ;  /* 0x0000991052527816 */ /* 0x000fc400000000ff */
[----:B----4-:R-:W-:Y:S02]  /*31ac0*/  IADD3 R80, P6, PT, R73, R68, RZ ;  /* 0x0000004449507210 */ /* 0x010fe40007fde0ff */
[----:B------:R-:W-:Y:S02]  /*31ad0*/  SHF.R.S32.HI R82, RZ, 0x8, R82 ;  /* 0x00000008ff527819 */ /* 0x000fe40000011452 */
[----:B0-----:R-:W-:Y:S01]  /*31ae0*/  PRMT R74, R81, 0x9910, RZ ;  /* 0x00009910514a7816 */ /* 0x001fe200000000ff */
[----:B------:R-:W-:-:S05]  /*31af0*/  IMAD.X R81, R79, 0x1, R3, P6 ;  /* 0x000000014f517824 */ /* 0x000fca00030e0603 */
[----:B------:R5:W-:Y:S02]  /*31b00*/  @P1 STG.E.U8 desc[UR24][R80.64], R82 ;  /* 0x0000005250001986 */ /* 0x000be4000c101118 */
[----:B-----5:R-:W-:Y:S02]  /*31b10*/  F2FP.SATFINITE.E5M2.F32.PACK_AB_MERGE_C R82, R33, R32, RZ ;  /* 0x000000202152723e */ /* 0x020fe400048060ff */
[----:B------:R-:W4:Y:S01]  /*31b20*/  LDL.LU R32, [R1+0x4d0] ;  /* 0x0004d00001207983 */ /* 0x000f220000300800 */
[----:B------:R-:W-:-:S03]  /*31b30*/  F2FP.SATFINITE.E5M2.F32.PACK_AB_MERGE_C R80, R31, R30, RZ ;  /* 0x0000001e1f50723e */ /* 0x000fc600048060ff */
[----:B------:R-:W4:Y:S04]  /*31b40*/  LDL.LU R33, [R1+0x4d4] ;  /* 0x0004d40001217983 */ /* 0x000f280000300800 */
[----:B------:R-:W5:Y:S04]  /*31b50*/  LDL.LU R30, [R1+0x2d0] ;  /* 0x0002d000011e7983 */ /* 0x000f680000300800 */
[----:B------:R-:W5:Y:S01]  /*31b60*/  LDL.LU R31, [R1+0x2d4] ;  /* 0x0002d400011f7983 */ /* 0x000f620000300800 */
[----:B---3--:R-:W-:-:S03]  /*31b70*/  F2FP.SATFINITE.E5M2.F32.PACK_AB_MERGE_C R81, R29, R28, RZ ;  /* 0x0000001c1d51723e */ /* 0x008fc600048060ff */
[----:B------:R-:W3:Y:S04]  /*31b80*/  LDL.LU R28, [R1+0xd0] ;  /* 0x0000d000011c7983 */ /* 0x000ee80000300800 */
[----:B------:R-:W3:Y:S01]  /*31b90*/  LDL.LU R29, [R1+0xd4] ;  /* 0x0000d400011d7983 */ /* 0x000ee20000300800 */
[C---:B------:R-:W-:Y:S01]  /*31ba0*/  IADD3 R78, P6, PT, R73.reuse, R70, RZ ;  /* 0x00000046494e7210 */ /* 0x040fe20007fde0ff */
[----:B------:R-:W-:Y:S01]  /*31bb0*/  VIADD R75, R73, UR30 ;  /* 0x0000001e494b7c36 */ /* 0x000fe20008000000 */
[----:B------:R-:W-:Y:S01]  /*31bc0*/  ISETP.LT.AND P2, PT, R37, UR10, !P2 ;  /* 0x0000000a25007c0c */ /* 0x000fe2000d741270 */
[----:B------:R-:W0:Y:S01]  /*31bd0*/  LDCU UR10, c[0x0][0x398] ;  /* 0x00007300ff0a77ac */ /* 0x000e220008000800 */
[----:B------:R-:W-:Y:S01]  /*31be0*/  ISETP.LT.AND P3, PT, R67, UR12, !P0 ;  /* 0x0000000c43007c0c */ /* 0x000fe2000c761270 */
[----:B------:R-:W-:Y:S01]  /*31bf0*/  IMAD.X R79, R79, 0x1, R69, P6 ;  /* 0x000000014f4f7824 */ /* 0x000fe200030e0645 */
[----:B------:R-:W-:Y:S01]  /*31c00*/  SHF.R.S32.HI R73, RZ, 0x1f, R75 ;  /* 0x0000001fff497819 */ /* 0x000fe2000001144b */
[----:B------:R-:W3:Y:S01]  /*31c10*/  LDL.LU R43, [R1+0x6d8] ;  /* 0x0006d800012b7983 */ /* 0x000ee20000300800 */
[----:B------:R-:W-:Y:S01]  /*31c20*/  IADD3 R76, P6, PT, R75, R0, RZ ;  /* 0x000000004b4c7210 */ /* 0x000fe20007fde0ff */
[----:B------:R-:W0:Y:S01]  /*31c30*/  LDCU UR12, c[0x0][0x398] ;  /* 0x00007300ff0c77ac */ /* 0x000e220008000800 */
[----:B------:R-:W-:Y:S01]  /*31c40*/  SHF.R.S32.HI R74, RZ, 0x8, R74 ;  /* 0x00000008ff4a7819 */ /* 0x000fe2000001144a */
[----:B------:R-:W3:Y:S02]  /*31c50*/  LDL.LU R40, [R1+0x6dc] ;  /* 0x0006dc0001287983 */ /* 0x000ee40000300800 */
[----:B------:R-:W-:-:S02]  /*31c60*/  IMAD.X R77, R73, 0x1, R72, P6 ;  /* 0x00000001494d7824 */ /* 0x000fc400030e0648 */
[----:B------:R0:W-:Y:S04]  /*31c70*/  @P2 STG.E.U8 desc[UR24][R78.64], R74 ;  /* 0x0000004a4e002986 */ /* 0x0001e8000c101118 */
[----:B------:R1:W-:Y:S01]  /*31c80*/  @P3 STG.E.U8 desc[UR24][R76.64], R83 ;  /* 0x000000534c003986 */ /* 0x0003e2000c101118 */
[----:B------:R-:W-:Y:S01]  /*31c90*/  ISETP.LT.AND P3, PT, R34, UR9, !P0 ;  /* 0x0000000922007c0c */ /* 0x000fe2000c761270 */
[----:B------:R-:W2:Y:S01]  /*31ca0*/  LDCU UR9, c[0x0][0x398] ;  /* 0x00007300ff0977ac */ /* 0x000ea20008000800 */
[----:B------:R-:W-:Y:S01]  /*31cb0*/  ISETP.LT.AND P2, PT, R35, UR14, !P0 ;  /* 0x0000000e23007c0c */ /* 0x000fe2000c741270 */
[----:B------:R-:W3:Y:S01]  /*31cc0*/  LDL.LU R41, [R1+0x4d8] ;  /* 0x0004d80001297983 */ /* 0x000ee20000300800 */
[----:B------:R-:W2:Y:S01]  /*31cd0*/  LDCU UR14, c[0x0][0x398] ;  /* 0x00007300ff0e77ac */ /* 0x000ea20008000800 */
[----:B0-----:R-:W-:Y:S01]  /*31ce0*/  IADD3 R78, P6, PT, R75, R2, RZ ;  /* 0x000000024b4e7210 */ /* 0x001fe20007fde0ff */
[----:B------:R-:W-:Y:S01]  /*31cf0*/  VIADD R74, R66, 0x35 ;  /* 0x00000035424a7836 */ /* 0x000fe20000000000 */
[----:B------:R-:W3:Y:S03]  /*31d00*/  LDL.LU R38, [R1+0x4dc] ;  /* 0x0004dc0001267983 */ /* 0x000ee60000300800 */
[----:B------:R-:W-:Y:S01]  /*31d10*/  IMAD.X R79, R73, 0x1, R71, P6 ;  /* 0x00000001494f7824 */ /* 0x000fe200030e0647 */
[----:B-1----:R-:W-:-:S02]  /*31d20*/  IADD3 R76, P6, PT, R75, R68, RZ ;  /* 0x000000444b4c7210 */ /* 0x002fc40007fde0ff */
[----:B------:R-:W-:Y:S01]  /*31d30*/  ISETP.GE.AND P1, PT, R74, UR4, PT ;  /* 0x000000044a007c0c */ /* 0x000fe2000bf26270 */
[----:B------:R-:W-:Y:S01]  /*31d40*/  VIADD R74, R66, 0x36 ;  /* 0x00000036424a7836 */ /* 0x000fe20000000000 */
[----:B------:R0:W-:Y:S01]  /*31d50*/  @P3 STG.E.U8 desc[UR24][R78.64], R82 ;  /* 0x000000524e003986 */ /* 0x0001e2000c101118 */
[----:B------:R-:W-:Y:S01]  /*31d60*/  IMAD.X R77, R73, 0x1, R3, P6 ;  /* 0x00000001494d7824 */ /* 0x000fe200030e0603 */
[----:B------:R-:W1:Y:S01]  /*31d70*/  LDCU UR4, c[0x0][0x398] ;  /* 0x00007300ff0477ac */ /* 0x000e620008000800 */
[----:B------:R-:W-:Y:S02]  /*31d80*/  PRMT R83, R83, 0x9910, RZ ;  /* 0x0000991053537816 */ /* 0x000fe400000000ff */
[----:B------:R-:W-:Y:S01]  /*31d90*/  ISETP.GE.AND P3, PT, R74, UR6, PT ;  /* 0x000000064a007c0c */ /* 0x000fe2000bf66270 */
[----:B------:R-:W-:Y:S01]  /*31da0*/  VIADD R74, R75, UR30 ;  /* 0x0000001e4b4a7c36 */ /* 0x000fe20008000000 */
[----:B------:R1:W-:Y:S01]  /*31db0*/  @P2 STG.E.U8 desc[UR24][R76.64], R80 ;  /* 0x000000504c002986 */ /* 0x0003e2000c101118 */
[----:B--2---:R-:W-:Y:S01]  /*31dc0*/  ISETP.LT.AND P0, PT, R37, UR9, !P0 ;  /* 0x0000000925007c0c */ /* 0x004fe2000c701270 */
[----:B------:R-:W2:Y:S01]  /*31dd0*/  LDCU UR6, c[0x0][0x398] ;  /* 0x00007300ff0677ac */ /* 0x000ea20008000800 */
[----:B0-----:R-:W-:Y:S01]  /*31de0*/  IADD3 R78, P6, PT, R75, R70, RZ ;  /* 0x000000464b4e7210 */ /* 0x001fe20007fde0ff */
[----:B------:R-:W0:Y:S01]  /*31df0*/  LDCU UR9, c[0x0][0x398] ;  /* 0x00007300ff0977ac */ /* 0x000e220008000800 */
[----:B------:R-:W-:-:S02]  /*31e00*/  ISETP.LT.AND P2, PT, R67, UR10, !P4 ;  /* 0x0000000a43007c0c */ /* 0x000fc4000e741270 */
[----:B------:R-:W-:Y:S01]  /*31e10*/  SHF.R.S32.HI R75, RZ, 0x1f, R74 ;  /* 0x0000001fff4b7819 */ /* 0x000fe2000001144a */
[----:B------:R-:W-:Y:S01]  /*31e20*/  IMAD.X R79, R73, 0x1, R69, P6 ;  /* 0x00000001494f7824 */ /* 0x000fe200030e0645 */
[----:B------:R-:W-:Y:S01]  /*31e30*/  PRMT R82, R82, 0x9910, RZ ;  /* 0x0000991052527816 */ /* 0x000fe200000000ff */
[----:B------:R-:W-:Y:S01]  /*31e40*/  IMAD.MOV.U32 R73, RZ, RZ, R83 ;  /* 0x000000ffff497224 */ /* 0x000fe200078e0053 */
[----:B-1----:R-:W-:Y:S01]  /*31e50*/  IADD3 R76, P6, PT, R74, R0, RZ ;  /* 0x000000004a4c7210 */ /* 0x002fe20007fde0ff */
[----:B------:R-:W1:Y:S03]  /*31e60*/  LDCU UR10, c[0x0][0x398] ;  /* 0x00007300ff0a77ac */ /* 0x000e660008000800 */
        /* <DEDUP_REMOVED lines=14> */
[----:B-----5:R-:W-:-:S03]  /*31f50*/  F2FP.SATFINITE.E5M2.F32.PACK_AB_MERGE_C R82, R31, R30, RZ ;  /* 0x0000001e1f52723e */ /* 0x020fc600048060ff */
[----:B------:R-:W5:Y:S01]  /*31f60*/  LDL.LU R36, [R1+0x6e4] ;  /* 0x0006e40001247983 */ /* 0x000f620000300800 */
[----:B0-----:R-:W-:Y:S02]  /*31f70*/  PRMT R79, R81, 0x9910, RZ ;  /* 0x00009910514f7816 */ /* 0x001fe400000000ff */
[----:B----4-:R-:W-:Y:S02]  /*31f80*/  F2FP.SATFINITE.E5M2.F32.PACK_AB_MERGE_C R81, R33, R32, RZ ;  /* 0x000000202151723e */ /* 0x010fe400048060ff */
[----:B------:R-:W4:Y:S04]  /*31f90*/  LDL.LU R32, [R1+0x4e0] ;  /* 0x0004e00001207983 */ /* 0x000f280000300800 */
[----:B------:R-:W4:Y:S04]  /*31fa0*/  LDL.LU R33, [R1+0x4e4] ;  /* 0x0004e40001217983 */ /* 0x000f280000300800 */
[----:B------:R-:W4:Y:S04]  /*31fb0*/  LDL.LU R30, [R1+0x2d8] ;  /* 0x0002d800011e7983 */ /* 0x000f280000300800 */
[----:B------:R-:W4:Y:S01]  /*31fc0*/  LDL.LU R31, [R1+0x2dc] ;  /* 0x0002dc00011f7983 */ /* 0x000f220000300800 */
[----:B---3--:R-:W-:-:S03]  /*31fd0*/  F2FP.SATFINITE.E5M2.F32.PACK_AB_MERGE_C R84, R29, R28, RZ ;  /* 0x0000001c1d54723e */ /* 0x008fc600048060ff */
[----:B------:R-:W3:Y:S04]  /*31fe0*/  LDL.LU R28, [R1+0xd8] ;  /* 0x0000d800011c7983 */ /* 0x000ee80000300800 */
[----:B------:R-:W3:Y:S01]  /*31ff0*/  LDL.LU R29, [R1+0xdc] ;  /* 0x0000dc00011d7983 */ /* 0x000ee20000300800 */
[----:B--2---:R-:W-:Y:S01]  /*32000*/  ISETP.LT.AND P0, PT, R35, UR6, !P4 ;  /* 0x0000000623007c0c */ /* 0x004fe2000e701270 */
        /* <DEDUP_REMOVED lines=10> */
[----:B------:R-:W0:Y:S01]  /*320b0*/  LDCU UR9, c[0x0][0x398] ;  /* 0x00007300ff0977ac */ /* 0x000e220008000800 */
[C---:B--2---:R-:W-:Y:S01]  /*320c0*/  VIADD R73, R74.reuse, UR30 ;  /* 0x0000001e4a497c36 */ /* 0x044fe20008000000 */
[----:B------:R-:W-:-:S04]  /*320d0*/  IADD3 R76, P4, PT, R74, R70, RZ ;  /* 0x000000464a4c7210 */ /* 0x000fc80007f9e0ff */
[----:B------:R-:W-:Y:S02]  /*320e0*/  SHF.R.S32.HI R80, RZ, 0x1f, R73 ;  /* 0x0000001fff507819 */ /* 0x000fe40000011449 */
[----:B------:R-:W-:Y:S01]  /*320f0*/  IADD3 R74, P6, PT, R73, R0, RZ ;  /* 0x00000000494a7210 */ /* 0x000fe20007fde0ff */
[----:B------:R-:W-:Y:S01]  /*32100*/  IMAD.X R77, R75, 0x1, R69, P4 ;  /* 0x000000014b4d7824 */ /* 0x000fe200020e0645 */
[----:B------:R-:W-:Y:S01]  /*32110*/  ISETP.GE.AND P4, PT, R78, UR4, PT ;  /* 0x000000044e007c0c */ /* 0x000fe2000bf86270 */
[----:B------:R-:W2:Y:S02]  /*32120*/  LDCU UR4, c[0x0][0x39c] ;  /* 0x00007380ff0477ac */ /* 0x000ea40008000800 */
        /* <DEDUP_REMOVED lines=13> */
[C---:B--2---:R-:W-:Y:S02]  /*32200*/  IADD3 R74, P6, PT, R73.reuse, R70, RZ ;  /* 0x00000046494a7210 */ /* 0x044fe40007fde0ff */
        /* <DEDUP_REMOVED lines=14> */
[----:B--2---:R-:W-:-:S02]  /*322f0*/  IADD3 R76, P2, PT, R73, R0, RZ ;  /* 0x00000000494c7210 */ /* 0x004fc40007f5e0ff */
        /* <DEDUP_REMOVED lines=8> */
[----:B------:R-:W2:Y:S02]  /*32380*/  LDCU UR4, c[0x0][0x39c] ;  /* 0x00007380ff0477ac */ /* 0x000ea40008000800 */
[----:B------:R1:W-:Y:S01]  /*32390*/  @P5 STG.E.U8 desc[UR24][R74.64], R80 ;  /* 0x000000504a005986 */ /* 0x0003e2000c101118 */
[----:B-----5:R-:W-:Y:S01]  /*323a0*/  F2FP.SATFINITE.E5M2.F32.PACK_AB_MERGE_C R83, R36, R39, RZ ;  /* 0x000000272453723e */ /* 0x020fe200048060ff */
[----:B------:R-:W5:Y:S01]  /*323b0*/  LDCU UR12, c[0x0][0x398] ;  /* 0x00007300ff0c77ac */ /* 0x000f620008000800 */
        /* <DEDUP_REMOVED lines=25> */
[----:B--2---:R-:W-:Y:S01]  /*32550*/  ISETP.GE.AND P1, PT, R79, UR4, PT ;  /* 0x000000044f007c0c */ /* 0x004fe2000bf26270 */
[----:B------:R-:W2:Y:S01]  /*32560*/  LDCU UR4, c[0x0][0x398] ;  /* 0x00007300ff0477ac */ /* 0x000ea20008000800 */
[----:B----4-:R-:W-:Y:S02]  /*32570*/  F2FP.SATFINITE.E5M2.F32.PACK_AB_MERGE_C R79, R31, R30, RZ ;  /* 0x0000001e1f4f723e */ /* 0x010fe400048060ff */
[----:B------:R-:W4:Y:S04]  /*32580*/  LDL.LU R30, [R1+0x2e0] ;  /* 0x0002e000011e7983 */ /* 0x000f280000300800 */
[----:B------:R-:W4:Y:S04]  /*32590*/  LDL.LU R31, [R1+0x2e4] ;  /* 0x0002e400011f7983 */ /* 0x000f280000300800 */
[----:B------:R-:W3:Y:S04]  /*325a0*/  LDL.LU R28, [R1+0xe0] ;  /* 0x0000e000011c7983 */ /* 0x000ee80000300800 */
[----:B------:R-:W3:Y:S01]  /*325b0*/  LDL.LU R29, [R1+0xe4] ;  /* 0x0000e400011d7983 */ /* 0x000ee20000300800 */
[----:B------:R-:W-:Y:S01]  /*325c0*/  ISETP.LT.AND P5, PT, R34, UR10, !P3 ;  /* 0x0000000a22007c0c */ /* 0x000fe2000dfa1270 */
[----:B------:R-:W2:Y:S01]  /*325d0*/  LDCU UR10, c[0x0][0x398] ;  /* 0x00007300ff0a77ac */ /* 0x000ea20008000800 */
[----:B------:R-:W-:-:S02]  /*325e0*/  IADD3 R74, P6, PT, R73, R2, RZ ;  /* 0x00000002494a7210 */ /* 0x000fc40007fde0ff */
[----:B------:R-:W-:Y:S02]  /*325f0*/  F2FP.SATFINITE.E5M2.F32.PACK_AB_MERGE_C R82, R38, R41, RZ ;  /* 0x000000292652723e */ /* 0x000fe400048060ff */
[----:B-1----:R-:W-:Y:S01]  /*32600*/  PRMT R81, R81, 0x9910, RZ ;  /* 0x0000991051517816 */ /* 0x002fe200000000ff */
[----:B------:R-:W-:Y:S01]  /*32610*/  IMAD.X R75, R78, 0x1, R71, P6 ;  /* 0x000000014e4b7824 */ /* 0x000fe200030e0647 */
[----:B------:R-:W-:Y:S01]  /*32620*/  ISETP.LT.AND P6, PT, R35, UR6, !P3 ;  /* 0x0000000623007c0c */ /* 0x000fe2000dfc1270 */
[----:B------:R-:W1:Y:S01]  /*32630*/  LDCU UR6, c[0x0][0x398] ;  /* 0x00007300ff0677ac */ /* 0x000e620008000800 */
[----:B------:R-:W5:Y:S04]  /*32640*/  LDL.LU R41, [R1+0x6e8] ;  /* 0x0006e80001297983 */ /* 0x000f680000300800 */
[----:B------:R2:W-:Y:S01]  /*32650*/  @P5 STG.E.U8 desc[UR24][R74.64], R82 ;  /* 0x000000524a005986 */ /* 0x0005e2000c101118 */
[----:B0-----:R-:W-:Y:S01]  /*32660*/  ISETP.LT.AND P3, PT, R37, UR9, !P3 ;  /* 0x0000000925007c0c */ /* 0x001fe2000df61270 */
[----:B------:R-:W0:Y:S02]  /*32670*/  LDCU UR9, c[0x0][0x398] ;  /* 0x00007300ff0977ac */ /* 0x000e240008000800 */
[----:B------:R-:W5:Y:S01]  /*32680*/  LDL.LU R38, [R1+0x6ec] ;  /* 0x0006ec0001267983 */ /* 0x000f620000300800 */
[----:B------:R-:W-:-:S03]  /*32690*/  F2FP.SATFINITE.E5M2.F32.PACK_AB_MERGE_C R84, R33, R32, RZ ;  /* 0x000000202154723e */ /* 0x000fc600048060ff */
[----:B------:R-:W5:Y:S01]  /*326a0*/  LDL.LU R39, [R1+0x4e8] ;  /* 0x0004e80001277983 */ /* 0x000f620000300800 */
[----:B--2---:R-:W-:-:S03]  /*326b0*/  IADD3 R74, P5, PT, R73, R68, RZ ;  /* 0x00000044494a7210 */ /* 0x004fc60007fbe0ff */
[----:B------:R-:W2:Y:S02]  /*326c0*/  LDL.LU R36, [R1+0x4ec] ;  /* 0x0004ec0001247983 */ /* 0x000ea40000300800 */
[----:B------:R-:W-:Y:S01]  /*326d0*/  IMAD.X R75, R78, 0x1, R3, P5 ;  /* 0x000000014e4b7824 */ /* 0x000fe200028e0603 */
[----:B------:R-:W-:Y:S01]  /*326e0*/  ISETP.LT.AND P5, PT, R67, UR10, !P4 ;  /* 0x0000000a43007c0c */ /* 0x000fe2000e7a1270 */
[----:B------:R-:W0:Y:S01]  /*326f0*/  LDCU UR10, c[0x0][0x398] ;  /* 0x00007300ff0a77ac */ /* 0x000e220008000800 */
[----:B------:R-:W-:Y:S01]  /*32700*/  PRMT R82, R82, 0x9910, RZ ;  /* 0x0000991052527816 */ /* 0x000fe200000000ff */
[----:B------:R-:W2:Y:S04]  /*32710*/  LDL.LU R32, [R1+0x2e8] ;  /* 0x0002e80001207983 */ /* 0x000ea80000300800 */
[----:B------:R0:W-:Y:S01]  /*32720*/  @P6 STG.E.U8 desc[UR24][R74.64], R79 ;  /* 0x0000004f4a006986 */ /* 0x0001e2000c101118 */
[C---:B------:R-:W-:Y:S01]  /*32730*/  IADD3 R76, P6, PT, R73.reuse, R70, RZ ;  /* 0x00000046494c7210 */ /* 0x040fe20007fde0ff */
[----:B------:R-:W-:-:S02]  /*32740*/  VIADD R73, R73, UR30 ;  /* 0x0000001e49497c36 */ /* 0x000fc40008000000 */
[----:B------:R-:W2:Y:S02]  /*32750*/  LDL.LU R33, [R1+0x2ec] ;  /* 0x0002ec0001217983 */ /* 0x000ea40000300800 */
[----:B------:R-:W-:Y:S01]  /*32760*/  IMAD.X R77, R78, 0x1, R69, P6 ;  /* 0x000000014e4d7824 */ /* 0x000fe200030e0645 */
[----:B------:R-:W-:Y:S02]  /*32770*/  SHF.R.S32.HI R78, RZ, 0x1f, R73 ;  /* 0x0000001fff4e7819 */ /* 0x000fe40000011449 */
[----:B0-----:R-:W-:Y:S02]  /*32780*/  IADD3 R74, P6, PT, R73, R0, RZ ;  /* 0x00000000494a7210 */ /* 0x001fe40007fde0ff */
[----:B------:R0:W-:Y:S01]  /*32790*/  @P3 STG.E.U8 desc[UR24][R76.64], R80 ;  /* 0x000000504c003986 */ /* 0x0001e2000c101118 */
[----:B------:R-:W-:Y:S01]  /*327a0*/  ISETP.LT.AND P3, PT, R34, UR4, !P4 ;  /* 0x0000000422007c0c */ /* 0x000fe2000e761270 */
[----:B------:R-:W1:Y:S01]  /*327b0*/  LDCU UR4, c[0x0][0x39c] ;  /* 0x00007380ff0477ac */ /* 0x000e620008000800 */
        /* <DEDUP_REMOVED lines=39> */
[----:B-----5:R-:W-:Y:S02]  /*32a30*/  ISETP.LT.AND P3, PT, R34, UR12, !P2 ;  /* 0x0000000c22007c0c */ /* 0x020fe4000d761270 */
[----:B------:R-:W-:Y:S01]  /*32a40*/  IADD3 R76, P6, PT, R73, R2, RZ ;  /* 0x00000002494c7210 */ /* 0x000fe20007fde0ff */
[----:B0-----:R-:W-:Y:S01]  /*32a50*/  VIADD R75, R66, 0x3c ;  /* 0x0000003c424b7836 */ /* 0x001fe20000000000 */
[----:B------:R-:W-:Y:S01]  /*32a60*/  ISETP.LT.AND P5, PT, R35, UR14, !P2 ;  /* 0x0000000e23007c0c */ /* 0x000fe2000d7a1270 */
[----:B------:R-:W0:Y:S02]  /*32a70*/  LDCU UR12, c[0x0][0x398] ;  /* 0x00007300ff0c77ac */ /* 0x000e240008000800 */
[----:B------:R-:W-:Y:S01]  /*32a80*/  IMAD.X R77, R78, 0x1, R71, P6 ;  /* 0x000000014e4d7824 */ /* 0x000fe200030e0647 */
[----:B------:R-:W-:Y:S01]  /*32a90*/  IADD3 R74, P6, PT, R73, R68, RZ ;  /* 0x00000044494a7210 */ /* 0x000fe20007fde0ff */
[----:B------:R-:W5:Y:S01]  /*32aa0*/  LDCU UR14, c[0x0][0x398] ;  /* 0x00007300ff0e77ac */ /* 0x000f620008000800 */
[----:B------:R-:W-:-:S03]  /*32ab0*/  ISETP.LT.AND P2, PT, R37, UR16, !P2 ;  /* 0x0000001025007c0c */ /* 0x000fc6000d741270 */
[----:B------:R0:W-:Y:S01]  /*32ac0*/  @P3 STG.E.U8 desc[UR24][R76.64], R84 ;  /* 0x000000544c003986 */ /* 0x0001e2000c101118 */
[----:B-1----:R-:W-:Y:S01]  /*32ad0*/  ISETP.GE.AND P3, PT, R75, UR6, PT ;  /* 0x000000064b007c0c */ /* 0x002fe2000bf66270 */
[----:B------:R-:W1:Y:S01]  /*32ae0*/  LDCU UR6, c[0x0][0x398] ;  /* 0x00007300ff0677ac */ /* 0x000e620008000800 */
[----:B------:R-:W-:Y:S01]  /*32af0*/  IMAD.X R75, R78, 0x1, R3, P6 ;  /* 0x000000014e4b7824 */ /* 0x000fe200030e0603 */
[----:B------:R-:W-:Y:S01]  /*32b00*/  PRMT R81, R83, 0x9910, RZ ;  /* 0x0000991053517816 */ /* 0x000fe200000000ff */
[----:B------:R-:W1:Y:S03]  /*32b10*/  LDCU UR16, c[0x0][0x398] ;  /* 0x00007300ff1077ac */ /* 0x000e660008000800 */
[----:B------:R5:W-:Y:S01]  /*32b20*/  @P5 STG.E.U8 desc[UR24][R74.64], R79 ;  /* 0x0000004f4a005986 */ /* 0x000be2000c101118 */
[----:B------:R-:W-:Y:S01]  /*32b30*/  ISETP.LT.AND P5, PT, R67, UR9, !P0 ;  /* 0x0000000943007c0c */ /* 0x000fe2000c7a1270 */
[----:B------:R-:W2:Y:S01]  /*32b40*/  LDCU UR9, c[0x0][0x398] ;  /* 0x00007300ff0977ac */ /* 0x000ea20008000800 */
[C---:B0-----:R-:W-:Y:S01]  /*32b50*/  IADD3 R76, P6, PT, R73.reuse, R70, RZ ;  /* 0x00000046494c7210 */ /* 0x041fe20007fde0ff */
[----:B------:R-:W-:-:S04]  /*32b60*/  VIADD R73, R73, UR30 ;  /* 0x0000001e49497c36 */ /* 0x000fc80008000000 */
[----:B------:R-:W-:Y:S01]  /*32b70*/  IMAD.X R77, R78, 0x1, R69, P6 ;  /* 0x000000014e4d7824 */ /* 0x000fe200030e0645 */
[----:B------:R-:W-:Y:S02]  /*32b80*/  SHF.R.S32.HI R78, RZ, 0x1f, R73 ;  /* 0x0000001fff4e7819 */ /* 0x000fe40000011449 */
[----:B-----5:R-:W-:Y:S02]  /*32b90*/  IADD3 R74, P6, PT, R73, R0, RZ ;  /* 0x00000000494a7210 */ /* 0x020fe40007fde0ff */
[----:B------:R0:W-:Y:S03]  /*32ba0*/  @P2 STG.E.U8 desc[UR24][R76.64], R80 ;  /* 0x000000504c002986 */ /* 0x0001e6000c101118 */
[----:B------:R-:W-:Y:S01]  /*32bb0*/  IMAD.X R75, R78, 0x1, R72, P6 ;  /* 0x000000014e4b7824 */ /* 0x000fe200030e0648 */
[----:B-1----:R-:W-:Y:S01]  /*32bc0*/  ISETP.LT.AND P2, PT, R34, UR6, !P0 ;  /* 0x0000000622007c0c */ /* 0x002fe2000c741270 */
[----:B------:R-:W1:Y:S01]  /*32bd0*/  LDCU UR6, c[0x0][0x398] ;  /* 0x00007300ff0677ac */ /* 0x000e620008000800 */
[----:B0-----:R-:W-:-:S02]  /*32be0*/  SHF.R.S32.HI R76, RZ, 0x8, R81 ;  /* 0x00000008ff4c7819 */ /* 0x001fc40000011451 */
[----:B------:R-:W-:-:S03]  /*32bf0*/  PRMT R77, R84, 0x9910, RZ ;  /* 0x00009910544d7816 */ /* 0x000fc600000000ff */
[----:B------:R0:W-:Y:S01]  /*32c00*/  @P5 STG.E.U8 desc[UR24][R74.64], R76 ;  /* 0x0000004c4a005986 */ /* 0x0001e2000c101118 */
[----:B------:R-:W-:Y:S01]  /*32c10*/  ISETP.LT.AND P5, PT, R35, UR10, !P0 ;  /* 0x0000000a23007c0c */ /* 0x000fe2000c7a1270 */
[----:B------:R-:W5:Y:S01]  /*32c20*/  LDCU UR10, c[0x0][0x398] ;  /* 0x00007300ff0a77ac */ /* 0x000f620008000800 */
        /* <DEDUP_REMOVED lines=10> */
[----:B--2---:R-:W-:Y:S01]  /*32cd0*/  ISETP.LT.AND P0, PT, R37, UR9, !P0 ;  /* 0x0000000925007c0c */ /* 0x004fe2000c701270 */
[----:B------:R-:W2:Y:S01]  /*32ce0*/  LDCU UR9, c[0x0][0x398] ;  /* 0x00007300ff0977ac */ /* 0x000ea20008000800 */
[----:B------:R-:W-:Y:S01]  /*32cf0*/  PRMT R80, R80, 0x9910, RZ ;  /* 0x0000991050507816 */ /* 0x000fe200000000ff */
[----:B------:R-:W2:Y:S01]  /*32d00*/  LDCU UR4, c[0x0][0x39c] ;  /* 0x00007380ff0477ac */ /* 0x000ea20008000800 */
[----:B0-----:R-:W-:-:S05]  /*32d10*/  SHF.R.S32.HI R76, RZ, 0x8, R81 ;  /* 0x00000008ff4c7819 */ /* 0x001fca0000011451 */
[----:B------:R0:W-:Y:S01]  /*32d20*/  @P5 STG.E.U8 desc[UR24][R74.64], R76 ;  /* 0x0000004c4a005986 */ /* 0x0001e2000c101118 */
[----:B-1----:R-:W-:Y:S01]  /*32d30*/  ISETP.LT.AND P5, PT, R67, UR6, !P1 ;  /* 0x0000000643007c0c */ /* 0x002fe2000cfa1270 */
        /* <DEDUP_REMOVED lines=10> */
[----:B-----5:R-:W-:Y:S01]  /*32de0*/  ISETP.LT.AND P0, PT, R34, UR10, !P1 ;  /* 0x0000000a22007c0c */ /* 0x020fe2000cf01270 */
[----:B------:R-:W-:Y:S01]  /*32df0*/  VIADD R78, R66, 0x3e ;  /* 0x0000003e424e7836 */ /* 0x000fe20000000000 */
[----:B------:R-:W-:Y:S01]  /*32e00*/  F2FP.SATFINITE.E5M2.F32.PACK_AB_MERGE_C R82, R36, R39, RZ ;  /* 0x000000272452723e */ /* 0x000fe200048060ff */
[----:B------:R-:W5:Y:S01]  /*32e10*/  LDCU UR10, c[0x0][0x398] ;  /* 0x00007300ff0a77ac */ /* 0x000f620008000800 */
[----:B------:R1:W-:Y:S01]  /*32e20*/  @P5 STG.E.U8 desc[UR24][R74.64], R81 ;  /* 0x000000514a005986 */ /* 0x0003e2000c101118 */
[----:B--2---:R-:W-:Y:S01]  /*32e30*/  ISETP.LT.AND P5, PT, R35, UR9, !P1 ;  /* 0x0000000923007c0c */ /* 0x004fe2000cfa1270 */
[----:B------:R-:W2:Y:S01]  /*32e40*/  LDCU UR9, c[0x0][0x398] ;  /* 0x00007300ff0977ac */ /* 0x000ea20008000800 */
[----:B0-----:R-:W-:-:S05]  /*32e50*/  IADD3 R76, P6, PT, R73, R2, RZ ;  /* 0x00000002494c7210 */ /* 0x001fca0007fde0ff */
[----:B------:R-:W-:Y:S01]  /*32e60*/  IMAD.X R77, R79, 0x1, R71, P6 ;  /* 0x000000014f4d7824 */ /* 0x000fe200030e0647 */
[----:B-1----:R-:W-:Y:S02]  /*32e70*/  IADD3 R74, P6, PT, R73, R68, RZ ;  /* 0x00000044494a7210 */ /* 0x002fe40007fde0ff */
[----:B------:R-:W-:Y:S02]  /*32e80*/  F2FP.SATFINITE.E5M2.F32.PACK_AB_MERGE_C R80, R33, R32, RZ ;  /* 0x000000202150723e */ /* 0x000fe400048060ff */
[----:B------:R-:W-:Y:S01]  /*32e90*/  @P0 STG.E.U8 desc[UR24][R76.64], R82 ;  /* 0x000000524c000986 */ /* 0x000fe2000c101118 */
[----:B------:R-:W-:Y:S01]  /*32ea0*/  IMAD.X R75, R79, 0x1, R3, P6 ;  /* 0x000000014f4b7824 */ /* 0x000fe200030e0603 */
[----:B------:R-:W-:Y:S02]  /*32eb0*/  ISETP.GE.AND P0, PT, R78, UR4, PT ;  /* 0x000000044e007c0c */ /* 0x000fe4000bf06270 */
[----:B------:R-:W5:Y:S01]  /*32ec0*/  LDL.LU R32, [R1+0x4f0] ;  /* 0x0004f00001207983 */ /* 0x000f620000300800 */
[C---:B------:R-:W-:Y:S01]  /*32ed0*/  IADD3 R78, P6, PT, R73.reuse, R70, RZ ;  /* 0x00000046494e7210 */ /* 0x040fe20007fde0ff */
[----:B------:R-:W0:Y:S02]  /*32ee0*/  LDCU UR4, c[0x0][0x398] ;  /* 0x00007300ff0477ac */ /* 0x000e240008000800 */
[----:B------:R1:W-:Y:S04]  /*32ef0*/  @P5 STG.E.U8 desc[UR24][R74.64], R80 ;  /* 0x000000504a005986 */ /* 0x0003e8000c101118 */
[----:B------:R-:W5:Y:S01]  /*32f00*/  LDL.LU R33, [R1+0x4f4] ;  /* 0x0004f40001217983 */ /* 0x000f620000300800 */
[----:B-1----:R-:W-:Y:S01]  /*32f10*/  VIADD R74, R73, UR30 ;  /* 0x0000001e494a7c36 */ /* 0x002fe20008000000 */
[----:B------:R-:W-:-:S02]  /*32f20*/  PRMT R73, R81, 0x9910, RZ ;  /* 0x0000991051497816 */ /* 0x000fc400000000ff */
[----:B----4-:R-:W-:Y:S02]  /*32f30*/  F2FP.SATFINITE.E5M2.F32.PACK_AB_MERGE_C R84, R31, R30, RZ ;  /* 0x0000001e1f54723e */ /* 0x010fe400048060ff */
[----:B------:R-:W4:Y:S04]  /*32f40*/  LDL.LU R30, [R1+0x2f0] ;  /* 0x0002f000011e7983 */ /* 0x000f280000300800 */
[----:B------:R-:W4:Y:S01]  /*32f50*/  LDL.LU R31, [R1+0x2f4] ;  /* 0x0002f400011f7983 */ /* 0x000f220000300800 */
[----:B---3--:R-:W-:-:S03]  /*32f60*/  F2FP.SATFINITE.E5M2.F32.PACK_AB_MERGE_C R81, R29, R28, RZ ;  /* 0x0000001c1d51723e */ /* 0x008fc600048060ff */
[----:B------:R-:W3:Y:S04]  /*32f70*/  LDL.LU R28, [R1+0xf0] ;  /* 0x0000f000011c7983 */ /* 0x000ee80000300800 */
[----:B------:R-:W3:Y:S01]  /*32f80*/  LDL.LU R29, [R1+0xf4] ;  /* 0x0000f400011d7983 */ /* 0x000ee20000300800 */
[----:B------:R-:W-:Y:S01]  /*32f90*/  ISETP.LT.AND P1, PT, R37, UR6, !P1 ;  /* 0x0000000625007c0c */ /* 0x000fe2000cf21270 */
[----:B------:R-:W-:Y:S01]  /*32fa0*/  IMAD.X R79, R79, 0x1, R69, P6 ;  /* 0x000000014f4f7824 */ /* 0x000fe200030e0645 */
[----:B--2---:R-:W-:Y:S01]  /*32fb0*/  ISETP.LT.AND P5, PT, R67, UR9, !P4 ;  /* 0x0000000943007c0c */ /* 0x004fe2000e7a1270 */
[----:B------:R-:W1:Y:S01]  /*32fc0*/  LDCU UR6, c[0x0][0x398] ;  /* 0x00007300ff0677ac */ /* 0x000e620008000800 */
[----:B------:R-:W-:Y:S02]  /*32fd0*/  SHF.R.S32.HI R75, RZ, 0x1f, R74 ;  /* 0x0000001fff4b7819 */ /* 0x000fe4000001144a */
[----:B------:R-:W-:Y:S01]  /*32fe0*/  IADD3 R76, P6, PT, R74, R0, RZ ;  /* 0x000000004a4c7210 */ /* 0x000fe20007fde0ff */
[----:B------:R-:W2:Y:S01]  /*32ff0*/  LDCU UR9, c[0x0][0x398] ;  /* 0x00007300ff0977ac */ /* 0x000ea20008000800 */
        /* <DEDUP_REMOVED lines=8> */
[----:B--2---:R-:W-:Y:S01]  /*33080*/  PRMT R73, R80, 0x9910, RZ ;  /* 0x0000991050497816 */ /* 0x004fe200000000ff */
[----:B------:R-:W-:-:S02]  /*33090*/  IMAD.MOV.U32 R80, RZ, RZ, R82 ;  /* 0x000000ffff507224 */ /* 0x000fc400078e0052 */
[----:B------:R-:W-:Y:S01]  /*330a0*/  IMAD.X R79, R75, 0x1, R71, P6 ;  /* 0x000000014b4f7824 */ /* 0x000fe200030e0647 */
[----:B-----5:R-:W-:Y:S01]  /*330b0*/  ISETP.LT.AND P1, PT, R35, UR10, !P4 ;  /* 0x0000000a23007c0c */ /* 0x020fe2000e721270 */
[----:B------:R-:W1:Y:S01]  /*330c0*/  LDCU UR10, c[0x0][0x398] ;  /* 0x00007300ff0a77ac */ /* 0x000e620008000800 */
[----:B------:R-:W-:Y:S02]  /*330d0*/  SHF.R.S32.HI R80, RZ, 0x8, R80 ;  /* 0x00000008ff507819 */ /* 0x000fe40000011450 */
[----:B------:R-:W-:Y:S01]  /*330e0*/  ISETP.LT.AND P4, PT, R37, UR6, !P4 ;  /* 0x0000000625007c0c */ /* 0x000fe2000e781270 */
[----:B------:R-:W2:Y:S01]  /*330f0*/  LDCU UR6, c[0x0][0x39c] ;  /* 0x00007380ff0677ac */ /* 0x000ea20008000800 */
[----:B------:R-:W-:Y:S01]  /*33100*/  IADD3 R76, P6, PT, R74, R68, RZ ;  /* 0x000000444a4c7210 */ /* 0x000fe20007fde0ff */
[----:B------:R5:W-:Y:S01]  /*33110*/  @P5 STG.E.U8 desc[UR24][R78.64], R80 ;  /* 0x000000504e005986 */ /* 0x000be2000c101118 */
[----:B------:R-:W-:Y:S02]  /*33120*/  PRMT R82, R81, 0x9910, RZ ;  /* 0x0000991051527816 */ /* 0x000fe400000000ff */
[----:B------:R-:W-:Y:S01]  /*33130*/  SHF.R.S32.HI R73, RZ, 0x8, R73 ;  /* 0x00000008ff497819 */ /* 0x000fe20000011449 */
[----:B------:R-:W-:Y:S01]  /*33140*/  IMAD.X R77, R75, 0x1, R3, P6 ;  /* 0x000000014b4d7824 */ /* 0x000fe200030e0603 */
[----:B------:R-:W-:Y:S01]  /*33150*/  SHF.R.S32.HI R82, RZ, 0x8, R82 ;  /* 0x00000008ff527819 */ /* 0x000fe20000011452 */
[----:B------:R-:W-:Y:S01]  /*33160*/  VIADD R81, R66, 0x3f ;  /* 0x0000003f42517836 */ /* 0x000fe20000000000 */
[----:B-----5:R-:W-:-:S02]  /*33170*/  IADD3 R78, P5, PT, R74, R70, RZ ;  /* 0x000000464a4e7210 */ /* 0x020fc40007fbe0ff */
[----:B------:R-:W-:Y:S03]  /*33180*/  @P1 STG.E.U8 desc[UR24][R76.64], R73 ;  /* 0x000000494c001986 */ /* 0x000fe6000c101118 */
[----:B------:R-:W-:-:S05]  /*33190*/  IMAD.X R79, R75, 0x1, R69, P5 ;  /* 0x000000014b4f7824 */ /* 0x000fca00028e0645 */
[----:B------:R4:W-:Y:S01]  /*331a0*/  @P4 STG.E.U8 desc[UR24][R78.64], R82 ;  /* 0x000000524e004986 */ /* 0x0009e2000c101118 */
[----:B0-----:R-:W-:Y:S01]  /*331b0*/  ISETP.GE.AND P4, PT, R81, UR4, PT ;  /* 0x0000000451007c0c */ /* 0x001fe2000bf86270 */
[----:B------:R-:W0:Y:S01]  /*331c0*/  LDCU UR4, c[0x0][0x398] ;  /* 0x00007300ff0477ac */ /* 0x000e220008000800 */
[----:B------:R-:W-:Y:S02]  /*331d0*/  F2FP.SATFINITE.E5M2.F32.PACK_AB_MERGE_C R83, R33, R32, RZ ;  /* 0x000000202153723e */ /* 0x000fe400048060ff */
[----:B---3--:R-:W-:Y:S02]  /*331e0*/  F2FP.SATFINITE.E5M2.F32.PACK_AB_MERGE_C R81, R29, R28, RZ ;  /* 0x0000001c1d51723e */ /* 0x008fe400048060ff */
[----:B------:R-:W3:Y:S04]  /*331f0*/  LDL.LU R28, [R1+0x6f8] ;  /* 0x0006f800011c7983 */ /* 0x000ee80000300800 */
[----:B------:R-:W3:Y:S01]  /*33200*/  LDL.LU R29, [R1+0x6fc] ;  /* 0x0006fc00011d7983 */ /* 0x000ee20000300800 */
[----:B----4-:R-:W-:-:S03]  /*33210*/  F2FP.SATFINITE.E5M2.F32.PACK_AB_MERGE_C R82, R31, R30, RZ ;  /* 0x0000001e1f52723e */ /* 0x010fc600048060ff */
[----:B------:R-:W4:Y:S04]  /*33220*/  LDL.LU R32, [R1+0x4f8] ;  /* 0x0004f80001207983 */ /* 0x000f280000300800 */
[----:B------:R-:W4:Y:S04]  /*33230*/  LDL.LU R33, [R1+0x4fc] ;  /* 0x0004fc0001217983 */ /* 0x000f280000300800 */
[----:B------:R-:W5:Y:S04]  /*33240*/  LDL.LU R30, [R1+0x2f8] ;  /* 0x0002f800011e7983 */ /* 0x000f680000300800 */
[----:B------:R-:W5:Y:S01]  /*33250*/  LDL.LU R31, [R1+0x2fc] ;  /* 0x0002fc00011f7983 */ /* 0x000f620000300800 */
[----:B------:R-:W-:Y:S01]  /*33260*/  VIADD R73, R74, UR30 ;  /* 0x0000001e4a497c36 */ /* 0x000fe20008000000 */
[----:B------:R-:W-:Y:S01]  /*33270*/  ISETP.LT.AND P1, PT, R67, UR9, !P3 ;  /* 0x0000000943007c0c */ /* 0x000fe2000df21270 */
[----:B------:R-:W0:Y:S03]  /*33280*/  LDCU UR9, c[0x0][0x398] ;  /* 0x00007300ff0977ac */ /* 0x000e260008000800 */
[----:B------:R-:W-:-:S02]  /*33290*/  SHF.R.S32.HI R80, RZ, 0x1f, R73 ;  /* 0x0000001fff507819 */ /* 0x000fc40000011449 */
[C---:B------:R-:W-:Y:S02]  /*332a0*/  IADD3 R76, P6, PT, R73.reuse, R0, RZ ;  /* 0x00000000494c7210 */ /* 0x040fe40007fde0ff */
[----:B------:R-:W-:Y:S01]  /*332b0*/  ISETP.LT.AND P5, PT, R34, UR12, !P3 ;  /* 0x0000000c22007c0c */ /* 0x000fe2000dfa1270 */
[----:B------:R-:W0:Y:S02]  /*332c0*/  LDCU UR12, c[0x0][0x398] ;  /* 0x00007300ff0c77ac */ /* 0x000e240008000800 */
[----:B------:R-:W-:Y:S01]  /*332d0*/  IMAD.X R77, R80, 0x1, R72, P6 ;  /* 0x00000001504d7824 */ /* 0x000fe200030e0648 */
[----:B------:R-:W-:-:S05]  /*332e0*/  IADD3 R74, P6, PT, R73, R2, RZ ;  /* 0x00000002494a7210 */ /* 0x000fca0007fde0ff */
[----:B------:R-:W-:Y:S01]  /*332f0*/  IMAD.X R75, R80, 0x1, R71, P6 ;  /* 0x00000001504b7824 */ /* 0x000fe200030e0647 */
[----:B------:R0:W-:Y:S01]  /*33300*/  @P1 STG.E.U8 desc[UR24][R76.64], R84 ;  /* 0x000000544c001986 */ /* 0x0001e2000c101118 */
[----:B-1----:R-:W-:Y:S01]  /*33310*/  ISETP.LT.AND P1, PT, R35, UR10, !P3 ;  /* 0x0000000a23007c0c */ /* 0x002fe2000df21270 */
[----:B------:R-:W1:Y:S01]  /*33320*/  LDCU UR10, c[0x0][0x398] ;  /* 0x00007300ff0a77ac */ /* 0x000e620008000800 */
[----:B------:R-:W-:Y:S01]  /*33330*/  ISETP.LT.AND P3, PT, R37, UR14, !P3 ;  /* 0x0000000e25007c0c */ /* 0x000fe2000df61270 */
[----:B------:R2:W-:Y:S01]  /*33340*/  @P5 STG.E.U8 desc[UR24][R74.64], R83 ;  /* 0x000000534a005986 */ /* 0x0005e2000c101118 */
[----:B------:R-:W-:Y:S01]  /*33350*/  PRMT R78, R83, 0x9910, RZ ;  /* 0x00009910534e7816 */ /* 0x000fe200000000ff */
[----:B------:R-:W1:Y:S01]  /*33360*/  LDCU UR14, c[0x0][0x398] ;  /* 0x00007300ff0e77ac */ /* 0x000e620008000800 */
[C---:B0-----:R-:W-:Y:S01]  /*33370*/  IADD3 R76, P5, PT, R73.reuse, R68, RZ ;  /* 0x00000044494c7210 */ /* 0x041fe20007fbe0ff */
[----:B--2---:R-:W-:Y:S01]  /*33380*/  VIADD R75, R66, 0x40 ;  /* 0x00000040424b7836 */ /* 0x004fe20000000000 */
[----:B------:R-:W-:-:S03]  /*33390*/  IADD3 R74, P6, PT, R73, R70, RZ ;  /* 0x00000046494a7210 */ /* 0x000fc60007fde0ff */
[C---:B------:R-:W-:Y:S02]  /*333a0*/  IMAD.X R77, R80.reuse, 0x1, R3, P5 ;  /* 0x00000001504d7824 */ /* 0x040fe400028e0603 */
[----:B------:R-:W-:Y:S01]  /*333b0*/  VIADD R73, R73, UR30 ;  /* 0x0000001e49497c36 */ /* 0x000fe20008000000 */
[----:B------:R-:W-:Y:S01]  /*333c0*/  ISETP.GE.AND P5, PT, R75, UR6, PT ;  /* 0x000000064b007c0c */ /* 0x000fe2000bfa6270 */
[----:B------:R-:W-:Y:S01]  /*333d0*/  IMAD.X R75, R80, 0x1, R69, P6 ;  /* 0x00000001504b7824 */ /* 0x000fe200030e0645 */
[----:B------:R-:W0:Y:S01]  /*333e0*/  LDCU UR6, c[0x0][0x398] ;  /* 0x00007300ff0677ac */ /* 0x000e220008000800 */
[----:B------:R2:W-:Y:S01]  /*333f0*/  @P1 STG.E.U8 desc[UR24][R76.64], R82 ;  /* 0x000000524c001986 */ /* 0x0005e2000c101118 */
[----:B------:R-:W-:-:S03]  /*33400*/  SHF.R.S32.HI R79, RZ, 0x1f, R73 ;  /* 0x0000001fff4f7819 */ /* 0x000fc60000011449 */
[----:B------:R0:W-:Y:S01]  /*33410*/  @P3 STG.E.U8 desc[UR24][R74.64], R81 ;  /* 0x000000514a003986 */ /* 0x0001e2000c101118 */
[----:B------:R-:W-:Y:S01]  /*33420*/  ISETP.LT.AND P3, PT, R67, UR4, !P2 ;  /* 0x0000000443007c0c */ /* 0x000fe2000d761270 */
[----:B------:R-:W1:Y:S01]  /*33430*/  LDCU UR4, c[0x0][0x39c] ;  /* 0x00007380ff0477ac */ /* 0x000e620008000800 */
[----:B------:R-:W-:Y:S02]  /*33440*/  ISETP.LT.AND P1, PT, R34, UR9, !P2 ;  /* 0x0000000922007c0c */ /* 0x000fe4000d721270 */
[----:B------:R-:W-:Y:S01]  /*33450*/  PRMT R80, R84, 0x9910, RZ ;  /* 0x0000991054507816 */ /* 0x000fe200000000ff */
[----:B------:R-:W1:Y:S01]  /*33460*/  LDCU UR9, c[0x0][0x398] ;  /* 0x00007300ff0977ac */ /* 0x000e620008000800 */
[----:B--2---:R-:W-:-:S05]  /*33470*/  IADD3 R76, P6, PT, R73, R0, RZ ;  /* 0x00000000494c7210 */ /* 0x004fca0007fde0ff */
[----:B------:R-:W-:Y:S01]  /*33480*/  IMAD.X R77, R79, 0x1, R72, P6 ;  /* 0x000000014f4d7824 */ /* 0x000fe200030e0648 */
[----:B0-----:R-:W-:Y:S02]  /*33490*/  IADD3 R74, P6, PT, R73, R2, RZ ;  /* 0x00000002494a7210 */ /* 0x001fe40007fde0ff */
        /* <DEDUP_REMOVED lines=8> */
[----:B0-----:R-:W-:Y:S02]  /*33520*/  IADD3 R80, P6, PT, R73, R68, RZ ;  /* 0x0000004449507210 */ /* 0x001fe40007fde0ff */
[----:B------:R-:W-:Y:S02]  /*33530*/  SHF.R.S32.HI R82, RZ, 0x8, R82 ;  /* 0x00000008ff527819 */ /* 0x000fe40000011452 */
[----:B--2---:R-:W-:Y:S01]  /*33540*/  PRMT R74, R81, 0x9910, RZ ;  /* 0x00009910514a7816 */ /* 0x004fe200000000ff */
[----:B------:R-:W-:-:S05]  /*33550*/  IMAD.X R81, R79, 0x1, R3, P6 ;  /* 0x000000014f517824 */ /* 0x000fca00030e0603 */
[----:B------:R4:W-:Y:S01]  /*33560*/  @P1 STG.E.U8 desc[UR24][R80.64], R82 ;  /* 0x0000005250001986 */ /* 0x0009e2000c101118 */
[----:B---3--:R-:W-:-:S03]  /*33570*/  F2FP.SATFINITE.E5M2.F32.PACK_AB_MERGE_C R83, R29, R28, RZ ;  /* 0x0000001c1d53723e */ /* 0x008fc600048060ff */
[----:B------:R-:W2:Y:S04]  /*33580*/  LDL.LU R28, [R1+0xf8] ;  /* 0x0000f800011c7983 */ /* 0x000ea80000300800 */
[----:B------:R-:W2:Y:S01]  /*33590*/  LDL.LU R29, [R1+0xfc] ;  /* 0x0000fc00011d7983 */ /* 0x000ea20000300800 */
[----:B----4-:R-:W-:-:S03]  /*335a0*/  F2FP.SATFINITE.E5M2.F32.PACK_AB_MERGE_C R82, R33, R32, RZ ;  /* 0x000000202152723e */ /* 0x010fc600048060ff */
[----:B------:R-:W3:Y:S04]  /*335b0*/  LDL.LU R39, [R1+0x500] ;  /* 0x0005000001277983 */ /* 0x000ee80000300800 */
[----:B------:R-:W3:Y:S01]  /*335c0*/  LDL.LU R36, [R1+0x504] ;  /* 0x0005040001247983 */ /* 0x000ee20000300800 */
[----:B-----5:R-:W-:-:S03]  /*335d0*/  F2FP.SATFINITE.E5M2.F32.PACK_AB_MERGE_C R80, R31, R30, RZ ;  /* 0x0000001e1f50723e */ /* 0x020fc600048060ff */
[----:B------:R-:W4:Y:S04]  /*335e0*/  LDL.LU R32, [R1+0x300] ;  /* 0x0003000001207983 */ /* 0x000f280000300800 */
[----:B------:R-:W4:Y:S04]  /*335f0*/  LDL.LU R33, [R1+0x304] ;  /* 0x0003040001217983 */ /* 0x000f280000300800 */
[----:B------:R-:W5:Y:S04]  /*33600*/  LDL.LU R30, [R1+0x100] ;  /* 0x00010000011e7983 */ /* 0x000f680000300800 */
[----:B------:R-:W5:Y:S01]  /*33610*/  LDL.LU R31, [R1+0x104] ;  /* 0x00010400011f7983 */ /* 0x000f620000300800 */
[C---:B------:R-:W-:Y:S01]  /*33620*/  IADD3 R78, P6, PT, R73.reuse, R70, RZ ;  /* 0x00000046494e7210 */ /* 0x040fe20007fde0ff */
[----:B------:R-:W-:Y:S01]  /*33630*/  VIADD R75, R73, UR30 ;  /* 0x0000001e494b7c36 */ /* 0x000fe20008000000 */
[----:B-1----:R-:W-:Y:S01]  /*33640*/  ISETP.LT.AND P2, PT, R37, UR10, !P2 ;  /* 0x0000000a25007c0c */ /* 0x002fe2000d741270 */
[----:B------:R-:W0:Y:S01]  /*33650*/  LDCU UR10, c[0x0][0x398] ;  /* 0x00007300ff0a77ac */ /* 0x000e220008000800 */
[----:B------:R-:W-:Y:S01]  /*33660*/  ISETP.LT.AND P3, PT, R67, UR12, !P0 ;  /* 0x0000000c43007c0c */ /* 0x000fe2000c761270 */
[----:B------:R-:W-:Y:S01]  /*33670*/  IMAD.X R79, R79, 0x1, R69, P6 ;  /* 0x000000014f4f7824 */ /* 0x000fe200030e0645 */
[----:B------:R-:W-:Y:S01]  /*33680*/  SHF.R.S32.HI R73, RZ, 0x1f, R75 ;  /* 0x0000001fff497819 */ /* 0x000fe2000001144b */
[----:B------:R-:W1:Y:S01]  /*33690*/  LDCU UR12, c[0x0][0x398] ;  /* 0x00007300ff0c77ac */ /* 0x000e620008000800 */
[----:B------:R-:W-:-:S02]  /*336a0*/  IADD3 R76, P6, PT, R75, R0, RZ ;  /* 0x000000004b4c7210 */ /* 0x000fc40007fde0ff */
[----:B------:R-:W-:-:S03]  /*336b0*/  SHF.R.S32.HI R74, RZ, 0x8, R74 ;  /* 0x00000008ff4a7819 */ /* 0x000fc6000001144a */
[----:B------:R-:W-:Y:S02]  /*336c0*/  IMAD.X R77, R73, 0x1, R72, P6 ;  /* 0x00000001494d7824 */ /* 0x000fe400030e0648 */
[----:B------:R0:W-:Y:S04]  /*336d0*/  @P2 STG.E.U8 desc[UR24][R78.64], R74 ;  /* 0x0000004a4e002986 */ /* 0x0001e8000c101118 */
[----:B------:R1:W-:Y:S01]  /*336e0*/  @P3 STG.E.U8 desc[UR24][R76.64], R83 ;  /* 0x000000534c003986 */ /* 0x0003e2000c101118 */
[----:B------:R-:W-:Y:S01]  /*336f0*/  ISETP.LT.AND P3, PT, R34, UR9, !P0 ;  /* 0x0000000922007c0c */ /* 0x000fe2000c761270 */
[----:B------:R-:W1:Y:S01]  /*33700*/  LDCU UR9, c[0x0][0x398] ;  /* 0x00007300ff0977ac */ /* 0x000e620008000800 */
[----:B------:R-:W-:Y:S01]  /*33710*/  ISETP.LT.AND P2, PT, R35, UR14, !P0 ;  /* 0x0000000e23007c0c */ /* 0x000fe2000c741270 */
[----:B------:R-:W2:Y:S01]  /*33720*/  LDCU UR14, c[0x0][0x398] ;  /* 0x00007300ff0e77ac */ /* 0x000ea20008000800 */
[----:B0-----:R-:W-:Y:S01]  /*33730*/  IADD3 R78, P6, PT, R75, R2, RZ ;  /* 0x000000024b4e7210 */ /* 0x001fe20007fde0ff */
[----:B------:R-:W-:-:S04]  /*33740*/  VIADD R74, R66, 0x41 ;  /* 0x00000041424a7836 */ /* 0x000fc80000000000 */
[----:B------:R-:W-:Y:S01]  /*33750*/  IMAD.X R79, R73, 0x1, R71, P6 ;  /* 0x00000001494f7824 */ /* 0x000fe200030e0647 */
[----:B-1----:R-:W-:Y:S02]  /*33760*/  IADD3 R76, P6, PT, R75, R68, RZ ;  /* 0x000000444b4c7210 */ /* 0x002fe40007fde0ff */
        /* <DEDUP_REMOVED lines=9> */
[----:B------:R-:W-:Y:S01]  /*33800*/  ISETP.LT.AND P0, PT, R37, UR9, !P0 ;  /* 0x0000000925007c0c */ /* 0x000fe2000c701270 */
        /* <DEDUP_REMOVED lines=12> */
[----:B--2---:R-:W-:-:S02]  /*338d0*/  F2FP.SATFINITE.E5M2.F32.PACK_AB_MERGE_C R81, R29, R28, RZ ;  /* 0x0000001c1d51723e */ /* 0x004fc400048060ff */
[----:B------:R-:W2:Y:S04]  /*338e0*/  LDL.LU R28, [R1+0x520] ;  /* 0x00052000011c7983 */ /* 0x000ea80000300800 */
[----:B------:R0:W-:Y:S04]  /*338f0*/  @P0 STG.E.U8 desc[UR24][R78.64], R81 ;  /* 0x000000514e000986 */ /* 0x0001e8000c101118 */
[----:B------:R1:W-:Y:S01]  /*33900*/  @P2 STG.E.U8 desc[UR24][R76.64], R73 ;  /* 0x000000494c002986 */ /* 0x0003e2000c101118 */
[----:B------:R-:W-:Y:S01]  /*33910*/  ISETP.LT.AND P2, PT, R34, UR4, !P4 ;  /* 0x0000000422007c0c */ /* 0x000fe2000e741270 */
[----:B------:R-:W3:Y:S02]  /*33920*/  LDCU UR4, c[0x0][0x39c] ;  /* 0x00007380ff0477ac */ /* 0x000ee40008000800 */
[----:B------:R-:W2:Y:S01]  /*33930*/  LDL.LU R29, [R1+0x524] ;  /* 0x00052400011d7983 */ /* 0x000ea20000300800 */
[----:B0-----:R-:W-:-:S03]  /*33940*/  IADD3 R78, P6, PT, R74, R2, RZ ;  /* 0x000000024a4e7210 */ /* 0x001fc60007fde0ff */
[----:B------:R-:W2:Y:S01]  /*33950*/  LDL.LU R43, [R1+0x508] ;  /* 0x00050800012b7983 */ /* 0x000ea20000300800 */
[----:B-1----:R-:W-:Y:S01]  /*33960*/  PRMT R73, R80, 0x9910, RZ ;  /* 0x0000991050497816 */ /* 0x002fe200000000ff */
[----:B------:R-:W-:Y:S02]  /*33970*/  IMAD.MOV.U32 R80, RZ, RZ, R82 ;  /* 0x000000ffff507224 */ /* 0x000fe400078e0052 */
[----:B------:R-:W2:Y:S01]  /*33980*/  LDL.LU R40, [R1+0x50c] ;  /* 0x00050c0001287983 */ /* 0x000ea20000300800 */
[----:B------:R-:W-:Y:S02]  /*33990*/  IMAD.X R79, R75, 0x1, R71, P6 ;  /* 0x000000014b4f7824 */ /* 0x000fe400030e0647 */
[----:B------:R-:W-:Y:S01]  /*339a0*/  SHF.R.S32.HI R80, RZ, 0x8, R80 ;  /* 0x00000008ff507819 */ /* 0x000fe20000011450 */
[----:B------:R-:W2:Y:S01]  /*339b0*/  LDL.LU R41, [R1+0x308] ;  /* 0x0003080001297983 */ /* 0x000ea20000300800 */
[----:B---3--:R-:W-:-:S03]  /*339c0*/  F2FP.SATFINITE.E5M2.F32.PACK_AB_MERGE_C R83, R36, R39, RZ ;  /* 0x000000272453723e */ /* 0x008fc600048060ff */
[----:B------:R0:W-:Y:S04]  /*339d0*/  @P2 STG.E.U8 desc[UR24][R78.64], R80 ;  /* 0x000000504e002986 */ /* 0x0001e8000c101118 */
[----:B------:R-:W3:Y:S01]  /*339e0*/  LDL.LU R38, [R1+0x30c] ;  /* 0x00030c0001267983 */ /* 0x000ee20000300800 */
[----:B-----5:R-:W-:-:S03]  /*339f0*/  F2FP.SATFINITE.E5M2.F32.PACK_AB_MERGE_C R82, R31, R30, RZ ;  /* 0x0000001e1f52723e */ /* 0x020fc600048060ff */
[----:B------:R-:W5:Y:S01]  /*33a00*/  LDL.LU R39, [R1+0x510] ;  /* 0x0005100001277983 */ /* 0x000f620000300800 */
[----:B0-----:R-:W-:-:S03]  /*33a10*/  PRMT R79, R81, 0x9910, RZ ;  /* 0x00009910514f7816 */ /* 0x001fc600000000ff */
[----:B------:R-:W5:Y:S01]  /*33a20*/  LDL.LU R36, [R1+0x514] ;  /* 0x0005140001247983 */ /* 0x000f620000300800 */
[----:B----4-:R-:W-:-:S03]  /*33a30*/  F2FP.SATFINITE.E5M2.F32.PACK_AB_MERGE_C R81, R33, R32, RZ ;  /* 0x000000202151723e */ /* 0x010fc600048060ff */
[----:B------:R-:W4:Y:S04]  /*33a40*/  LDL.LU R32, [R1+0x310] ;  /* 0x0003100001207983 */ /* 0x000f280000300800 */
[----:B------:R-:W4:Y:S04]  /*33a50*/  LDL.LU R33, [R1+0x314] ;  /* 0x0003140001217983 */ /* 0x000f280000300800 */
[----:B------:R-:W3:Y:S04]  /*33a60*/  LDL.LU R30, [R1+0x108] ;  /* 0x00010800011e7983 */ /* 0x000ee80000300800 */
[----:B------:R-:W3:Y:S01]  /*33a70*/  LDL.LU R31, [R1+0x10c] ;  /* 0x00010c00011f7983 */ /* 0x000ee20000300800 */
[----:B------:R-:W-:Y:S01]  /*33a80*/  ISETP.LT.AND P0, PT, R35, UR6, !P4 ;  /* 0x0000000623007c0c */ /* 0x000fe2000e701270 */
[----:B------:R-:W0:Y:S01]  /*33a90*/  LDCU UR6, c[0x0][0x398] ;  /* 0x00007300ff0677ac */ /* 0x000e220008000800 */
[----:B------:R-:W-:-:S02]  /*33aa0*/  IADD3 R76, P6, PT, R74, R68, RZ ;  /* 0x000000444a4c7210 */ /* 0x000fc40007fde0ff */
        /* <DEDUP_REMOVED lines=24> */
[----:B------:R-:W-:-:S02]  /*33c30*/  ISETP.LT.AND P5, PT, R37, UR14, !P5 ;  /* 0x0000000e25007c0c */ /* 0x000fc4000efa1270 */
[----:B------:R-:W-:Y:S01]  /*33c40*/  F2FP.SATFINITE.E5M2.F32.PACK_AB_MERGE_C R84, R5, R4, RZ ;  /* 0x000000040554723e */ /* 0x000fe200048060ff */
[C---:B-1----:R-:W-:Y:S01]  /*33c50*/  IMAD.X R79, R80.reuse, 0x1, R71, P6 ;  /* 0x00000001504f7824 */ /* 0x042fe200030e0647 */
[C---:B------:R-:W-:Y:S01]  /*33c60*/  IADD3 R76, P6, PT, R73.reuse, R68, RZ ;  /* 0x00000044494c7210 */ /* 0x040fe20007fde0ff */
[----:B------:R-:W1:Y:S04]  /*33c70*/  LDCU UR14, c[0x0][0x398] ;  /* 0x00007300ff0e77ac */ /* 0x000e680008000800 */
[----:B------:R-:W-:Y:S01]  /*33c80*/  IMAD.X R77, R80, 0x1, R3, P6 ;  /* 0x00000001504d7824 */ /* 0x000fe200030e0603 */
[C---:B0-----:R-:W-:Y:S01]  /*33c90*/  IADD3 R74, P6, PT, R73.reuse, R70, RZ ;  /* 0x00000046494a7210 */ /* 0x041fe20007fde0ff */
[----:B------:R0:W-:Y:S01]  /*33ca0*/  @P2 STG.E.U8 desc[UR24][R78.64], R81 ;  /* 0x000000514e002986 */ /* 0x0001e2000c101118 */
[----:B------:R-:W-:-:S03]  /*33cb0*/  VIADD R4, R73, UR30 ;  /* 0x0000001e49047c36 */ /* 0x000fc60008000000 */
[----:B------:R-:W-:Y:S01]  /*33cc0*/  IMAD.X R75, R80, 0x1, R69, P6 ;  /* 0x00000001504b7824 */ /* 0x000fe200030e0645 */
[----:B------:R1:W-:Y:S01]  /*33cd0*/  @P0 STG.E.U8 desc[UR24][R76.64], R82 ;  /* 0x000000524c000986 */ /* 0x0003e2000c101118 */
[----:B------:R-:W-:Y:S01]  /*33ce0*/  ISETP.LT.AND P0, PT, R67, UR9, !P1 ;  /* 0x0000000943007c0c */ /* 0x000fe2000cf01270 */
[----:B------:R-:W1:Y:S02]  /*33cf0*/  LDCU UR9, c[0x0][0x398] ;  /* 0x00007300ff0977ac */ /* 0x000e640008000800 */
[----:B------:R1:W-:Y:S01]  /*33d00*/  @P5 STG.E.U8 desc[UR24][R74.64], R84 ;  /* 0x000000544a005986 */ /* 0x0003e2000c101118 */
[----:B------:R-:W-:Y:S01]  /*33d10*/  ISETP.LT.AND P5, PT, R34, UR10, !P1 ;  /* 0x0000000a22007c0c */ /* 0x000fe2000cfa1270 */
[----:B------:R-:W2:Y:S01]  /*33d20*/  LDCU UR10, c[0x0][0x398] ;  /* 0x00007300ff0a77ac */ /* 0x000ea20008000800 */
[----:B------:R-:W-:Y:S02]  /*33d30*/  SHF.R.S32.HI R5, RZ, 0x1f, R4 ;  /* 0x0000001fff057819 */ /* 0x000fe40000011404 */
[----:B0-----:R-:W-:-:S02]  /*33d40*/  PRMT R79, R83, 0x9910, RZ ;  /* 0x00009910534f7816 */ /* 0x001fc400000000ff */
[C---:B-1----:R-:W-:Y:S02]  /*33d50*/  IADD3 R76, P2, PT, R4.reuse, R0, RZ ;  /* 0x00000000044c7210 */ /* 0x042fe40007f5e0ff */
[----:B------:R-:W-:Y:S02]  /*33d60*/  PRMT R73, R81, 0x9910, RZ ;  /* 0x0000991051497816 */ /* 0x000fe400000000ff */
[----:B------:R-:W-:Y:S01]  /*33d70*/  IADD3 R74, P6, PT, R4, R2, RZ ;  /* 0x00000002044a7210 */ /* 0x000fe20007fde0ff */
[C---:B------:R-:W-:Y:S01]  /*33d80*/  IMAD.X R77, R5.reuse, 0x1, R72, P2 ;  /* 0x00000001054d7824 */ /* 0x040fe200010e0648 */
[----:B------:R-:W-:Y:S02]  /*33d90*/  SHF.R.S32.HI R79, RZ, 0x8, R79 ;  /* 0x00000008ff4f7819 */ /* 0x000fe4000001144f */
[----:B------:R-:W-:Y:S01]  /*33da0*/  SHF.R.S32.HI R73, RZ, 0x8, R73 ;  /* 0x00000008ff497819 */ /* 0x000fe20000011449 */
[----:B------:R-:W-:Y:S01]  /*33db0*/  IMAD.X R75, R5, 0x1, R71, P6 ;  /* 0x00000001054b7824 */ /* 0x000fe200030e0647 */
[----:B------:R-:W-:Y:S01]  /*33dc0*/  ISETP.LT.AND P6, PT, R35, UR12, !P1 ;  /* 0x0000000c23007c0c */ /* 0x000fe2000cfc1270 */
[----:B------:R0:W-:Y:S01]  /*33dd0*/  @P0 STG.E.U8 desc[UR24][R76.64], R79 ;  /* 0x0000004f4c000986 */ /* 0x0001e2000c101118 */
[----:B------:R-:W-:Y:S01]  /*33de0*/  PRMT R84, R84, 0x9910, RZ ;  /* 0x0000991054547816 */ /* 0x000fe200000000ff */
[----:B------:R-:W-:Y:S01]  /*33df0*/  VIADD R78, R66, 0x44 ;  /* 0x00000044424e7836 */ /* 0x000fe20000000000 */
[----:B------:R-:W1:Y:S01]  /*33e00*/  LDCU UR12, c[0x0][0x398] ;  /* 0x00007300ff0c77ac */ /* 0x000e620008000800 */
[----:B------:R0:W-:Y:S02]  /*33e10*/  @P5 STG.E.U8 desc[UR24][R74.64], R73 ;  /* 0x000000494a005986 */ /* 0x0001e4000c101118 */
[----:B0-----:R-:W-:Y:S01]  /*33e20*/  PRMT R76, R82, 0x9910, RZ ;  /* 0x00009910524c7816 */ /* 0x001fe200000000ff */
[----:B------:R-:W-:Y:S01]  /*33e30*/  VIADD R73, R66, 0x45 ;  /* 0x0000004542497836 */ /* 0x000fe20000000000 */
[----:B------:R-:W-:-:S04]  /*33e40*/  IADD3 R74, P5, PT, R4, R68, RZ ;  /* 0x00000044044a7210 */ /* 0x000fc80007fbe0ff */
[----:B------:R-:W-:Y:S01]  /*33e50*/  ISETP.GE.AND P0, PT, R73, UR6, PT ;  /* 0x0000000649007c0c */ /* 0x000fe2000bf06270 */
[----:B------:R-:W-:Y:S01]  /*33e60*/  IMAD.X R75, R5, 0x1, R3, P5 ;  /* 0x00000001054b7824 */ /* 0x000fe200028e0603 */
[----:B------:R-:W-:Y:S01]  /*33e70*/  SHF.R.S32.HI R73, RZ, 0x8, R76 ;  /* 0x00000008ff497819 */ /* 0x000fe2000001144c */
[----:B------:R-:W0:Y:S01]  /*33e80*/  LDCU UR6, c[0x0][0x398] ;  /* 0x00007300ff0677ac */ /* 0x000e220008000800 */
[----:B------:R-:W-:-:S03]  /*33e90*/  ISETP.LT.AND P5, PT, R37, UR14, !P1 ;  /* 0x0000000e25007c0c */ /* 0x000fc6000cfa1270 */
[----:B------:R1:W-:Y:S01]  /*33ea0*/  @P6 STG.E.U8 desc[UR24][R74.64], R73 ;  /* 0x000000494a006986 */ /* 0x0003e2000c101118 */
[----:B------:R-:W-:Y:S01]  /*33eb0*/  ISETP.GE.AND P2, PT, R78, UR4, PT ;  /* 0x000000044e007c0c */ /* 0x000fe2000bf46270 */
[----:B------:R-:W0:Y:S01]  /*33ec0*/  LDCU UR4, c[0x0][0x39c] ;  /* 0x00007380ff0477ac */ /* 0x000e220008000800 */
[----:B------:R-:W0:Y:S01]  /*33ed0*/  LDCU UR14, c[0x0][0x398] ;  /* 0x00007300ff0e77ac */ /* 0x000e220008000800 */
[C---:B-1----:R-:W-:Y:S01]  /*33ee0*/  IADD3 R74, P1, PT, R4.reuse, R70, RZ ;  /* 0x00000046044a7210 */ /* 0x042fe20007f3e0ff */
[----:B------:R-:W-:-:S04]  /*33ef0*/  VIADD R4, R4, UR30 ;  /* 0x0000001e04047c36 */ /* 0x000fc80008000000 */
[----:B------:R-:W-:Y:S01]  /*33f00*/  IMAD.X R75, R5, 0x1, R69, P1 ;  /* 0x00000001054b7824 */ /* 0x000fe200008e0645 */
[----:B------:R-:W-:Y:S01]  /*33f10*/  ISETP.LT.AND P1, PT, R67, UR9, !P3 ;  /* 0x0000000943007c0c */ /* 0x000fe2000df21270 */
[----:B------:R-:W-:Y:S01]  /*33f20*/  IMAD.MOV.U32 R73, RZ, RZ, R84 ;  /* 0x000000ffff497224 */ /* 0x000fe200078e0054 */
[----:B------:R-:W-:Y:S01]  /*33f30*/  SHF.R.S32.HI R5, RZ, 0x1f, R4 ;  /* 0x0000001fff057819 */ /* 0x000fe20000011404 */
[----:B------:R-:W1:Y:S01]  /*33f40*/  LDCU UR9, c[0x0][0x398] ;  /* 0x00007300ff0977ac */ /* 0x000e620008000800 */
[----:B------:R-:W-:Y:S02]  /*33f50*/  IADD3 R76, P6, PT, R4, R0, RZ ;  /* 0x00000000044c7210 */ /* 0x000fe40007fde0ff */
[----:B------:R-:W-:-:S03]  /*33f60*/  SHF.R.S32.HI R73, RZ, 0x8, R73 ;  /* 0x00000008ff497819 */ /* 0x000fc60000011449 */
[----:B------:R-:W-:Y:S02]  /*33f70*/  IMAD.X R77, R5, 0x1, R72, P6 ;  /* 0x00000001054d7824 */ /* 0x000fe400030e0648 */
[----:B------:R-:W-:Y:S01]  /*33f80*/  @P5 STG.E.U8 desc[UR24][R74.64], R73 ;  /* 0x000000494a005986 */ /* 0x000fe2000c101118 */
[----:B--2---:R-:W-:-:S05]  /*33f90*/  F2FP.SATFINITE.E5M2.F32.PACK_AB_MERGE_C R78, R40, R43, RZ ;  /* 0x0000002b284e723e */ /* 0x004fca00048060ff */
[----:B------:R3:W-:Y:S02]  /*33fa0*/  @P1 STG.E.U8 desc[UR24][R76.64], R78 ;  /* 0x0000004e4c001986 */ /* 0x0007e4000c101118 */
[----:B---3--:R-:W-:Y:S02]  /*33fb0*/  F2FP.SATFINITE.E5M2.F32.PACK_AB_MERGE_C R76, R31, R30, RZ ;  /* 0x0000001e1f4c723e */ /* 0x008fe400048060ff */
[----:B------:R-:W2:Y:S04]  /*33fc0*/  LDL.LU R30, [R1+0x110] ;  /* 0x00011000011e7983 */ /* 0x000ea80000300800 */
[----:B------:R-:W2:Y:S01]  /*33fd0*/  LDL.LU R31, [R1+0x114] ;  /* 0x00011400011f7983 */ /* 0x000ea20000300800 */
[----:B------:R-:W-:Y:S01]  /*33fe0*/  ISETP.LT.AND P5, PT, R34, UR10, !P3 ;  /* 0x0000000a22007c0c */ /* 0x000fe2000dfa1270 */
[----:B------:R-:W3:Y:S01]  /*33ff0*/  LDCU UR10, c[0x0][0x398] ;  /* 0x00007300ff0a77ac */ /* 0x000ee20008000800 */
[----:B------:R-:W-:-:S02]  /*34000*/  IADD3 R74, P6, PT, R4, R2, RZ ;  /* 0x00000002044a7210 */ /* 0x000fc40007fde0ff */
[----:B------:R-:W-:-:S03]  /*34010*/  F2FP.SATFINITE.E5M2.F32.PACK_AB_MERGE_C R79, R38, R41, RZ ;  /* 0x00000029264f723e */ /* 0x000fc600048060ff */
[----:B------:R-:W-:Y:S01]  /*34020*/  IMAD.X R75, R5, 0x1, R71, P6 ;  /* 0x00000001054b7824 */ /* 0x000fe200030e0647 */
[----:B0-----:R-:W-:Y:S01]  /*34030*/  ISETP.LT.AND P6, PT, R35, UR6, !P3 ;  /* 0x0000000623007c0c */ /* 0x001fe2000dfc1270 */
[----:B------:R-:W-:Y:S01]  /*34040*/  VIADD R73, R66, 0x46 ;  /* 0x0000004642497836 */ /* 0x000fe20000000000 */
[----:B------:R-:W0:Y:S03]  /*34050*/  LDCU UR6, c[0x0][0x398] ;  /* 0x00007300ff0677ac */ /* 0x000e260008000800 */
[----:B------:R1:W-:Y:S01]  /*34060*/  @P5 STG.E.U8 desc[UR24][R74.64], R79 ;  /* 0x0000004f4a005986 */ /* 0x0003e2000c101118 */
[----:B------:R-:W-:Y:S01]  /*34070*/  ISETP.GE.AND P1, PT, R73, UR4, PT ;  /* 0x0000000449007c0c */ /* 0x000fe2000bf26270 */
[----:B------:R-:W0:Y:S01]  /*34080*/  LDCU UR4, c[0x0][0x398] ;  /* 0x00007300ff0477ac */ /* 0x000e220008000800 */
[----:B-1----:R-:W-:-:S05]  /*34090*/  IADD3 R74, P5, PT, R4, R68, RZ ;  /* 0x00000044044a7210 */ /* 0x002fca0007fbe0ff */
[----:B------:R-:W-:Y:S01]  /*340a0*/  IMAD.X R75, R5, 0x1, R3, P5 ;  /* 0x00000001054b7824 */ /* 0x000fe200028e0603 */
[----:B------:R-:W-:Y:S01]  /*340b0*/  ISETP.LT.AND P3, PT, R37, UR9, !P3 ;  /* 0x0000000925007c0c */ /* 0x000fe2000df61270 */
[----:B------:R-:W1:Y:S03]  /*340c0*/  LDCU UR9, c[0x0][0x398] ;  /* 0x00007300ff0977ac */ /* 0x000e660008000800 */
[----:B------:R0:W-:Y:S01]  /*340d0*/  @P6 STG.E.U8 desc[UR24][R74.64], R76 ;  /* 0x0000004c4a006986 */ /* 0x0001e2000c101118 */
[----:B---3--:R-:W-:Y:S01]  /*340e0*/  ISETP.LT.AND P5, PT, R67, UR10, !P4 ;  /* 0x0000000a43007c0c */ /* 0x008fe2000e7a1270 */
[----:B------:R-:W3:Y:S01]  /*340f0*/  LDCU UR10, c[0x0][0x398] ;  /* 0x00007300ff0a77ac */ /* 0x000ee20008000800 */
[----:B------:R-:W-:Y:S02]  /*34100*/  F2FP.SATFINITE.E5M2.F32.PACK_AB_MERGE_C R77, R7, R6, RZ ;  /* 0x00000006074d723e */ /* 0x000fe400048060ff */
[----:B------:R-:W-:-:S02]  /*34110*/  PRMT R73, R78, 0x9910, RZ ;  /* 0x000099104e497816 */ /* 0x000fc400000000ff */
[C---:B0-----:R-:W-:Y:S01]  /*34120*/  IADD3 R74, P6, PT, R4.reuse, R70, RZ ;  /* 0x00000046044a7210 */ /* 0x041fe20007fde0ff */
[----:B------:R-:W-:-:S04]  /*34130*/  VIADD R4, R4, UR30 ;  /* 0x0000001e04047c36 */ /* 0x000fc80008000000 */
[----:B------:R-:W-:Y:S01]  /*34140*/  IMAD.X R75, R5, 0x1, R69, P6 ;  /* 0x00000001054b7824 */ /* 0x000fe200030e0645 */
[----:B------:R-:W-:Y:S02]  /*34150*/  SHF.R.S32.HI R5, RZ, 0x1f, R4 ;  /* 0x0000001fff057819 */ /* 0x000fe40000011404 */
[----:B------:R-:W-:Y:S02]  /*34160*/  IADD3 R6, P6, PT, R4, R0, RZ ;  /* 0x0000000004067210 */ /* 0x000fe40007fde0ff */
[----:B------:R-:W-:Y:S01]  /*34170*/  SHF.R.S32.HI R73, RZ, 0x8, R73 ;  /* 0x00000008ff497819 */ /* 0x000fe20000011449 */
[----:B------:R0:W-:Y:S01]  /*34180*/  @P3 STG.E.U8 desc[UR24][R74.64], R77 ;  /* 0x0000004d4a003986 */ /* 0x0001e2000c101118 */
[----:B------:R-:W-:Y:S01]  /*34190*/  PRMT R79, R79, 0x9910, RZ ;  /* 0x000099104f4f7816 */ /* 0x000fe200000000ff */
[----:B------:R-:W-:Y:S01]  /*341a0*/  IMAD.X R7, R5, 0x1, R72, P6 ;  /* 0x0000000105077824 */ /* 0x000fe200030e0648 */
[----:B------:R-:W-:Y:S01]  /*341b0*/  ISETP.LT.AND P3, PT, R34, UR4, !P4 ;  /* 0x0000000422007c0c */ /* 0x000fe2000e761270 */
[----:B------:R-:W1:Y:S03]  /*341c0*/  LDCU UR4, c[0x0][0x39c] ;  /* 0x00007380ff0477ac */ /* 0x000e660008000800 */
[----:B------:R3:W-:Y:S01]  /*341d0*/  @P5 STG.E.U8 desc[UR24][R6.64], R73 ;  /* 0x0000004906005986 */ /* 0x0007e2000c101118 */
[----:B------:R-:W-:Y:S01]  /*341e0*/  ISETP.LT.AND P5, PT, R35, UR6, !P4 ;  /* 0x0000000623007c0c */ /* 0x000fe2000e7a1270 */
[----:B------:R-:W1:Y:S01]  /*341f0*/  LDCU UR6, c[0x0][0x39c] ;  /* 0x00007380ff0677ac */ /* 0x000e620008000800 */
[----:B0-----:R-:W-:Y:S01]  /*34200*/  IADD3 R74, P6, PT, R4, R2, RZ ;  /* 0x00000002044a7210 */ /* 0x001fe20007fde0ff */
[----:B---3--:R-:W-:-:S04]  /*34210*/  IMAD.MOV.U32 R7, RZ, RZ, R79 ;  /* 0x000000ffff077224 */ /* 0x008fc800078e004f */
[----:B------:R-:W-:Y:S01]  /*34220*/  IMAD.X R75, R5, 0x1, R71, P6 ;  /* 0x00000001054b7824 */ /* 0x000fe200030e0647 */
[----:B------:R-:W-:Y:S02]  /*34230*/  IADD3 R6, P6, PT, R4, R68, RZ ;  /* 0x0000004404067210 */ /* 0x000fe40007fde0ff */
[----:B------:R-:W-:Y:S02]  /*34240*/  SHF.R.S32.HI R7, RZ, 0x8, R7 ;  /* 0x00000008ff077819 */ /* 0x000fe40000011407 */
[----:B------:R-:W-:-:S03]  /*34250*/  PRMT R73, R76, 0x9910, RZ ;  /* 0x000099104c497816 */ /* 0x000fc600000000ff */
[----:B------:R0:W-:Y:S01]  /*34260*/  @P3 STG.E.U8 desc[UR24][R74.64], R7 ;  /* 0x000000074a003986 */ /* 0x0001e2000c101118 */
[----:B------:R-:W-:Y:S02]  /*34270*/  SHF.R.S32.HI R73, RZ, 0x8, R73 ;  /* 0x00000008ff497819 */ /* 0x000fe40000011449 */
[----:B------:R-:W-:Y:S01]  /*34280*/  PRMT R77, R77, 0x9910, RZ ;  /* 0x000099104d4d7816 */ /* 0x000fe200000000ff */
[----:B0-----:R-:W-:Y:S01]  /*34290*/  IMAD.X R7, R5, 0x1, R3, P6 ;  /* 0x0000000105077824 */ /* 0x001fe200030e0603 */
[----:B-1----:R-:W-:Y:S01]  /*342a0*/  ISETP.LT.AND P6, PT, R37, UR9, !P4 ;  /* 0x0000000925007c0c */ /* 0x002fe2000e7c1270 */
[----:B------:R-:W0:Y:S01]  /*342b0*/  LDCU UR9, c[0x0][0x398] ;  /* 0x00007300ff0977ac */ /* 0x000e220008000800 */
[C---:B------:R-:W-:Y:S02]  /*342c0*/  IADD3 R74, P3, PT, R4.reuse, R70, RZ ;  /* 0x00000046044a7210 */ /* 0x040fe40007f7e0ff */
[----:B------:R1:W-:Y:S01]  /*342d0*/  @P5 STG.E.U8 desc[UR24][R6.64], R73 ;  /* 0x0000004906005986 */ /* 0x0003e2000c101118 */
[----:B------:R-:W-:Y:S01]  /*342e0*/  VIADD R4, R4, UR30 ;  /* 0x0000001e04047c36 */ /* 0x000fe20008000000 */
[----:B------:R-:W-:Y:S01]  /*342f0*/  ISETP.LT.AND P4, PT, R67, UR10, !P2 ;  /* 0x0000000a43007c0c */ /* 0x000fe2000d781270 */
[----:B------:R-:W-:Y:S01]  /*34300*/  IMAD.X R75, R5, 0x1, R69, P3 ;  /* 0x00000001054b7824 */ /* 0x000fe200018e0645 */
[----:B-----5:R-:W-:Y:S01]  /*34310*/  F2FP.SATFINITE.E5M2.F32.PACK_AB_MERGE_C R80, R36, R39, RZ ;  /* 0x000000272450723e */ /* 0x020fe200048060ff */
[----:B------:R-:W3:Y:S01]  /*34320*/  LDCU UR10, c[0x0][0x398] ;  /* 0x00007300ff0a77ac */ /* 0x000ee20008000800 */
[----:B------:R-:W-:Y:S01]  /*34330*/  SHF.R.S32.HI R5, RZ, 0x1f, R4 ;  /* 0x0000001fff057819 */ /* 0x000fe20000011404 */
[----:B------:R-:W5:Y:S01]  /*34340*/  LDL.LU R39, [R1+0x518] ;  /* 0x0005180001277983 */ /* 0x000f620000300800 */
[----:B----4-:R-:W-:-:S03]  /*34350*/  F2FP.SATFINITE.E5M2.F32.PACK_AB_MERGE_C R81, R33, R32, RZ ;  /* 0x000000202151723e */ /* 0x010fc600048060ff */
[----:B------:R-:W5:Y:S01]  /*34360*/  LDL.LU R36, [R1+0x51c] ;  /* 0x00051c0001247983 */ /* 0x000f620000300800 */
[----:B-1----:R-:W-:Y:S01]  /*34370*/  IMAD.MOV.U32 R7, RZ, RZ, R77 ;  /* 0x000000ffff077224 */ /* 0x002fe200078e004d */
[----:B------:R-:W-:Y:S01]  /*34380*/  IADD3 R6, P5, PT, R4, R0, RZ ;  /* 0x0000000004067210 */ /* 0x000fe20007fbe0ff */
[----:B------:R-:W-:Y:S01]  /*34390*/  VIADD R73, R66, 0x47 ;  /* 0x0000004742497836 */ /* 0x000fe20000000000 */
[----:B------:R-:W4:Y:S02]  /*343a0*/  LDL.LU R32, [R1+0x318] ;  /* 0x0003180001207983 */ /* 0x000f240000300800 */
[----:B------:R-:W-:Y:S02]  /*343b0*/  SHF.R.S32.HI R7, RZ, 0x8, R7 ;  /* 0x00000008ff077819 */ /* 0x000fe40000011407 */
[----:B------:R-:W4:Y:S04]  /*343c0*/  LDL.LU R33, [R1+0x31c] ;  /* 0x00031c0001217983 */ /* 0x000f280000300800 */
[----:B------:R1:W-:Y:S02]  /*343d0*/  @P6 STG.E.U8 desc[UR24][R74.64], R7 ;  /* 0x000000074a006986 */ /* 0x0003e4000c101118 */
[----:B-1----:R-:W-:-:S05]  /*343e0*/  IMAD.X R7, R5, 0x1, R72, P5 ;  /* 0x0000000105077824 */ /* 0x002fca00028e0648 */
[----:B------:R1:W-:Y:S01]  /*343f0*/  @P4 STG.E.U8 desc[UR24][R6.64], R80 ;  /* 0x0000005006004986 */ /* 0x0003e2000c101118 */
[----:B------:R-:W-:Y:S01]  /*34400*/  ISETP.GE.AND P4, PT, R73, UR4, PT ;  /* 0x0000000449007c0c */ /* 0x000fe2000bf86270 */
[----:B------:R-:W0:Y:S01]  /*34410*/  LDCU UR4, c[0x0][0x39c] ;  /* 0x00007380ff0477ac */ /* 0x000e220008000800 */
[----:B--2---:R-:W-:Y:S02]  /*34420*/  F2FP.SATFINITE.E5M2.F32.PACK_AB_MERGE_C R73, R31, R30, RZ ;  /* 0x0000001e1f49723e */ /* 0x004fe400048060ff */
[----:B------:R-:W2:Y:S04]  /*34430*/  LDL.LU R30, [R1+0x118] ;  /* 0x00011800011e7983 */ /* 0x000ea80000300800 */
[----:B------:R-:W2:Y:S01]  /*34440*/  LDL.LU R31, [R1+0x11c] ;  /* 0x00011c00011f7983 */ /* 0x000ea20000300800 */
[----:B------:R-:W-:-:S02]  /*34450*/  ISETP.LT.AND P3, PT, R34, UR12, !P2 ;  /* 0x0000000c22007c0c */ /* 0x000fc4000d761270 */
[----:B------:R-:W-:Y:S01]  /*34460*/  IADD3 R74, P6, PT, R4, R2, RZ ;  /* 0x00000002044a7210 */ /* 0x000fe20007fde0ff */
[----:B-1----:R-:W-:Y:S01]  /*34470*/  VIADD R7, R66, 0x48 ;  /* 0x0000004842077836 */ /* 0x002fe20000000000 */
[----:B------:R-:W-:Y:S01]  /*34480*/  ISETP.LT.AND P5, PT, R35, UR14, !P2 ;  /* 0x0000000e23007c0c */ /* 0x000fe2000d7a1270 */
[----:B------:R-:W1:Y:S02]  /*34490*/  LDCU UR12, c[0x0][0x398] ;  /* 0x00007300ff0c77ac */ /* 0x000e640008000800 */
[----:B------:R-:W-:Y:S01]  /*344a0*/  IMAD.X R75, R5, 0x1, R71, P6 ;  /* 0x00000001054b7824 */ /* 0x000fe200030e0647 */
[----:B------:R-:W-:Y:S01]  /*344b0*/  IADD3 R6, P6, PT, R4, R68, RZ ;  /* 0x0000004404067210 */ /* 0x000fe20007fde0ff */
[----:B------:R-:W0:Y:S01]  /*344c0*/  LDCU UR14, c[0x0][0x398] ;  /* 0x00007300ff0e77ac */ /* 0x000e220008000800 */
[----:B------:R-:W-:-:S03]  /*344d0*/  ISETP.LT.AND P2, PT, R37, UR16, !P2 ;  /* 0x0000001025007c0c */ /* 0x000fc6000d741270 */
[----:B------:R1:W-:Y:S01]  /*344e0*/  @P3 STG.E.U8 desc[UR24][R74.64], R81 ;  /* 0x000000514a003986 */ /* 0x0003e2000c101118 */
[----:B------:R-:W-:Y:S01]  /*344f0*/  ISETP.GE.AND P3, PT, R7, UR6, PT ;  /* 0x0000000607007c0c */ /* 0x000fe2000bf66270 */
[----:B------:R-:W3:Y:S01]  /*34500*/  LDCU UR6, c[0x0][0x398] ;  /* 0x00007300ff0677ac */ /* 0x000ee20008000800 */
[----:B------:R-:W-:Y:S01]  /*34510*/  IMAD.X R7, R5, 0x1, R3, P6 ;  /* 0x0000000105077824 */ /* 0x000fe200030e0603 */
[----:B------:R-:W-:Y:S02]  /*34520*/  F2FP.SATFINITE.E5M2.F32.PACK_AB_MERGE_C R78, R29, R28, RZ ;  /* 0x0000001c1d4e723e */ /* 0x000fe400048060ff */
[----:B------:R-:W-:Y:S01]  /*34530*/  F2FP.SATFINITE.E5M2.F32.PACK_AB_MERGE_C R11, R11, R10, RZ ;  /* 0x0000000a0b0b723e */ /* 0x000fe200048060ff */
[----:B------:R-:W2:Y:S01]  /*34540*/  LDCU UR16, c[0x0][0x398] ;  /* 0x00007300ff1077ac */ /* 0x000ea20008000800 */
[----:B------:R3:W-:Y:S01]  /*34550*/  @P5 STG.E.U8 desc[UR24][R6.64], R73 ;  /* 0x0000004906005986 */ /* 0x0007e2000c101118 */
[----:B-1----:R-:W-:Y:S02]  /*34560*/  F2FP.SATFINITE.E5M2.F32.PACK_AB_MERGE_C R75, R9, R8, RZ ;  /* 0x00000008094b723e */ /* 0x002fe400048060ff */
[C---:B------:R-:W-:Y:S01]  /*34570*/  IADD3 R8, P6, PT, R4.reuse, R70, RZ ;  /* 0x0000004604087210 */ /* 0x040fe20007fde0ff */
[----:B------:R-:W-:Y:S01]  /*34580*/  VIADD R4, R4, UR30 ;  /* 0x0000001e04047c36 */ /* 0x000fe20008000000 */
[----:B0-----:R-:W-:Y:S01]  /*34590*/  ISETP.LT.AND P5, PT, R67, UR9, !P0 ;  /* 0x0000000943007c0c */ /* 0x001fe2000c7a1270 */
[----:B------:R-:W0:Y:S02]  /*345a0*/  LDCU UR9, c[0x0][0x398] ;  /* 0x00007300ff0977ac */ /* 0x000e240008000800 */
[----:B------:R-:W-:Y:S01]  /*345b0*/  IMAD.X R9, R5, 0x1, R69, P6 ;  /* 0x0000000105097824 */ /* 0x000fe200030e0645 */
[----:B------:R-:W-:-:S02]  /*345c0*/  SHF.R.S32.HI R5, RZ, 0x1f, R4 ;  /* 0x0000001fff057819 */ /* 0x000fc40000011404 */
[----:B---3--:R-:W-:Y:S02]  /*345d0*/  IADD3 R6, P6, PT, R4, R0, RZ ;  /* 0x0000000004067210 */ /* 0x008fe40007fde0ff */
[----:B------:R-:W-:Y:S01]  /*345e0*/  PRMT R74, R80, 0x9910, RZ ;  /* 0x00009910504a7816 */ /* 0x000fe200000000ff */
[----:B------:R1:W-:Y:S02]  /*345f0*/  @P2 STG.E.U8 desc[UR24][R8.64], R75 ;  /* 0x0000004b08002986 */ /* 0x0003e4000c101118 */
[----:B------:R-:W-:Y:S01]  /*34600*/  IMAD.X R7, R5, 0x1, R72, P6 ;  /* 0x0000000105077824 */ /* 0x000fe200030e0648 */
[----:B------:R-:W-:Y:S01]  /*34610*/  ISETP.LT.AND P2, PT, R34, UR6, !P0 ;  /* 0x0000000622007c0c */ /* 0x000fe2000c741270 */
[----:B------:R-:W3:Y:S01]  /*34620*/  LDCU UR6, c[0x0][0x398] ;  /* 0x00007300ff0677ac */ /* 0x000ee20008000800 */
[----:B-1----:R-:W-:Y:S02]  /*34630*/  SHF.R.S32.HI R8, RZ, 0x8, R74 ;  /* 0x00000008ff087819 */ /* 0x002fe4000001144a */
[----:B------:R-:W-:-:S03]  /*34640*/  PRMT R9, R81, 0x9910, RZ ;  /* 0x0000991051097816 */ /* 0x000fc600000000ff */
[----:B------:R1:W-:Y:S01]  /*34650*/  @P5 STG.E.U8 desc[UR24][R6.64], R8 ;  /* 0x0000000806005986 */ /* 0x0003e2000c101118 */
[----:B------:R-:W-:Y:S02]  /*34660*/  PRMT R74, R73, 0x9910, RZ ;  /* 0x00009910494a7816 */ /* 0x000fe400000000ff */
[----:B-1----:R-:W-:Y:S01]  /*34670*/  IADD3 R8, P6, PT, R4, R2, RZ ;  /* 0x0000000204087210 */ /* 0x002fe20007fde0ff */
[----:B------:R-:W-:-:S04]  /*34680*/  IMAD.MOV.U32 R6, RZ, RZ, R9 ;  /* 0x000000ffff067224 */ /* 0x000fc800078e0009 */
[----:B------:R-:W-:Y:S01]  /*34690*/  IMAD.X R9, R5, 0x1, R71, P6 ;  /* 0x0000000105097824 */ /* 0x000fe200030e0647 */
[----:B------:R-:W-:-:S05]  /*346a0*/  SHF.R.S32.HI R73, RZ, 0x8, R6 ;  /* 0x00000008ff497819 */ /* 0x000fca0000011406 */
[----:B------:R1:W-:Y:S02]  /*346b0*/  @P2 STG.E.U8 desc[UR24][R8.64], R73 ;  /* 0x0000004908002986 */ /* 0x0003e4000c101118 */
[----:B-1----:R-:W-:Y:S02]  /*346c0*/  PRMT R73, R75, 0x9910, RZ ;  /* 0x000099104b497816 */ /* 0x002fe400000000ff */
[----:B--2---:R-:W-:Y:S02]  /*346d0*/  F2FP.SATFINITE.E5M2.F32.PACK_AB_MERGE_C R75, R31, R30, RZ ;  /* 0x0000001e1f4b723e */ /* 0x004fe400048060ff */
[----:B------:R-:W2:Y:S04]  /*346e0*/  LDL.LU R30, [R1+0x320] ;  /* 0x00032000011e7983 */ /* 0x000ea80000300800 */
[----:B------:R-:W2:Y:S04]  /*346f0*/  LDL.LU R31, [R1+0x324] ;  /* 0x00032400011f7983 */ /* 0x000ea80000300800 */
[----:B------:R-:W2:Y:S04]  /*34700*/  LDL.LU R28, [R1+0x120] ;  /* 0x00012000011c7983 */ /* 0x000ea80000300800 */
[----:B------:R-:W2:Y:S01]  /*34710*/  LDL.LU R29, [R1+0x124] ;  /* 0x00012400011d7983 */ /* 0x000ea20000300800 */
[----:B------:R-:W-:Y:S01]  /*34720*/  ISETP.LT.AND P5, PT, R35, UR10, !P0 ;  /* 0x0000000a23007c0c */ /* 0x000fe2000c7a1270 */
[----:B------:R-:W-:Y:S01]  /*34730*/  VIADD R7, R66, 0x49 ;  /* 0x0000004942077836 */ /* 0x000fe20000000000 */
[----:B------:R-:W-:Y:S01]  /*34740*/  IADD3 R6, P6, PT, R4, R68, RZ ;  /* 0x0000004404067210 */ /* 0x000fe20007fde0ff */
[----:B------:R-:W1:Y:S01]  /*34750*/  LDCU UR10, c[0x0][0x398] ;  /* 0x00007300ff0a77ac */ /* 0x000e620008000800 */
[----:B------:R-:W-:-:S02]  /*34760*/  SHF.R.S32.HI R8, RZ, 0x8, R74 ;  /* 0x00000008ff087819 */ /* 0x000fc4000001144a */
[----:B------:R-:W-:Y:S01]  /*34770*/  ISETP.GE.AND P2, PT, R7, UR4, PT ;  /* 0x0000000407007c0c */ /* 0x000fe2000bf46270 */
[----:B------:R-:W-:Y:S01]  /*34780*/  IMAD.X R7, R5, 0x1, R3, P6 ;  /* 0x0000000105077824 */ /* 0x000fe200030e0603 */
[----:B0-----:R-:W-:Y:S01]  /*34790*/  ISETP.LT.AND P0, PT, R37, UR9, !P0 ;  /* 0x0000000925007c0c */ /* 0x001fe2000c701270 */
[----:B------:R-:W0:Y:S04]  /*347a0*/  LDCU UR9, c[0x0][0x398] ;  /* 0x00007300ff0977ac */ /* 0x000e280008000800 */
[----:B------:R1:W-:Y:S01]  /*347b0*/  @P5 STG.E.U8 desc[UR24][R6.64], R8 ;  /* 0x0000000806005986 */ /* 0x0003e2000c101118 */
[----:B---3--:R-:W-:Y:S01]  /*347c0*/  ISETP.LT.AND P5, PT, R67, UR6, !P1 ;  /* 0x0000000643007c0c */ /* 0x008fe2000cfa1270 */
[----:B------:R-:W3:Y:S01]  /*347d0*/  LDCU UR4, c[0x0][0x39c] ;  /* 0x00007380ff0477ac */ /* 0x000ee20008000800 */
[----:B------:R-:W-:-:S02]  /*347e0*/  SHF.R.S32.HI R73, RZ, 0x8, R73 ;  /* 0x00000008ff497819 */ /* 0x000fc40000011449 */
[----:B-----5:R-:W-:Y:S01]  /*347f0*/  F2FP.SATFINITE.E5M2.F32.PACK_AB_MERGE_C R77, R36, R39, RZ ;  /* 0x00000027244d723e */ /* 0x020fe200048060ff */
[----:B------:R-:W5:Y:S01]  /*34800*/  LDCU UR6, c[0x0][0x398] ;  /* 0x00007300ff0677ac */ /* 0x000f620008000800 */
[C---:B-1----:R-:W-:Y:S01]  /*34810*/  IADD3 R8, P6, PT, R4.reuse, R70, RZ ;  /* 0x0000004604087210 */ /* 0x042fe20007fde0ff */
[----:B------:R-:W-:-:S04]  /*34820*/  VIADD R4, R4, UR30 ;  /* 0x0000001e04047c36 */ /* 0x000fc80008000000 */
[----:B------:R-:W-:Y:S01]  /*34830*/  IMAD.X R9, R5, 0x1, R69, P6 ;  /* 0x0000000105097824 */ /* 0x000fe200030e0645 */
[----:B------:R-:W-:Y:S02]  /*34840*/  SHF.R.S32.HI R74, RZ, 0x1f, R4 ;  /* 0x0000001fff4a7819 */ /* 0x000fe40000011404 */
[----:B------:R-:W-:-:S05]  /*34850*/  IADD3 R6, P6, PT, R4, R0, RZ ;  /* 0x0000000004067210 */ /* 0x000fca0007fde0ff */
[----:B------:R-:W-:Y:S01]  /*34860*/  IMAD.X R7, R74, 0x1, R72, P6 ;  /* 0x000000014a077824 */ /* 0x000fe200030e0648 */
[----:B------:R1:W-:Y:S01]  /*34870*/  @P0 STG.E.U8 desc[UR24][R8.64], R73 ;  /* 0x0000004908000986 */ /* 0x0003e2000c101118 */
[----:B------:R-:W-:Y:S01]  /*34880*/  ISETP.LT.AND P0, PT, R34, UR10, !P1 ;  /* 0x0000000a22007c0c */ /* 0x000fe2000cf01270 */
[----:B------:R-:W-:Y:S01]  /*34890*/  VIADD R5, R66, 0x4a ;  /* 0x0000004a42057836 */ /* 0x000fe20000000000 */
[----:B----4-:R-:W-:Y:S01]  /*348a0*/  F2FP.SATFINITE.E5M2.F32.PACK_AB_MERGE_C R76, R33, R32, RZ ;  /* 0x00000020214c723e */ /* 0x010fe200048060ff */
[----:B------:R4:W-:Y:S01]  /*348b0*/  @P5 STG.E.U8 desc[UR24][R6.64], R77 ;  /* 0x0000004d06005986 */ /* 0x0009e2000c101118 */
[----:B0-----:R-:W-:Y:S01]  /*348c0*/  ISETP.LT.AND P5, PT, R35, UR9, !P1 ;  /* 0x0000000923007c0c */ /* 0x001fe2000cfa1270 */
[----:B------:R-:W0:Y:S01]  /*348d0*/  LDCU UR9, c[0x0][0x398] ;  /* 0x00007300ff0977ac */ /* 0x000e220008000800 */
[----:B-1----:R-:W-:Y:S01]  /*348e0*/  IADD3 R8, P6, PT, R4, R2, RZ ;  /* 0x0000000204087210 */ /* 0x002fe20007fde0ff */
[----:B------:R-:W1:Y:S01]  /*348f0*/  LDCU UR10, c[0x0][0x398] ;  /* 0x00007300ff0a77ac */ /* 0x000e620008000800 */
[----:B------:R-:W2:Y:S03]  /*34900*/  LDL.LU R32, [R1+0x528] ;  /* 0x0005280001207983 */ /* 0x000ea60000300800 */
[----:B------:R-:W-:Y:S01]  /*34910*/  IMAD.X R9, R74, 0x1, R71, P6 ;  /* 0x000000014a097824 */ /* 0x000fe200030e0647 */
[----:B----4-:R-:W-:Y:S01]  /*34920*/  IADD3 R6, P6, PT, R4, R68, RZ ;  /* 0x0000004404067210 */ /* 0x010fe20007fde0ff */
[----:B------:R-:W4:Y:S04]  /*34930*/  LDL.LU R33, [R1+0x52c] ;  /* 0x00052c0001217983 */ /* 0x000f280000300800 */
[----:B------:R-:W-:Y:S01]  /*34940*/  IMAD.X R7, R74, 0x1, R3, P6 ;  /* 0x000000014a077824 */ /* 0x000fe200030e0603 */
[----:B------:R1:W-:Y:S01]  /*34950*/  @P0 STG.E.U8 desc[UR24][R8.64], R76 ;  /* 0x0000004c08000986 */ /* 0x0003e2000c101118 */
[----:B---3--:R-:W-:Y:S01]  /*34960*/  ISETP.GE.AND P0, PT, R5, UR4, PT ;  /* 0x0000000405007c0c */ /* 0x008fe2000bf06270 */
[----:B------:R-:W3:Y:S01]  /*34970*/  LDCU UR4, c[0x0][0x398] ;  /* 0x00007300ff0477ac */ /* 0x000ee20008000800 */
[----:B-----5:R-:W-:Y:S01]  /*34980*/  ISETP.LT.AND P1, PT, R37, UR6, !P1 ;  /* 0x0000000625007c0c */ /* 0x020fe2000cf21270 */
[C---:B------:R-:W-:Y:S01]  /*34990*/  VIADD R5, R4.reuse, UR30 ;  /* 0x0000001e04057c36 */ /* 0x040fe20008000000 */
[----:B------:R5:W-:Y:S01]  /*349a0*/  @P5 STG.E.U8 desc[UR24][R6.64], R75 ;  /* 0x0000004b06005986 */ /* 0x000be2000c101118 */
[----:B0-----:R-:W-:Y:S01]  /*349b0*/  ISETP.LT.AND P5, PT, R67, UR9, !P4 ;  /* 0x0000000943007c0c */ /* 0x001fe2000e7a1270 */
[----:B------:R-:W0:Y:S01]  /*349c0*/  LDCU UR6, c[0x0][0x398] ;  /* 0x00007300ff0677ac */ /* 0x000e220008000800 */
[----:B-1----:R-:W-:Y:S01]  /*349d0*/  IADD3 R8, P6, PT, R4, R70, RZ ;  /* 0x0000004604087210 */ /* 0x002fe20007fde0ff */
[----:B------:R-:W1:Y:S01]  /*349e0*/  LDCU UR9, c[0x0][0x398] ;  /* 0x00007300ff0977ac */ /* 0x000e620008000800 */
[----:B------:R-:W-:-:S03]  /*349f0*/  SHF.R.S32.HI R73, RZ, 0x1f, R5 ;  /* 0x0000001fff497819 */ /* 0x000fc60000011405 */
[----:B------:R-:W-:Y:S01]  /*34a00*/  IMAD.X R9, R74, 0x1, R69, P6 ;  /* 0x000000014a097824 */ /* 0x000fe200030e0645 */
[----:B-----5:R-:W-:Y:S02]  /*34a10*/  IADD3 R6, P6, PT, R5, R0, RZ ;  /* 0x0000000005067210 */ /* 0x020fe40007fde0ff */
[----:B------:R-:W-:-:S03]  /*34a20*/  PRMT R4, R77, 0x9910, RZ ;  /* 0x000099104d047816 */ /* 0x000fc600000000ff */
[----:B------:R-:W-:Y:S01]  /*34a30*/  IMAD.X R7, R73, 0x1, R72, P6 ;  /* 0x0000000149077824 */ /* 0x000fe200030e0648 */
[----:B------:R-:W-:Y:S01]  /*34a40*/  SHF.R.S32.HI R4, RZ, 0x8, R4 ;  /* 0x00000008ff047819 */ /* 0x000fe20000011404 */
[----:B------:R5:W-:Y:S01]  /*34a50*/  @P1 STG.E.U8 desc[UR24][R8.64], R11 ;  /* 0x0000000b08001986 */ /* 0x000be2000c101118 */
[----:B------:R-:W-:Y:S01]  /*34a60*/  ISETP.LT.AND P1, PT, R35, UR10, !P4 ;  /* 0x0000000a23007c0c */ /* 0x000fe2000e721270 */
[----:B------:R-:W0:Y:S02]  /*34a70*/  LDCU UR10, c[0x0][0x398] ;  /* 0x00007300ff0a77ac */ /* 0x000e240008000800 */
[----:B------:R1:W-:Y:S01]  /*34a80*/  @P5 STG.E.U8 desc[UR24][R6.64], R4 ;  /* 0x0000000406005986 */ /* 0x0003e2000c101118 */
[----:B---3--:R-:W-:Y:S01]  /*34a90*/  ISETP.LT.AND P5, PT, R34, UR4, !P4 ;  /* 0x0000000422007c0c */ /* 0x008fe2000e7a1270 */
[----:B------:R-:W3:Y:S01]  /*34aa0*/  LDCU UR4, c[0x0][0x39c] ;  /* 0x00007380ff0477ac */ /* 0x000ee20008000800 */
[----:B-----5:R-:W-:Y:S02]  /*34ab0*/  IADD3 R8, P6, PT, R5, R2, RZ ;  /* 0x0000000205087210 */ /* 0x020fe40007fde0ff */
[----:B------:R-:W-:-:S03]  /*34ac0*/  PRMT R10, R76, 0x9910, RZ ;  /* 0x000099104c0a7816 */ /* 0x000fc600000000ff */
[----:B------:R-:W-:Y:S01]  /*34ad0*/  IMAD.X R9, R73, 0x1, R71, P6 ;  /* 0x0000000149097824 */ /* 0x000fe200030e0647 */
[----:B-1----:R-:W-:Y:S02]  /*34ae0*/  IADD3 R6, P6, PT, R5, R68, RZ ;  /* 0x0000004405067210 */ /* 0x002fe40007fde0ff */
[----:B------:R-:W-:Y:S02]  /*34af0*/  PRMT R4, R75, 0x9910, RZ ;  /* 0x000099104b047816 */ /* 0x000fe400000000ff */
[----:B------:R-:W-:Y:S01]  /*34b00*/  SHF.R.S32.HI R10, RZ, 0x8, R10 ;  /* 0x00000008ff0a7819 */ /* 0x000fe2000001140a */
[----:B------:R-:W-:Y:S01]  /*34b10*/  IMAD.X R7, R73, 0x1, R3, P6 ;  /* 0x0000000149077824 */ /* 0x000fe200030e0603 */
[----:B------:R-:W-:Y:S02]  /*34b20*/  SHF.R.S32.HI R4, RZ, 0x8, R4 ;  /* 0x00000008ff047819 */ /* 0x000fe40000011404 */
[----:B0-----:R-:W-:Y:S01]  /*34b30*/  ISETP.LT.AND P4, PT, R37, UR6, !P4 ;  /* 0x0000000625007c0c */ /* 0x001fe2000e781270 */
[----:B------:R0:W-:Y:S01]  /*34b40*/  @P5 STG.E.U8 desc[UR24][R8.64], R10 ;  /* 0x0000000a08005986 */ /* 0x0001e2000c101118 */
[----:B------:R-:W-:Y:S01]  /*34b50*/  PRMT R74, R11, 0x9910, RZ ;  /* 0x000099100b4a7816 */ /* 0x000fe200000000ff */
[----:B------:R-:W1:Y:S02]  /*34b60*/  LDCU UR6, c[0x0][0x39c] ;  /* 0x00007380ff0677ac */ /* 0x000e640008000800 */
[----:B------:R-:W-:Y:S01]  /*34b70*/  @P1 STG.E.U8 desc[UR24][R6.64], R4 ;  /* 0x0000000406001986 */ /* 0x000fe2000c101118 */
[----:B------:R-:W-:-:S02]  /*34b80*/  SHF.R.S32.HI R74, RZ, 0x8, R74 ;  /* 0x00000008ff4a7819 */ /* 0x000fc4000001144a */
[----:B0-----:R-:W-:-:S05]  /*34b90*/  IADD3 R10, P1, PT, R5, R70, RZ ;  /* 0x00000046050a7210 */ /* 0x001fca0007f3e0ff */
[----:B------:R-:W-:-:S05]  /*34ba0*/  IMAD.X R11, R73, 0x1, R69, P1 ;  /* 0x00000001490b7824 */ /* 0x000fca00008e0645 */
[----:B------:R0:W-:Y:S01]  /*34bb0*/  @P4 STG.E.U8 desc[UR24][R10.64], R74 ;  /* 0x0000004a0a004986 */ /* 0x0001e2000c101118 */
[----:B--2---:R-:W-:-:S03]  /*34bc0*/  F2FP.SATFINITE.E5M2.F32.PACK_AB_MERGE_C R75, R31, R30, RZ ;  /* 0x0000001e1f4b723e */ /* 0x004fc600048060ff */
[----:B------:R-:W2:Y:S04]  /*34bd0*/  LDL.LU R30, [R1+0x328] ;  /* 0x00032800011e7983 */ /* 0x000ea80000300800 */
[----:B------:R-:W2:Y:S01]  /*34be0*/  LDL.LU R31, [R1+0x32c] ;  /* 0x00032c00011f7983 */ /* 0x000ea20000300800 */
[----:B0-----:R-:W-:-:S03]  /*34bf0*/  F2FP.SATFINITE.E5M2.F32.PACK_AB_MERGE_C R11, R29, R28, RZ ;  /* 0x0000001c1d0b723e */ /* 0x001fc600048060ff */
[----:B------:R-:W5:Y:S04]  /*34c00*/  LDL.LU R28, [R1+0x128] ;  /* 0x00012800011c7983 */ /* 0x000f680000300800 */
[----:B------:R-:W5:Y:S01]  /*34c10*/  LDL.LU R29, [R1+0x12c] ;  /* 0x00012c00011d7983 */ /* 0x000f620000300800 */
[----:B------:R-:W-:Y:S01]  /*34c20*/  VIADD R4, R5, UR30 ;  /* 0x0000001e05047c36 */ /* 0x000fe20008000000 */
[----:B------:R-:W-:Y:S01]  /*34c30*/  ISETP.LT.AND P5, PT, R67, UR9, !P3 ;  /* 0x0000000943007c0c */ /* 0x000fe2000dfa1270 */
[----:B------:R-:W-:Y:S01]  /*34c40*/  VIADD R73, R66, 0x4b ;  /* 0x0000004b42497836 */ /* 0x000fe20000000000 */
[----:B------:R-:W-:Y:S01]  /*34c50*/  ISETP.LT.AND P6, PT, R34, UR12, !P3 ;  /* 0x0000000c22007c0c */ /* 0x000fe2000dfc1270 */
[----:B------:R-:W0:Y:S01]  /*34c60*/  LDCU UR9, c[0x0][0x398] ;  /* 0x00007300ff0977ac */ /* 0x000e220008000800 */
[----:B------:R-:W-:-:S02]  /*34c70*/  SHF.R.S32.HI R5, RZ, 0x1f, R4 ;  /* 0x0000001fff057819 */ /* 0x000fc40000011404 */
[C---:B------:R-:W-:Y:S01]  /*34c80*/  IADD3 R8, P1, PT, R4.reuse, R0, RZ ;  /* 0x0000000004087210 */ /* 0x040fe20007f3e0ff */
[----:B------:R-:W0:Y:S04]  /*34c90*/  LDCU UR12, c[0x0][0x398] ;  /* 0x00007300ff0c77ac */ /* 0x000e280008000800 */
[----:B------:R-:W-:Y:S01]  /*34ca0*/  IMAD.X R9, R5, 0x1, R72, P1 ;  /* 0x0000000105097824 */ /* 0x000fe200008e0648 */
[----:B------:R-:W-:-:S05]  /*34cb0*/  IADD3 R6, P1, PT, R4, R2, RZ ;  /* 0x0000000204067210 */ /* 0x000fca0007f3e0ff */
[----:B------:R-:W-:Y:S01]  /*34cc0*/  IMAD.X R7, R5, 0x1, R71, P1 ;  /* 0x0000000105077824 */ /* 0x000fe200008e0647 */
[----:B---3--:R-:W-:Y:S01]  /*34cd0*/  ISETP.GE.AND P1, PT, R73, UR4, PT ;  /* 0x0000000449007c0c */ /* 0x008fe2000bf26270 */
[----:B------:R-:W3:Y:S01]  /*34ce0*/  LDCU UR4, c[0x0][0x398] ;  /* 0x00007300ff0477ac */ /* 0x000ee20008000800 */
[----:B------:R-:W-:Y:S01]  /*34cf0*/  ISETP.LT.AND P4, PT, R35, UR10, !P3 ;  /* 0x0000000a23007c0c */ /* 0x000fe2000df81270 */
[----:B------:R0:W-:Y:S01]  /*34d00*/  @P5 STG.E.U8 desc[UR24][R8.64], R78 ;  /* 0x0000004e08005986 */ /* 0x0001e2000c101118 */
[----:B------:R-:W-:Y:S01]  /*34d10*/  ISETP.LT.AND P3, PT, R37, UR14, !P3 ;  /* 0x0000000e25007c0c */ /* 0x000fe2000df61270 */
[----:B------:R-:W1:Y:S02]  /*34d20*/  LDCU UR10, c[0x0][0x398] ;  /* 0x00007300ff0a77ac */ /* 0x000e640008000800 */
[----:B------:R3:W-:Y:S01]  /*34d30*/  @P6 STG.E.U8 desc[UR24][R6.64], R75 ;  /* 0x0000004b06006986 */ /* 0x0007e2000c101118 */
[----:B------:R-:W-:Y:S01]  /*34d40*/  F2FP.SATFINITE.E5M2.F32.PACK_AB_MERGE_C R13, R13, R12, RZ ;  /* 0x0000000c0d0d723e */ /* 0x000fe200048060ff */
[----:B------:R-:W2:Y:S01]  /*34d50*/  LDCU UR14, c[0x0][0x398] ;  /* 0x00007300ff0e77ac */ /* 0x000ea20008000800 */
[----:B0-----:R-:W-:Y:S01]  /*34d60*/  IADD3 R8, P5, PT, R4, R68, RZ ;  /* 0x0000004404087210 */ /* 0x001fe20007fbe0ff */
[----:B---3--:R-:W-:Y:S01]  /*34d70*/  VIADD R7, R66, 0x4c ;  /* 0x0000004c42077836 */ /* 0x008fe20000000000 */
[----:B------:R-:W-:-:S03]  /*34d80*/  IADD3 R6, P6, PT, R4, R70, RZ ;  /* 0x0000004604067210 */ /* 0x000fc60007fde0ff */
[----:B------:R-:W-:Y:S02]  /*34d90*/  IMAD.X R9, R5, 0x1, R3, P5 ;  /* 0x0000000105097824 */ /* 0x000fe400028e0603 */
[----:B------:R-:W-:Y:S01]  /*34da0*/  VIADD R4, R4, UR30 ;  /* 0x0000001e04047c36 */ /* 0x000fe20008000000 */
[----:B-1----:R-:W-:Y:S01]  /*34db0*/  ISETP.GE.AND P5, PT, R7, UR6, PT ;  /* 0x0000000607007c0c */ /* 0x002fe2000bfa6270 */
[----:B------:R-:W-:Y:S01]  /*34dc0*/  IMAD.X R7, R5, 0x1, R69, P6 ;  /* 0x0000000105077824 */ /* 0x000fe200030e0645 */
[----:B------:R-:W0:Y:S01]  /*34dd0*/  LDCU UR6, c[0x0][0x398] ;  /* 0x00007300ff0677ac */ /* 0x000e220008000800 */
[----:B------:R1:W-:Y:S01]  /*34de0*/  @P4 STG.E.U8 desc[UR24][R8.64], R11 ;  /* 0x0000000b08004986 */ /* 0x0003e2000c101118 */
[----:B------:R-:W-:Y:S02]  /*34df0*/  SHF.R.S32.HI R12, RZ, 0x1f, R4 ;  /* 0x0000001fff0c7819 */ /* 0x000fe40000011404 */
[----:B------:R-:W-:Y:S01]  /*34e00*/  ISETP.LT.AND P4, PT, R67, UR4, !P2 ;  /* 0x0000000443007c0c */ /* 0x000fe2000d781270 */
[----:B------:R3:W-:Y:S01]  /*34e10*/  @P3 STG.E.U8 desc[UR24][R6.64], R13 ;  /* 0x0000000d06003986 */ /* 0x0007e2000c101118 */
[----:B------:R-:W-:Y:S01]  /*34e20*/  ISETP.LT.AND P3, PT, R34, UR9, !P2 ;  /* 0x0000000922007c0c */ /* 0x000fe2000d761270 */
[----:B------:R-:W0:Y:S01]  /*34e30*/  LDCU UR9, c[0x0][0x398] ;  /* 0x00007300ff0977ac */ /* 0x000e220008000800 */
[----:B------:R-:W-:-:S02]  /*34e40*/  PRMT R10, R78, 0x9910, RZ ;  /* 0x000099104e0a7816 */ /* 0x000fc400000000ff */
[----:B------:R-:W-:Y:S01]  /*34e50*/  PRMT R5, R75, 0x9910, RZ ;  /* 0x000099104b057816 */ /* 0x000fe200000000ff */
[----:B------:R-:W0:Y:S01]  /*34e60*/  LDCU UR4, c[0x0][0x39c] ;  /* 0x00007380ff0477ac */ /* 0x000e220008000800 */
[----:B-1----:R-:W-:-:S05]  /*34e70*/  IADD3 R8, P6, PT, R4, R0, RZ ;  /* 0x0000000004087210 */ /* 0x002fca0007fde0ff */
[----:B------:R-:W-:Y:S01]  /*34e80*/  IMAD.X R9, R12, 0x1, R72, P6 ;  /* 0x000000010c097824 */ /* 0x000fe200030e0648 */
[----:B---3--:R-:W-:Y:S02]  /*34e90*/  IADD3 R6, P6, PT, R4, R2, RZ ;  /* 0x0000000204067210 */ /* 0x008fe40007fde0ff */
[----:B------:R-:W-:Y:S02]  /*34ea0*/  SHF.R.S32.HI R10, RZ, 0x8, R10 ;  /* 0x00000008ff0a7819 */ /* 0x000fe4000001140a */
[----:B------:R-:W-:Y:S01]  /*34eb0*/  SHF.R.S32.HI R5, RZ, 0x8, R5 ;  /* 0x00000008ff057819 */ /* 0x000fe20000011405 */
[----:B------:R-:W-:Y:S02]  /*34ec0*/  IMAD.X R7, R12, 0x1, R71, P6 ;  /* 0x000000010c077824 */ /* 0x000fe400030e0647 */
[----:B------:R1:W-:Y:S04]  /*34ed0*/  @P4 STG.E.U8 desc[UR24][R8.64], R10 ;  /* 0x0000000a08004986 */ /* 0x0003e8000c101118 */
[----:B------:R-:W-:Y:S01]  /*34ee0*/  @P3 STG.E.U8 desc[UR24][R6.64], R5 ;  /* 0x0000000506003986 */ /* 0x000fe2000c101118 */
[----:B0-----:R-:W-:Y:S01]  /*34ef0*/  ISETP.LT.AND P3, PT, R35, UR6, !P2 ;  /* 0x0000000623007c0c */ /* 0x001fe2000d761270 */
[----:B------:R-:W0:Y:S01]  /*34f00*/  LDCU UR6, c[0x0][0x39c] ;  /* 0x00007380ff0677ac */ /* 0x000e220008000800 */
[----:B------:R-:W-:-:S02]  /*34f10*/  PRMT R73, R11, 0x9910, RZ ;  /* 0x000099100b497816 */ /* 0x000fc400000000ff */
[----:B-1----:R-:W-:Y:S02]  /*34f20*/  IADD3 R10, P6, PT, R4, R68, RZ ;  /* 0x00000044040a7210 */ /* 0x002fe40007fde0ff */
[----:B------:R-:W-:-:S03]  /*34f30*/  SHF.R.S32.HI R73, RZ, 0x8, R73 ;  /* 0x00000008ff497819 */ /* 0x000fc60000011449 */
[----:B------:R-:W-:Y:S01]  /*34f40*/  IMAD.X R11, R12, 0x1, R3, P6 ;  /* 0x000000010c0b7824 */ /* 0x000fe200030e0603 */
[----:B------:R-:W-:Y:S02]  /*34f50*/  IADD3 R8, P6, PT, R4, R70, RZ ;  /* 0x0000004604087210 */ /* 0x000fe40007fde0ff */
[----:B----4-:R-:W-:Y:S02]  /*34f60*/  F2FP.SATFINITE.E5M2.F32.PACK_AB_MERGE_C R74, R33, R32, RZ ;  /* 0x00000020214a723e */ /* 0x010fe400048060ff */
[----:B------:R-:W3:Y:S01]  /*34f70*/  LDL.LU R32, [R1+0x530] ;  /* 0x0005300001207983 */ /* 0x000ee20000300800 */
[----:B------:R-:W-:-:S03]  /*34f80*/  IMAD.X R9, R12, 0x1, R69, P6 ;  /* 0x000000010c097824 */ /* 0x000fc600030e0645 */
[----:B------:R-:W3:Y:S04]  /*34f90*/  LDL.LU R33, [R1+0x534] ;  /* 0x0005340001217983 */ /* 0x000ee80000300800 */
[----:B------:R5:W-:Y:S01]  /*34fa0*/  @P3 STG.E.U8 desc[UR24][R10.64], R73 ;  /* 0x000000490a003986 */ /* 0x000be2000c101118 */
[----:B--2---:R-:W-:-:S03]  /*34fb0*/  F2FP.SATFINITE.E5M2.F32.PACK_AB_MERGE_C R12, R31, R30, RZ ;  /* 0x0000001e1f0c723e */ /* 0x004fc600048060ff */
[----:B------:R-:W2:Y:S04]  /*34fc0*/  LDL.LU R30, [R1+0x330] ;  /* 0x00033000011e7983 */ /* 0x000ea80000300800 */
[----:B------:R-:W2:Y:S01]  /*34fd0*/  LDL.LU R31, [R1+0x334] ;  /* 0x00033400011f7983 */ /* 0x000ea20000300800 */
[----:B-----5:R-:W-:-:S03]  /*34fe0*/  F2FP.SATFINITE.E5M2.F32.PACK_AB_MERGE_C R11, R29, R28, RZ ;  /* 0x0000001c1d0b723e */ /* 0x020fc600048060ff */
[----:B------:R-:W4:Y:S04]  /*34ff0*/  LDL.LU R28, [R1+0x130] ;  /* 0x00013000011c7983 */ /* 0x000f280000300800 */
[----:B------:R-:W4:Y:S01]  /*35000*/  LDL.LU R29, [R1+0x134] ;  /* 0x00013400011d7983 */ /* 0x000f220000300800 */
[----:B------:R-:W-:Y:S02]  /*35010*/  PRMT R13, R13, 0x9910, RZ ;  /* 0x000099100d0d7816 */ /* 0x000fe400000000ff */
[----:B------:R-:W-:Y:S01]  /*35020*/  ISETP.LT.AND P2, PT, R37, UR10, !P2 ;  /* 0x0000000a25007c0c */ /* 0x000fe2000d741270 */
[----:B------:R-:W-:Y:S01]  /*35030*/  VIADD R5, R4, UR30 ;  /* 0x0000001e04057c36 */ /* 0x000fe20008000000 */
[----:B------:R-:W-:Y:S01]  /*35040*/  ISETP.LT.AND P4, PT, R67, UR12, !P0 ;  /* 0x0000000c43007c0c */ /* 0x000fe2000c781270 */
[----:B------:R-:W-:Y:S01]  /*35050*/  IMAD.MOV.U32 R4, RZ, RZ, R13 ;  /* 0x000000ffff047224 */ /* 0x000fe200078e000d */
[----:B------:R-:W1:Y:S01]  /*35060*/  LDCU UR10, c[0x0][0x398] ;  /* 0x00007300ff0a77ac */ /* 0x000e620008000800 */
[----:B------:R-:W-:Y:S01]  /*35070*/  F2FP.SATFINITE.E5M2.F32.PACK_AB_MERGE_C R14, R15, R14, RZ ;  /* 0x0000000e0f0e723e */ /* 0x000fe200048060ff */
[----:B------:R-:W5:Y:S01]  /*35080*/  LDL.LU R41, [R1+0x538] ;  /* 0x0005380001297983 */ /* 0x000f620000300800 */
[----:B------:R-:W-:Y:S01]  /*35090*/  SHF.R.S32.HI R13, RZ, 0x1f, R5 ;  /* 0x0000001fff0d7819 */ /* 0x000fe20000011405 */
[----:B------:R-:W0:Y:S01]  /*350a0*/  LDCU UR12, c[0x0][0x398] ;  /* 0x00007300ff0c77ac */ /* 0x000e220008000800 */
[----:B------:R-:W-:Y:S01]  /*350b0*/  SHF.R.S32.HI R4, RZ, 0x8, R4 ;  /* 0x00000008ff047819 */ /* 0x000fe20000011404 */
[----:B------:R-:W5:Y:S01]  /*350c0*/  LDL.LU R38, [R1+0x53c] ;  /* 0x00053c0001267983 */ /* 0x000f620000300800 */
[----:B------:R-:W-:-:S03]  /*350d0*/  IADD3 R6, P6, PT, R5, R0, RZ ;  /* 0x0000000005067210 */ /* 0x000fc60007fde0ff */
[----:B------:R0:W-:Y:S01]  /*350e0*/  @P2 STG.E.U8 desc[UR24][R8.64], R4 ;  /* 0x0000000408002986 */ /* 0x0001e2000c101118 */
[----:B------:R-:W-:Y:S01]  /*350f0*/  ISETP.LT.AND P2, PT, R34, UR9, !P0 ;  /* 0x0000000922007c0c */ /* 0x000fe2000c741270 */
[----:B------:R-:W-:Y:S01]  /*35100*/  IMAD.X R7, R13, 0x1, R72, P6 ;  /* 0x000000010d077824 */ /* 0x000fe200030e0648 */
[----:B------:R-:W1:Y:S01]  /*35110*/  LDCU UR9, c[0x0][0x398] ;  /* 0x00007300ff0977ac */ /* 0x000e620008000800 */
[----:B------:R-:W5:Y:S04]  /*35120*/  LDL.LU R39, [R1+0x338] ;  /* 0x0003380001277983 */ /* 0x000f680000300800 */
[----:B------:R1:W-:Y:S01]  /*35130*/  @P4 STG.E.U8 desc[UR24][R6.64], R74 ;  /* 0x0000004a06004986 */ /* 0x0003e2000c101118 */
[----:B------:R-:W-:Y:S01]  /*35140*/  ISETP.LT.AND P4, PT, R35, UR14, !P0 ;  /* 0x0000000e23007c0c */ /* 0x000fe2000c781270 */
[----:B------:R-:W2:Y:S01]  /*35150*/  LDCU UR14, c[0x0][0x398] ;  /* 0x00007300ff0e77ac */ /* 0x000ea20008000800 */
[----:B0-----:R-:W-:Y:S01]  /*35160*/  IADD3 R8, P6, PT, R5, R2, RZ ;  /* 0x0000000205087210 */ /* 0x001fe20007fde0ff */
[----:B------:R-:W-:Y:S01]  /*35170*/  VIADD R4, R66, 0x4d ;  /* 0x0000004d42047836 */ /* 0x000fe20000000000 */
[----:B------:R-:W5:Y:S03]  /*35180*/  LDL.LU R36, [R1+0x33c] ;  /* 0x00033c0001247983 */ /* 0x000f660000300800 */
[----:B------:R-:W-:Y:S01]  /*35190*/  IMAD.X R9, R13, 0x1, R71, P6 ;  /* 0x000000010d097824 */ /* 0x000fe200030e0647 */
[----:B------:R-:W-:-:S02]  /*351a0*/  ISETP.GE.AND P3, PT, R4, UR4, PT ;  /* 0x0000000404007c0c */ /* 0x000fc4000bf66270 */
[----:B-1----:R-:W-:Y:S01]  /*351b0*/  IADD3 R6, P6, PT, R5, R68, RZ ;  /* 0x0000004405067210 */ /* 0x002fe20007fde0ff */
[----:B------:R-:W-:Y:S01]  /*351c0*/  VIADD R4, R66, 0x4e ;  /* 0x0000004e42047836 */ /* 0x000fe20000000000 */
[----:B------:R0:W-:Y:S01]  /*351d0*/  @P2 STG.E.U8 desc[UR24][R8.64], R12 ;  /* 0x0000000c08002986 */ /* 0x0001e2000c101118 */
[----:B------:R-:W1:Y:S02]  /*351e0*/  LDCU UR4, c[0x0][0x398] ;  /* 0x00007300ff0477ac */ /* 0x000e640008000800 */
[----:B------:R-:W-:Y:S01]  /*351f0*/  IMAD.X R7, R13, 0x1, R3, P6 ;  /* 0x000000010d077824 */ /* 0x000fe200030e0603 */
[----:B------:R-:W-:Y:S01]  /*35200*/  ISETP.GE.AND P2, PT, R4, UR6, PT ;  /* 0x0000000604007c0c */ /* 0x000fe2000bf46270 */
[----:B------:R-:W-:Y:S01]  /*35210*/  VIADD R4, R5, UR30 ;  /* 0x0000001e05047c36 */ /* 0x000fe20008000000 */
[----:B------:R-:W-:Y:S01]  /*35220*/  ISETP.LT.AND P0, PT, R37, UR9, !P0 ;  /* 0x0000000925007c0c */ /* 0x000fe2000c701270 */
[----:B------:R-:W1:Y:S01]  /*35230*/  LDCU UR6, c[0x0][0x398] ;  /* 0x00007300ff0677ac */ /* 0x000e620008000800 */
[----:B------:R1:W-:Y:S01]  /*35240*/  @P4 STG.E.U8 desc[UR24][R6.64], R11 ;  /* 0x0000000b06004986 */ /* 0x0003e2000c101118 */
[----:B------:R-:W-:-:S02]  /*35250*/  ISETP.LT.AND P4, PT, R67, UR10, !P1 ;  /* 0x0000000a43007c0c */ /* 0x000fc4000cf81270 */
[----:B0-----:R-:W-:Y:S01]  /*35260*/  IADD3 R8, P6, PT, R5, R70, RZ ;  /* 0x0000004605087210 */ /* 0x001fe20007fde0ff */
[----:B------:R-:W0:Y:S01]  /*35270*/  LDCU UR9, c[0x0][0x398] ;  /* 0x00007300ff0977ac */ /* 0x000e220008000800 */
[----:B------:R-:W-:-:S03]  /*35280*/  SHF.R.S32.HI R10, RZ, 0x1f, R4 ;  /* 0x0000001fff0a7819 */ /* 0x000fc60000011404 */
[----:B------:R-:W-:Y:S01]  /*35290*/  IMAD.X R9, R13, 0x1, R69, P6 ;  /* 0x000000010d097824 */ /* 0x000fe200030e0645 */
[----:B------:R-:W-:Y:S01]  /*352a0*/  PRMT R5, R74, 0x9910, RZ ;  /* 0x000099104a057816 */ /* 0x000fe200000000ff */
[----:B------:R-:W0:Y:S01]  /*352b0*/  LDCU UR10, c[0x0][0x398] ;  /* 0x00007300ff0a77ac */ /* 0x000e220008000800 */
[----:B-1----:R-:W-:Y:S02]  /*352c0*/  IADD3 R6, P6, PT, R4, R0, RZ ;  /* 0x0000000004067210 */ /* 0x002fe40007fde0ff */
[----:B------:R-:W-:-:S03]  /*352d0*/  SHF.R.S32.HI R5, RZ, 0x8, R5 ;  /* 0x00000008ff057819 */ /* 0x000fc60000011405 */
[----:B------:R-:W-:Y:S01]  /*352e0*/  IMAD.X R7, R10, 0x1, R72, P6 ;  /* 0x000000010a077824 */ /* 0x000fe200030e0648 */
[----:B------:R1:W-:Y:S01]  /*352f0*/  @P0 STG.E.U8 desc[UR24][R8.64], R14 ;  /* 0x0000000e08000986 */ /* 0x0003e2000c101118 */
[----:B------:R-:W-:-:S03]  /*35300*/  PRMT R12, R12, 0x9910, RZ ;  /* 0x000099100c0c7816 */ /* 0x000fc600000000ff */
[----:B------:R0:W-:Y:S01]  /*35310*/  @P4 STG.E.U8 desc[UR24][R6.64], R5 ;  /* 0x0000000506004986 */ /* 0x0001e2000c101118 */
[----:B------:R-:W-:Y:S01]  /*35320*/  ISETP.LT.AND P4, PT, R34, UR4, !P1 ;  /* 0x0000000422007c0c */ /* 0x000fe2000cf81270 */
[----:B------:R-:W2:Y:S01]  /*35330*/  LDCU UR4, c[0x0][0x39c] ;  /* 0x00007380ff0477ac */ /* 0x000ea20008000800 */
[----:B-1----:R-:W-:Y:S02]  /*35340*/  IADD3 R8, P6, PT, R4, R2, RZ ;  /* 0x0000000204087210 */ /* 0x002fe40007fde0ff */
[----:B0-----:R-:W-:Y:S01]  /*35350*/  PRMT R5, R11, 0x9910, RZ ;  /* 0x000099100b057816 */ /* 0x001fe200000000ff */
[----:B------:R-:W-:Y:S02]  /*35360*/  IMAD.MOV.U32 R11, RZ, RZ, R12 ;  /* 0x000000ffff0b7224 */ /* 0x000fe400078e000c */
[----:B------:R-:W-:-:S03]  /*35370*/  IMAD.X R9, R10, 0x1, R71, P6 ;  /* 0x000000010a097824 */ /* 0x000fc600030e0647 */
[----:B------:R-:W-:-:S05]  /*35380*/  SHF.R.S32.HI R11, RZ, 0x8, R11 ;  /* 0x00000008ff0b7819 */ /* 0x000fca000001140b */
[----:B------:R0:W-:Y:S02]  /*35390*/  @P4 STG.E.U8 desc[UR24][R8.64], R11 ;  /* 0x0000000b08004986 */ /* 0x0001e4000c101118 */
[----:B0-----:R-:W-:Y:S02]  /*353a0*/  PRMT R11, R14, 0x9910, RZ ;  /* 0x000099100e0b7816 */ /* 0x001fe400000000ff */
[----:B---3--:R-:W-:Y:S02]  /*353b0*/  F2FP.SATFINITE.E5M2.F32.PACK_AB_MERGE_C R14, R33, R32, RZ ;  /* 0x00000020210e723e */ /* 0x008fe400048060ff */
[----:B------:R-:W3:Y:S04]  /*353c0*/  LDL.LU R32, [R1+0x540] ;  /* 0x0005400001207983 */ /* 0x000ee80000300800 */
[----:B------:R-:W3:Y:S01]  /*353d0*/  LDL.LU R33, [R1+0x544] ;  /* 0x0005440001217983 */ /* 0x000ee20000300800 */
[----:B--2---:R-:W-:-:S02]  /*353e0*/  F2FP.SATFINITE.E5M2.F32.PACK_AB_MERGE_C R12, R31, R30, RZ ;  /* 0x0000001e1f0c723e */ /* 0x004fc400048060ff */
[----:B----4-:R-:W-:Y:S02]  /*353f0*/  F2FP.SATFINITE.E5M2.F32.PACK_AB_MERGE_C R13, R29, R28, RZ ;  /* 0x0000001c1d0d723e */ /* 0x010fe400048060ff */
[----:B------:R-:W2:Y:S04]  /*35400*/  LDL.LU R28, [R1+0x340] ;  /* 0x00034000011c7983 */ /* 0x000ea80000300800 */
[----:B------:R-:W2:Y:S04]  /*35410*/  LDL.LU R29, [R1+0x344] ;  /* 0x00034400011d7983 */ /* 0x000ea80000300800 */
[----:B------:R-:W4:Y:S04]  /*35420*/  LDL.LU R30, [R1+0x138] ;  /* 0x00013800011e7983 */ /* 0x000f280000300800 */
[----:B------:R-:W4:Y:S01]  /*35430*/  LDL.LU R31, [R1+0x13c] ;  /* 0x00013c00011f7983 */ /* 0x000f220000300800 */
[----:B------:R-:W-:Y:S01]  /*35440*/  ISETP.LT.AND P0, PT, R35, UR6, !P1 ;  /* 0x0000000623007c0c */ /* 0x000fe2000cf01270 */
[----:B------:R-:W0:Y:S01]  /*35450*/  LDCU UR6, c[0x0][0x398] ;  /* 0x00007300ff0677ac */ /* 0x000e220008000800 */
[----:B------:R-:W-:-:S02]  /*35460*/  IADD3 R6, P6, PT, R4, R68, RZ ;  /* 0x0000004404067210 */ /* 0x000fc40007fde0ff */
[----:B------:R-:W-:-:S03]  /*35470*/  SHF.R.S32.HI R5, RZ, 0x8, R5 ;  /* 0x00000008ff057819 */ /* 0x000fc60000011405 */
[----:B------:R-:W-:Y:S01]  /*35480*/  IMAD.X R7, R10, 0x1, R3, P6 ;  /* 0x000000010a077824 */ /* 0x000fe200030e0603 */
[----:B------:R-:W-:Y:S01]  /*35490*/  ISETP.LT.AND P1, PT, R37, UR9, !P1 ;  /* 0x0000000925007c0c */ /* 0x000fe2000cf21270 */
[----:B------:R-:W1:Y:S01]  /*354a0*/  LDCU UR9, c[0x0][0x398] ;  /* 0x00007300ff0977ac */ /* 0x000e620008000800 */
[----:B------:R-:W-:-:S03]  /*354b0*/  IADD3 R8, P4, PT, R4, R70, RZ ;  /* 0x0000004604087210 */ /* 0x000fc60007f9e0ff */
[----:B------:R0:W-:Y:S01]  /*354c0*/  @P0 STG.E.U8 desc[UR24][R6.64], R5 ;  /* 0x0000000506000986 */ /* 0x0001e2000c101118 */
[----:B------:R-:W-:Y:S01]  /*354d0*/  ISETP.LT.AND P0, PT, R67, UR10, !P5 ;  /* 0x0000000a43007c0c */ /* 0x000fe2000ef01270 */
[----:B------:R-:W-:Y:S01]  /*354e0*/  IMAD.X R9, R10, 0x1, R69, P4 ;  /* 0x000000010a097824 */ /* 0x000fe200020e0645 */
[----:B------:R-:W-:Y:S01]  /*354f0*/  SHF.R.S32.HI R10, RZ, 0x8, R11 ;  /* 0x00000008ff0a7819 */ /* 0x000fe2000001140b */
[----:B------:R-:W1:Y:S01]  /*35500*/  LDCU UR10, c[0x0][0x398] ;  /* 0x00007300ff0a77ac */ /* 0x000e620008000800 */
[----:B0-----:R-:W-:Y:S02]  /*35510*/  VIADD R5, R4, UR30 ;  /* 0x0000001e04057c36 */ /* 0x001fe40008000000 */
[----:B------:R-:W-:-:S03]  /*35520*/  VIADD R7, R66, 0x4f ;  /* 0x0000004f42077836 */ /* 0x000fc60000000000 */
[----:B------:R-:W-:Y:S02]  /*35530*/  SHF.R.S32.HI R4, RZ, 0x1f, R5 ;  /* 0x0000001fff047819 */ /* 0x000fe40000011405 */
[----:B------:R-:W-:Y:S01]  /*35540*/  IADD3 R6, P6, PT, R5, R0, RZ ;  /* 0x0000000005067210 */ /* 0x000fe20007fde0ff */
[----:B------:R0:W-:Y:S01]  /*35550*/  @P1 STG.E.U8 desc[UR24][R8.64], R10 ;  /* 0x0000000a08001986 */ /* 0x0001e2000c101118 */
[----:B------:R-:W-:Y:S01]  /*35560*/  ISETP.GE.AND P4, PT, R7, UR4, PT ;  /* 0x0000000407007c0c */ /* 0x000fe2000bf86270 */
[----:B------:R-:W1:Y:S02]  /*35570*/  LDCU UR4, c[0x0][0x39c] ;  /* 0x00007380ff0477ac */ /* 0x000e640008000800 */
[----:B------:R-:W-:Y:S01]  /*35580*/  IMAD.X R7, R4, 0x1, R72, P6 ;  /* 0x0000000104077824 */ /* 0x000fe200030e0648 */
[----:B------:R-:W-:Y:S01]  /*35590*/  ISETP.LT.AND P1, PT, R34, UR12, !P5 ;  /* 0x0000000c22007c0c */ /* 0x000fe2000ef21270 */
[----:B------:R-:W1:Y:S01]  /*355a0*/  LDCU UR12, c[0x0][0x398] ;  /* 0x00007300ff0c77ac */ /* 0x000e620008000800 */
[----:B0-----:R-:W-:-:S02]  /*355b0*/  IADD3 R10, P6, PT, R5, R2, RZ ;  /* 0x00000002050a7210 */ /* 0x001fc40007fde0ff */
[----:B------:R0:W-:Y:S01]  /*355c0*/  @P0 STG.E.U8 desc[UR24][R6.64], R14 ;  /* 0x0000000e06000986 */ /* 0x0001e2000c101118 */
[----:B------:R-:W-:Y:S01]  /*355d0*/  ISETP.LT.AND P0, PT, R35, UR6, !P5 ;  /* 0x0000000623007c0c */ /* 0x000fe2000ef01270 */
[----:B------:R-:W1:Y:S01]  /*355e0*/  LDCU UR6, c[0x0][0x39c] ;  /* 0x00007380ff0677ac */ /* 0x000e620008000800 */
[C---:B------:R-:W-:Y:S01]  /*355f0*/  IMAD.X R11, R4.reuse, 0x1, R71, P6 ;  /* 0x00000001040b7824 */ /* 0x040fe200030e0647 */
[----:B------:R-:W-:Y:S02]  /*35600*/  IADD3 R8, P6, PT, R5, R68, RZ ;  /* 0x0000004405087210 */ /* 0x000fe40007fde0ff */
[----:B------:R-:W-:Y:S01]  /*35610*/  ISETP.LT.AND P5, PT, R37, UR14, !P5 ;  /* 0x0000000e25007c0c */ /* 0x000fe2000efa1270 */
[----:B------:R-:W3:Y:S02]  /*35620*/  LDCU UR14, c[0x0][0x398] ;  /* 0x00007300ff0e77ac */ /* 0x000ee40008000800 */
[----:B------:R-:W-:Y:S01]  /*35630*/  IMAD.X R9, R4, 0x1, R3, P6 ;  /* 0x0000000104097824 */ /* 0x000fe200030e0603 */
[----:B0-----:R-:W-:-:S02]  /*35640*/  IADD3 R6, P6, PT, R5, R70, RZ ;  /* 0x0000004605067210 */ /* 0x001fc40007fde0ff */
[----:B------:R-:W-:-:S03]  /*35650*/  F2FP.SATFINITE.E5M2.F32.PACK_AB_MERGE_C R16, R17, R16, RZ ;  /* 0x000000101110723e */ /* 0x000fc600048060ff */
[----:B------:R-:W-:Y:S01]  /*35660*/  IMAD.X R7, R4, 0x1, R69, P6 ;  /* 0x0000000104077824 */ /* 0x000fe200030e0645 */
[----:B------:R0:W-:Y:S01]  /*35670*/  @P1 STG.E.U8 desc[UR24][R10.64], R12 ;  /* 0x0000000c0a001986 */ /* 0x0001e2000c101118 */
[----:B------:R-:W-:Y:S01]  /*35680*/  VIADD R5, R5, UR30 ;  /* 0x0000001e05057c36 */ /* 0x000fe20008000000 */
[----:B------:R-:W-:Y:S02]  /*35690*/  PRMT R14, R14, 0x9910, RZ ;  /* 0x000099100e0e7816 */ /* 0x000fe400000000ff */
[----:B------:R5:W-:Y:S01]  /*356a0*/  @P0 STG.E.U8 desc[UR24][R8.64], R13 ;  /* 0x0000000d08000986 */ /* 0x000be2000c101118 */
[----:B-1----:R-:W-:Y:S01]  /*356b0*/  ISETP.LT.AND P0, PT, R67, UR9, !P3 ;  /* 0x0000000943007c0c */ /* 0x002fe2000df01270 */
[----:B------:R-:W1:Y:S02]  /*356c0*/  LDCU UR9, c[0x0][0x398] ;  /* 0x00007300ff0977ac */ /* 0x000e640008000800 */
[----:B------:R1:W-:Y:S01]  /*356d0*/  @P5 STG.E.U8 desc[UR24][R6.64], R16 ;  /* 0x0000001006005986 */ /* 0x0003e2000c101118 */
[----:B------:R-:W-:Y:S01]  /*356e0*/  ISETP.LT.AND P5, PT, R34, UR10, !P3 ;  /* 0x0000000a22007c0c */ /* 0x000fe2000dfa1270 */
[----:B------:R-:W2:Y:S01]  /*356f0*/  LDCU UR10, c[0x0][0x398] ;  /* 0x00007300ff0a77ac */ /* 0x000ea20008000800 */
[----:B------:R-:W-:-:S02]  /*35700*/  SHF.R.S32.HI R4, RZ, 0x1f, R5 ;  /* 0x0000001fff047819 */ /* 0x000fc40000011405 */
[----:B0-----:R-:W-:Y:S01]  /*35710*/  PRMT R11, R12, 0x9910, RZ ;  /* 0x000099100c0b7816 */ /* 0x001fe200000000ff */
[----:B------:R-:W-:Y:S01]  /*35720*/  IMAD.MOV.U32 R12, RZ, RZ, R14 ;  /* 0x000000ffff0c7224 */ /* 0x000fe200078e000e */
[C---:B-----5:R-:W-:Y:S02]  /*35730*/  IADD3 R8, P1, PT, R5.reuse, R0, RZ ;  /* 0x0000000005087210 */ /* 0x060fe40007f3e0ff */
[----:B-1----:R-:W-:-:S03]  /*35740*/  IADD3 R6, P6, PT, R5, R2, RZ ;  /* 0x0000000205067210 */ /* 0x002fc60007fde0ff */
[C---:B------:R-:W-:Y:S01]  /*35750*/  IMAD.X R9, R4.reuse, 0x1, R72, P1 ;  /* 0x0000000104097824 */ /* 0x040fe200008e0648 */
[----:B------:R-:W-:Y:S02]  /*35760*/  SHF.R.S32.HI R12, RZ, 0x8, R12 ;  /* 0x00000008ff0c7819 */ /* 0x000fe4000001140c */
[----:B------:R-:W-:Y:S01]  /*35770*/  SHF.R.S32.HI R11, RZ, 0x8, R11 ;  /* 0x00000008ff0b7819 */ /* 0x000fe2000001140b */
[----:B------:R-:W-:Y:S01]  /*35780*/  IMAD.X R7, R4, 0x1, R71, P6 ;  /* 0x0000000104077824 */ /* 0x000fe200030e0647 */
[----:B------:R-:W-:Y:S01]  /*35790*/  ISETP.LT.AND P6, PT, R35, UR12, !P3 ;  /* 0x0000000c23007c0c */ /* 0x000fe2000dfc1270 */
[----:B------:R0:W-:Y:S01]  /*357a0*/  @P0 STG.E.U8 desc[UR24][R8.64], R12 ;  /* 0x0000000c08000986 */ /* 0x0001e2000c101118 */
[C---:B------:R-:W-:Y:S01]  /*357b0*/  VIADD R10, R66.reuse, 0x50 ;  /* 0x00000050420a7836 */ /* 0x040fe20000000000 */
[----:B------:R-:W-:Y:S01]  /*357c0*/  F2FP.SATFINITE.E5M2.F32.PACK_AB_MERGE_C R18, R19, R18, RZ ;  /* 0x000000121312723e */ /* 0x000fe200048060ff */
[----:B------:R-:W1:Y:S01]  /*357d0*/  LDCU UR12, c[0x0][0x398] ;  /* 0x00007300ff0c77ac */ /* 0x000e620008000800 */
[----:B------:R5:W-:Y:S01]  /*357e0*/  @P5 STG.E.U8 desc[UR24][R6.64], R11 ;  /* 0x0000000b06005986 */ /* 0x000be2000c101118 */
[----:B0-----:R-:W-:Y:S01]  /*357f0*/  PRMT R8, R13, 0x9910, RZ ;  /* 0x000099100d087816 */ /* 0x001fe200000000ff */
[----:B-----5:R-:W-:Y:S01]  /*35800*/  VIADD R7, R66, 0x51 ;  /* 0x0000005142077836 */ /* 0x020fe20000000000 */
[----:B------:R-:W-:-:S02]  /*35810*/  IADD3 R6, P5, PT, R5, R68, RZ ;  /* 0x0000004405067210 */ /* 0x000fc40007fbe0ff */
[----:B------:R-:W-:Y:S02]  /*35820*/  SHF.R.S32.HI R8, RZ, 0x8, R8 ;  /* 0x00000008ff087819 */ /* 0x000fe40000011408 */
[----:B------:R-:W-:Y:S01]  /*35830*/  ISETP.GE.AND P0, PT, R7, UR6, PT ;  /* 0x0000000607007c0c */ /* 0x000fe2000bf06270 */
[----:B------:R-:W-:Y:S01]  /*35840*/  IMAD.X R7, R4, 0x1, R3, P5 ;  /* 0x0000000104077824 */ /* 0x000fe200028e0603 */
[----:B---3--:R-:W-:Y:S01]  /*35850*/  ISETP.LT.AND P5, PT, R37, UR14, !P3 ;  /* 0x0000000e25007c0c */ /* 0x008fe2000dfa1270 */
[----:B------:R-:W0:Y:S01]  /*35860*/  LDCU UR6, c[0x0][0x398] ;  /* 0x00007300ff0677ac */ /* 0x000e220008000800 */
[----:B------:R-:W-:Y:S02]  /*35870*/  ISETP.GE.AND P1, PT, R10, UR4, PT ;  /* 0x000000040a007c0c */ /* 0x000fe4000bf26270 */
[----:B------:R3:W-:Y:S01]  /*35880*/  @P6 STG.E.U8 desc[UR24][R6.64], R8 ;  /* 0x0000000806006986 */ /* 0x0007e2000c101118 */
[----:B------:R-:W5:Y:S01]  /*35890*/  LDCU UR4, c[0x0][0x39c] ;  /* 0x00007380ff0477ac */ /* 0x000f620008000800 */
[----:B------:R-:W-:-:S02]  /*358a0*/  PRMT R9, R16, 0x9910, RZ ;  /* 0x0000991010097816 */ /* 0x000fc400000000ff */
[----:B------:R-:W-:Y:S01]  /*358b0*/  F2FP.SATFINITE.E5M2.F32.PACK_AB_MERGE_C R11, R38, R41, RZ ;  /* 0x00000029260b723e */ /* 0x000fe200048060ff */
[----:B------:R-:W0:Y:S01]  /*358c0*/  LDCU UR14, c[0x0][0x398] ;  /* 0x00007300ff0e77ac */ /* 0x000e220008000800 */
[C---:B---3--:R-:W-:Y:S01]  /*358d0*/  IADD3 R6, P3, PT, R5.reuse, R70, RZ ;  /* 0x0000004605067210 */ /* 0x048fe20007f7e0ff */
[----:B------:R-:W-:Y:S01]  /*358e0*/  VIADD R5, R5, UR30 ;  /* 0x0000001e05057c36 */ /* 0x000fe20008000000 */
[----:B------:R-:W-:-:S03]  /*358f0*/  SHF.R.S32.HI R9, RZ, 0x8, R9 ;  /* 0x00000008ff097819 */ /* 0x000fc60000011409 */
[----:B------:R-:W-:Y:S01]  /*35900*/  IMAD.X R7, R4, 0x1, R69, P3 ;  /* 0x0000000104077824 */ /* 0x000fe200018e0645 */
[----:B------:R-:W-:Y:S01]  /*35910*/  ISETP.LT.AND P3, PT, R67, UR9, !P2 ;  /* 0x0000000943007c0c */ /* 0x000fe2000d761270 */
[----:B------:R-:W-:Y:S01]  /*35920*/  VIADD R10, R66, 0x52 ;  /* 0x00000052420a7836 */ /* 0x000fe20000000000 */
[----:B------:R-:W-:Y:S01]  /*35930*/  SHF.R.S32.HI R4, RZ, 0x1f, R5 ;  /* 0x0000001fff047819 */ /* 0x000fe20000011405 */
[----:B------:R-:W3:Y:S01]  /*35940*/  LDCU UR9, c[0x0][0x398] ;  /* 0x00007300ff0977ac */ /* 0x000ee20008000800 */
[----:B------:R-:W-:Y:S01]  /*35950*/  IADD3 R8, P6, PT, R5, R0, RZ ;  /* 0x0000000005087210 */ /* 0x000fe20007fde0ff */
[----:B------:R0:W-:Y:S04]  /*35960*/  @P5 STG.E.U8 desc[UR24][R6.64], R9 ;  /* 0x0000000906005986 */ /* 0x0001e8000c101118 */
[----:B0-----:R-:W-:-:S05]  /*35970*/  IMAD.X R9, R4, 0x1, R72, P6 ;  /* 0x0000000104097824 */ /* 0x001fca00030e0648 */
[----:B------:R-:W-:Y:S01]  /*35980*/  @P3 STG.E.U8 desc[UR24][R8.64], R11 ;  /* 0x0000000b08003986 */ /* 0x000fe2000c101118 */
[----:B-----5:R-:W-:Y:S01]  /*35990*/  ISETP.GE.AND P3, PT, R10, UR4, PT ;  /* 0x000000040a007c0c */ /* 0x020fe2000bf66270 */
[----:B------:R-:W0:Y:S01]  /*359a0*/  LDCU UR4, c[0x0][0x398] ;  /* 0x00007300ff0477ac */ /* 0x000e220008000800 */
[----:B--2---:R-:W-:Y:S02]  /*359b0*/  F2FP.SATFINITE.E5M2.F32.PACK_AB_MERGE_C R15, R29, R28, RZ ;  /* 0x0000001c1d0f723e */ /* 0x004fe400048060ff */
[----:B------:R-:W2:Y:S04]  /*359c0*/  LDL.LU R28, [R1+0x548] ;  /* 0x00054800011c7983 */ /* 0x000ea80000300800 */
[----:B------:R-:W2:Y:S01]  /*359d0*/  LDL.LU R29, [R1+0x54c] ;  /* 0x00054c00011d7983 */ /* 0x000ea20000300800 */
[----:B----4-:R-:W-:-:S03]  /*359e0*/  F2FP.SATFINITE.E5M2.F32.PACK_AB_MERGE_C R10, R31, R30, RZ ;  /* 0x0000001e1f0a723e */ /* 0x010fc600048060ff */
[----:B------:R-:W4:Y:S04]  /*359f0*/  LDL.LU R30, [R1+0x140] ;  /* 0x00014000011e7983 */ /* 0x000f280000300800 */
[----:B------:R-:W4:Y:S01]  /*35a00*/  LDL.LU R31, [R1+0x144] ;  /* 0x00014400011f7983 */ /* 0x000f220000300800 */
[----:B------:R-:W-:Y:S01]  /*35a10*/  ISETP.LT.AND P5, PT, R34, UR10, !P2 ;  /* 0x0000000a22007c0c */ /* 0x000fe2000d7a1270 */
[----:B------:R-:W5:Y:S01]  /*35a20*/  LDCU UR10, c[0x0][0x398] ;  /* 0x00007300ff0a77ac */ /* 0x000f620008000800 */
[----:B------:R-:W-:Y:S02]  /*35a30*/  IADD3 R6, P6, PT, R5, R2, RZ ;  /* 0x0000000205067210 */ /* 0x000fe40007fde0ff */
[----:B------:R-:W-:-:S03]  /*35a40*/  F2FP.SATFINITE.E5M2.F32.PACK_AB_MERGE_C R12, R36, R39, RZ ;  /* 0x00000027240c723e */ /* 0x000fc600048060ff */
[----:B------:R-:W-:Y:S01]  /*35a50*/  IMAD.X R7, R4, 0x1, R71, P6 ;  /* 0x0000000104077824 */ /* 0x000fe200030e0647 */
[----:B------:R-:W-:Y:S01]  /*35a60*/  ISETP.LT.AND P6, PT, R35, UR6, !P2 ;  /* 0x0000000623007c0c */ /* 0x000fe2000d7c1270 */
[----:B------:R-:W0:Y:S04]  /*35a70*/  LDCU UR6, c[0x0][0x398] ;  /* 0x00007300ff0677ac */ /* 0x000e280008000800 */
[----:B------:R1:W-:Y:S01]  /*35a80*/  @P5 STG.E.U8 desc[UR24][R6.64], R12 ;  /* 0x0000000c06005986 */ /* 0x0003e2000c101118 */
[----:B---3--:R-:W-:Y:S01]  /*35a90*/  ISETP.LT.AND P2, PT, R37, UR9, !P2 ;  /* 0x0000000925007c0c */ /* 0x008fe2000d741270 */
[----:B------:R-:W3:Y:S01]  /*35aa0*/  LDCU UR9, c[0x0][0x398] ;  /* 0x00007300ff0977ac */ /* 0x000ee20008000800 */
[----:B-1----:R-:W-:-:S05]  /*35ab0*/  IADD3 R6, P5, PT, R5, R68, RZ ;  /* 0x0000004405067210 */ /* 0x002fca0007fbe0ff */
[----:B------:R-:W-:-:S05]  /*35ac0*/  IMAD.X R7, R4, 0x1, R3, P5 ;  /* 0x0000000104077824 */ /* 0x000fca00028e0603 */
[----:B------:R-:W-:Y:S01]  /*35ad0*/  @P6 STG.E.U8 desc[UR24][R6.64], R10 ;  /* 0x0000000a06006986 */ /* 0x000fe2000c101118 */
[----:B------:R-:W-:Y:S02]  /*35ae0*/  IADD3 R8, P6, PT, R5, R70, RZ ;  /* 0x0000004605087210 */ /* 0x000fe40007fde0ff */
[----:B------:R-:W-:-:S03]  /*35af0*/  PRMT R11, R11, 0x9910, RZ ;  /* 0x000099100b0b7816 */ /* 0x000fc600000000ff */
[----:B------:R-:W-:-:S05]  /*35b00*/  IMAD.X R9, R4, 0x1, R69, P6 ;  /* 0x0000000104097824 */ /* 0x000fca00030e0645 */
[----:B------:R1:W-:Y:S02]  /*35b10*/  @P2 STG.E.U8 desc[UR24][R8.64], R18 ;  /* 0x0000001208002986 */ /* 0x0003e4000c101118 */
[----:B-1----:R-:W-:Y:S02]  /*35b20*/  SHF.R.S32.HI R8, RZ, 0x8, R11 ;  /* 0x00000008ff087819 */ /* 0x002fe4000001140b */
[----:B--2---:R-:W-:Y:S02]  /*35b30*/  F2FP.SATFINITE.E5M2.F32.PACK_AB_MERGE_C R14, R29, R28, RZ ;  /* 0x0000001c1d0e723e */ /* 0x004fe400048060ff */
[----:B----4-:R-:W-:Y:S02]  /*35b40*/  F2FP.SATFINITE.E5M2.F32.PACK_AB_MERGE_C R11, R31, R30, RZ ;  /* 0x0000001e1f0b723e */ /* 0x010fe400048060ff */
[----:B------:R-:W2:Y:S04]  /*35b50*/  LDL.LU R30, [R1+0x348] ;  /* 0x00034800011e7983 */ /* 0x000ea80000300800 */
[----:B------:R-:W2:Y:S04]  /*35b60*/  LDL.LU R31, [R1+0x34c] ;  /* 0x00034c00011f7983 */ /* 0x000ea80000300800 */
[----:B------:R-:W4:Y:S04]  /*35b70*/  LDL.LU R28, [R1+0x148] ;  /* 0x00014800011c7983 */ /* 0x000f280000300800 */
[----:B------:R-:W4:Y:S01]  /*35b80*/  LDL.LU R29, [R1+0x14c] ;  /* 0x00014c00011d7983 */ /* 0x000f220000300800 */
[----:B------:R-:W-:Y:S01]  /*35b90*/  VIADD R5, R5, UR30 ;  /* 0x0000001e05057c36 */ /* 0x000fe20008000000 */
[----:B-----5:R-:W-:Y:S01]  /*35ba0*/  ISETP.LT.AND P5, PT, R67, UR10, !P4 ;  /* 0x0000000a43007c0c */ /* 0x020fe2000e7a1270 */
[----:B------:R-:W1:Y:S03]  /*35bb0*/  LDCU UR10, c[0x0][0x398] ;  /* 0x00007300ff0a77ac */ /* 0x000e660008000800 */
[----:B------:R-:W-:-:S02]  /*35bc0*/  SHF.R.S32.HI R4, RZ, 0x1f, R5 ;  /* 0x0000001fff047819 */ /* 0x000fc40000011405 */
[----:B------:R-:W-:Y:S02]  /*35bd0*/  IADD3 R6, P6, PT, R5, R0, RZ ;  /* 0x0000000005067210 */ /* 0x000fe40007fde0ff */
[----:B------:R-:W-:-:S03]  /*35be0*/  PRMT R12, R12, 0x9910, RZ ;  /* 0x000099100c0c7816 */ /* 0x000fc600000000ff */
[----:B------:R-:W-:Y:S01]  /*35bf0*/  IMAD.X R7, R4, 0x1, R72, P6 ;  /* 0x0000000104077824 */ /* 0x000fe200030e0648 */
[----:B0-----:R-:W-:Y:S01]  /*35c00*/  ISETP.LT.AND P2, PT, R34, UR4, !P4 ;  /* 0x0000000422007c0c */ /* 0x001fe2000e741270 */
[----:B------:R-:W0:Y:S03]  /*35c10*/  LDCU UR4, c[0x0][0x39c] ;  /* 0x00007380ff0477ac */ /* 0x000e260008000800 */
[----:B------:R5:W-:Y:S01]  /*35c20*/  @P5 STG.E.U8 desc[UR24][R6.64], R8 ;  /* 0x0000000806005986 */ /* 0x000be2000c101118 */
[----:B------:R-:W-:Y:S01]  /*35c30*/  ISETP.LT.AND P5, PT, R35, UR6, !P4 ;  /* 0x0000000623007c0c */ /* 0x000fe2000e7a1270 */
[----:B------:R-:W0:Y:S01]  /*35c40*/  LDCU UR6, c[0x0][0x39c] ;  /* 0x00007380ff0677ac */ /* 0x000e220008000800 */
[----:B------:R-:W-:Y:S02]  /*35c50*/  PRMT R10, R10, 0x9910, RZ ;  /* 0x000099100a0a7816 */ /* 0x000fe400000000ff */
[----:B-----5:R-:W-:Y:S01]  /*35c60*/  IADD3 R8, P6, PT, R5, R2, RZ ;  /* 0x0000000205087210 */ /* 0x020fe20007fde0ff */
[----:B------:R-:W-:-:S04]  /*35c70*/  IMAD.MOV.U32 R7, RZ, RZ, R12 ;  /* 0x000000ffff077224 */ /* 0x000fc800078e000c */
[----:B------:R-:W-:Y:S01]  /*35c80*/  IMAD.X R9, R4, 0x1, R71, P6 ;  /* 0x0000000104097824 */ /* 0x000fe200030e0647 */
[----:B------:R-:W-:Y:S02]  /*35c90*/  SHF.R.S32.HI R7, RZ, 0x8, R7 ;  /* 0x00000008ff077819 */ /* 0x000fe40000011407 */
[----:B------:R-:W-:-:S03]  /*35ca0*/  IADD3 R6, P6, PT, R5, R68, RZ ;  /* 0x0000004405067210 */ /* 0x000fc60007fde0ff */
[----:B------:R5:W-:Y:S01]  /*35cb0*/  @P2 STG.E.U8 desc[UR24][R8.64], R7 ;  /* 0x0000000708002986 */ /* 0x000be2000c101118 */
[----:B------:R-:W-:Y:S01]  /*35cc0*/  PRMT R18, R18, 0x9910, RZ ;  /* 0x0000991012127816 */ /* 0x000fe200000000ff */
[----:B-----5:R-:W-:Y:S01]  /*35cd0*/  IMAD.X R7, R4, 0x1, R3, P6 ;  /* 0x0000000104077824 */ /* 0x020fe200030e0603 */
[----:B------:R-:W-:Y:S02]  /*35ce0*/  SHF.R.S32.HI R8, RZ, 0x8, R10 ;  /* 0x00000008ff087819 */ /* 0x000fe4000001140a */
[----:B---3--:R-:W-:Y:S01]  /*35cf0*/  ISETP.LT.AND P6, PT, R37, UR9, !P4 ;  /* 0x0000000925007c0c */ /* 0x008fe2000e7c1270 */
[----:B------:R-:W-:Y:S02]  /*35d00*/  VIADD R10, R66, 0x53 ;  /* 0x00000053420a7836 */ /* 0x000fe40000000000 */
[----:B------:R3:W-:Y:S01]  /*35d10*/  @P5 STG.E.U8 desc[UR24][R6.64], R8 ;  /* 0x0000000806005986 */ /* 0x0007e2000c101118 */
[----:B-1----:R-:W-:Y:S01]  /*35d20*/  ISETP.LT.AND P4, PT, R67, UR10, !P1 ;  /* 0x0000000a43007c0c */ /* 0x002fe2000cf81270 */
[----:B------:R-:W1:Y:S01]  /*35d30*/  LDCU UR9, c[0x0][0x398] ;  /* 0x00007300ff0977ac */ /* 0x000e620008000800 */
[----:B------:R-:W-:-:S02]  /*35d40*/  F2FP.SATFINITE.E5M2.F32.PACK_AB_MERGE_C R13, R33, R32, RZ ;  /* 0x00000020210d723e */ /* 0x000fc400048060ff */
[----:B------:R-:W5:Y:S01]  /*35d50*/  LDL.LU R32, [R1+0x550] ;  /* 0x0005500001207983 */ /* 0x000f620000300800 */
[----:B------:R-:W-:Y:S01]  /*35d60*/  F2FP.SATFINITE.E5M2.F32.PACK_AB_MERGE_C R20, R21, R20, RZ ;  /* 0x000000141514723e */ /* 0x000fe200048060ff */
[----:B------:R-:W0:Y:S02]  /*35d70*/  LDCU UR10, c[0x0][0x398] ;  /* 0x00007300ff0a77ac */ /* 0x000e240008000800 */
[----:B------:R-:W5:Y:S01]  /*35d80*/  LDL.LU R33, [R1+0x554] ;  /* 0x0005540001217983 */ /* 0x000f620000300800 */
[C---:B---3--:R-:W-:Y:S01]  /*35d90*/  IADD3 R8, P2, PT, R5.reuse, R70, RZ ;  /* 0x0000004605087210 */ /* 0x048fe20007f5e0ff */
[----:B------:R-:W-:Y:S02]  /*35da0*/  IMAD.MOV.U32 R7, RZ, RZ, R18 ;  /* 0x000000ffff077224 */ /* 0x000fe400078e0012 */
[----:B------:R-:W-:Y:S02]  /*35db0*/  VIADD R5, R5, UR30 ;  /* 0x0000001e05057c36 */ /* 0x000fe40008000000 */
[----:B------:R-:W-:Y:S01]  /*35dc0*/  IMAD.X R9, R4, 0x1, R69, P2 ;  /* 0x0000000104097824 */ /* 0x000fe200010e0645 */
[----:B------:R-:W-:-:S02]  /*35dd0*/  SHF.R.S32.HI R7, RZ, 0x8, R7 ;  /* 0x00000008ff077819 */ /* 0x000fc40000011407 */
[----:B------:R-:W-:Y:S02]  /*35de0*/  SHF.R.S32.HI R4, RZ, 0x1f, R5 ;  /* 0x0000001fff047819 */ /* 0x000fe40000011405 */
[----:B------:R-:W-:Y:S01]  /*35df0*/  IADD3 R6, P5, PT, R5, R0, RZ ;  /* 0x0000000005067210 */ /* 0x000fe20007fbe0ff */
[----:B------:R3:W-:Y:S04]  /*35e00*/  @P6 STG.E.U8 desc[UR24][R8.64], R7 ;  /* 0x0000000708006986 */ /* 0x0007e8000c101118 */
[----:B---3--:R-:W-:-:S05]  /*35e10*/  IMAD.X R7, R4, 0x1, R72, P5 ;  /* 0x0000000104077824 */ /* 0x008fca00028e0648 */
[----:B------:R2:W-:Y:S01]  /*35e20*/  @P4 STG.E.U8 desc[UR24][R6.64], R13 ;  /* 0x0000000d06004986 */ /* 0x0005e2000c101118 */
[----:B0-----:R-:W-:Y:S01]  /*35e30*/  ISETP.GE.AND P4, PT, R10, UR4, PT ;  /* 0x000000040a007c0c */ /* 0x001fe2000bf86270 */
[----:B------:R-:W0:Y:S01]  /*35e40*/  LDCU UR4, c[0x0][0x398] ;  /* 0x00007300ff0477ac */ /* 0x000e220008000800 */
[----:B------:R-:W-:Y:S02]  /*35e50*/  PRMT R10, R13, 0x9910, RZ ;  /* 0x000099100d0a7816 */ /* 0x000fe400000000ff */
[----:B--2---:R-:W-:Y:S02]  /*35e60*/  F2FP.SATFINITE.E5M2.F32.PACK_AB_MERGE_C R13, R31, R30, RZ ;  /* 0x0000001e1f0d723e */ /* 0x004fe400048060ff */
[----:B------:R-:W2:Y:S04]  /*35e70*/  LDL.LU R30, [R1+0x350] ;  /* 0x00035000011e7983 */ /* 0x000ea80000300800 */
[----:B------:R-:W2:Y:S01]  /*35e80*/  LDL.LU R31, [R1+0x354] ;  /* 0x00035400011f7983 */ /* 0x000ea20000300800 */
[----:B----4-:R-:W-:-:S03]  /*35e90*/  F2FP.SATFINITE.E5M2.F32.PACK_AB_MERGE_C R12, R29, R28, RZ ;  /* 0x0000001c1d0c723e */ /* 0x010fc600048060ff */
[----:B------:R-:W3:Y:S04]  /*35ea0*/  LDL.LU R28, [R1+0x150] ;  /* 0x00015000011c7983 */ /* 0x000ee80000300800 */
[----:B------:R-:W3:Y:S01]  /*35eb0*/  LDL.LU R29, [R1+0x154] ;  /* 0x00015400011d7983 */ /* 0x000ee20000300800 */
[----:B------:R-:W-:Y:S02]  /*35ec0*/  ISETP.LT.AND P2, PT, R34, UR12, !P1 ;  /* 0x0000000c22007c0c */ /* 0x000fe4000cf41270 */
[----:B------:R-:W-:Y:S02]  /*35ed0*/  IADD3 R8, P6, PT, R5, R2, RZ ;  /* 0x0000000205087210 */ /* 0x000fe40007fde0ff */
[----:B------:R-:W-:Y:S01]  /*35ee0*/  ISETP.LT.AND P5, PT, R35, UR14, !P1 ;  /* 0x0000000e23007c0c */ /* 0x000fe2000cfa1270 */
[----:B------:R-:W-:Y:S01]  /*35ef0*/  VIADD R7, R66, 0x54 ;  /* 0x0000005442077836 */ /* 0x000fe20000000000 */
[----:B------:R-:W4:Y:S01]  /*35f00*/  LDCU UR12, c[0x0][0x398] ;  /* 0x00007300ff0c77ac */ /* 0x000f220008000800 */
[----:B------:R-:W-:Y:S01]  /*35f10*/  IMAD.X R9, R4, 0x1, R71, P6 ;  /* 0x0000000104097824 */ /* 0x000fe200030e0647 */
[----:B------:R-:W-:-:S02]  /*35f20*/  IADD3 R6, P6, PT, R5, R68, RZ ;  /* 0x0000004405067210 */ /* 0x000fc40007fde0ff */
[----:B------:R-:W-:Y:S01]  /*35f30*/  ISETP.LT.AND P1, PT, R37, UR16, !P1 ;  /* 0x0000001025007c0c */ /* 0x000fe2000cf21270 */
[----:B------:R-:W0:Y:S02]  /*35f40*/  LDCU UR14, c[0x0][0x398] ;  /* 0x00007300ff0e77ac */ /* 0x000e240008000800 */
[----:B------:R4:W-:Y:S01]  /*35f50*/  @P2 STG.E.U8 desc[UR24][R8.64], R15 ;  /* 0x0000000f08002986 */ /* 0x0009e2000c101118 */
[----:B------:R-:W-:Y:S01]  /*35f60*/  ISETP.GE.AND P2, PT, R7, UR6, PT ;  /* 0x0000000607007c0c */ /* 0x000fe2000bf46270 */
[----:B------:R-:W-:Y:S01]  /*35f70*/  IMAD.X R7, R4, 0x1, R3, P6 ;  /* 0x0000000104077824 */ /* 0x000fe200030e0603 */
[----:B------:R-:W0:Y:S04]  /*35f80*/  LDCU UR6, c[0x0][0x398] ;  /* 0x00007300ff0677ac */ /* 0x000e280008000800 */
[----:B------:R0:W-:Y:S01]  /*35f90*/  @P5 STG.E.U8 desc[UR24][R6.64], R11 ;  /* 0x0000000b06005986 */ /* 0x0001e2000c101118 */
[----:B-1----:R-:W-:Y:S01]  /*35fa0*/  ISETP.LT.AND P5, PT, R67, UR9, !P0 ;  /* 0x0000000943007c0c */ /* 0x002fe2000c7a1270 */
[----:B------:R-:W1:Y:S01]  /*35fb0*/  LDCU UR9, c[0x0][0x398] ;  /* 0x00007300ff0977ac */ /* 0x000e620008000800 */
[C---:B----4-:R-:W-:Y:S01]  /*35fc0*/  IADD3 R8, P6, PT, R5.reuse, R70, RZ ;  /* 0x0000004605087210 */ /* 0x050fe20007fde0ff */
[----:B------:R-:W-:Y:S01]  /*35fd0*/  VIADD R5, R5, UR30 ;  /* 0x0000001e05057c36 */ /* 0x000fe20008000000 */
[----:B------:R-:W-:-:S02]  /*35fe0*/  F2FP.SATFINITE.E5M2.F32.PACK_AB_MERGE_C R22, R23, R22, RZ ;  /* 0x000000161716723e */ /* 0x000fc400048060ff */
[----:B------:R-:W-:Y:S01]  /*35ff0*/  F2FP.SATFINITE.E5M2.F32.PACK_AB_MERGE_C R24, R25, R24, RZ ;  /* 0x000000181918723e */ /* 0x000fe200048060ff */
[----:B------:R-:W-:Y:S01]  /*36000*/  IMAD.X R9, R4, 0x1, R69, P6 ;  /* 0x0000000104097824 */ /* 0x000fe200030e0645 */
[----:B------:R-:W-:Y:S01]  /*36010*/  SHF.R.S32.HI R4, RZ, 0x1f, R5 ;  /* 0x0000001fff047819 */ /* 0x000fe20000011405 */
[----:B------:R-:W-:Y:S01]  /*36020*/  VIADD R17, R66, 0x58 ;  /* 0x0000005842117836 */ /* 0x000fe20000000000 */
[----:B0-----:R-:W-:Y:S01]  /*36030*/  IADD3 R6, P6, PT, R5, R0, RZ ;  /* 0x0000000005067210 */ /* 0x001fe20007fde0ff */
[----:B------:R-:W0:Y:S01]  /*36040*/  LDCU UR16, c[0x0][0x398] ;  /* 0x00007300ff1077ac */ /* 0x000e220008000800 */
[----:B------:R4:W-:Y:S03]  /*36050*/  @P1 STG.E.U8 desc[UR24][R8.64], R20 ;  /* 0x0000001408001986 */ /* 0x0009e6000c101118 */
[----:B------:R-:W-:Y:S01]  /*36060*/  IMAD.X R7, R4, 0x1, R72, P6 ;  /* 0x0000000104077824 */ /* 0x000fe200030e0648 */
[----:B------:R-:W-:Y:S01]  /*36070*/  ISETP.LT.AND P1, PT, R34, UR4, !P0 ;  /* 0x0000000422007c0c */ /* 0x000fe2000c721270 */
[----:B------:R-:W0:Y:S01]  /*36080*/  LDCU UR4, c[0x0][0x39c] ;  /* 0x00007380ff0477ac */ /* 0x000e220008000800 */
[----:B----4-:R-:W-:-:S02]  /*36090*/  SHF.R.S32.HI R8, RZ, 0x8, R10 ;  /* 0x00000008ff087819 */ /* 0x010fc4000001140a */
[----:B------:R-:W-:-:S03]  /*360a0*/  PRMT R9, R15, 0x9910, RZ ;  /* 0x000099100f097816 */ /* 0x000fc600000000ff */
[----:B------:R4:W-:Y:S01]  /*360b0*/  @P5 STG.E.U8 desc[UR24][R6.64], R8 ;  /* 0x0000000806005986 */ /* 0x0009e2000c101118 */
[----:B------:R-:W-:Y:S01]  /*360c0*/  ISETP.LT.AND P5, PT, R35, UR6, !P0 ;  /* 0x0000000623007c0c */ /* 0x000fe2000c7a1270 */
[----:B------:R-:W0:Y:S01]  /*360d0*/  LDCU UR6, c[0x0][0x398] ;  /* 0x00007300ff0677ac */ /* 0x000e220008000800 */
[----:B------:R-:W-:Y:S02]  /*360e0*/  PRMT R10, R11, 0x9910, RZ ;  /* 0x000099100b0a7816 */ /* 0x000fe400000000ff */
[----:B----4-:R-:W-:Y:S01]  /*360f0*/  IADD3 R8, P6, PT, R5, R2, RZ ;  /* 0x0000000205087210 */ /* 0x010fe20007fde0ff */
[----:B------:R-:W-:-:S04]  /*36100*/  IMAD.MOV.U32 R7, RZ, RZ, R9 ;  /* 0x000000ffff077224 */ /* 0x000fc800078e0009 */
[----:B------:R-:W-:Y:S01]  /*36110*/  IMAD.X R9, R4, 0x1, R71, P6 ;  /* 0x0000000104097824 */ /* 0x000fe200030e0647 */
[----:B------:R-:W-:Y:S02]  /*36120*/  SHF.R.S32.HI R7, RZ, 0x8, R7 ;  /* 0x00000008ff077819 */ /* 0x000fe40000011407 */
[----:B------:R-:W-:-:S03]  /*36130*/  IADD3 R6, P6, PT, R5, R68, RZ ;  /* 0x0000004405067210 */ /* 0x000fc60007fde0ff */
[----:B------:R4:W-:Y:S01]  /*36140*/  @P1 STG.E.U8 desc[UR24][R8.64], R7 ;  /* 0x0000000708001986 */ /* 0x0009e2000c101118 */
[----:B------:R-:W-:Y:S02]  /*36150*/  PRMT R20, R20, 0x9910, RZ ;  /* 0x0000991014147816 */ /* 0x000fe400000000ff */
[----:B-1----:R-:W-:Y:S01]  /*36160*/  ISETP.LT.AND P0, PT, R37, UR9, !P0 ;  /* 0x0000000925007c0c */ /* 0x002fe2000c701270 */
[----:B------:R-:W1:Y:S01]  /*36170*/  LDCU UR9, c[0x0][0x398] ;  /* 0x00007300ff0977ac */ /* 0x000e620008000800 */
[----:B----4-:R-:W-:Y:S01]  /*36180*/  IMAD.X R7, R4, 0x1, R3, P6 ;  /* 0x0000000104077824 */ /* 0x010fe200030e0603 */
[----:B------:R-:W-:-:S05]  /*36190*/  SHF.R.S32.HI R8, RZ, 0x8, R10 ;  /* 0x00000008ff087819 */ /* 0x000fca000001140a */
[----:B------:R4:W-:Y:S01]  /*361a0*/  @P5 STG.E.U8 desc[UR24][R6.64], R8 ;  /* 0x0000000806005986 */ /* 0x0009e2000c101118 */
[----:B------:R-:W-:Y:S01]  /*361b0*/  ISETP.LT.AND P6, PT, R67, UR10, !P3 ;  /* 0x0000000a43007c0c */ /* 0x000fe2000dfc1270 */
[----:B------:R-:W0:Y:S01]  /*361c0*/  LDCU UR10, c[0x0][0x398] ;  /* 0x00007300ff0a77ac */ /* 0x000e220008000800 */
[C---:B----4-:R-:W-:Y:S01]  /*361d0*/  IADD3 R8, P1, PT, R5.reuse, R70, RZ ;  /* 0x0000004605087210 */ /* 0x050fe20007f3e0ff */
[----:B------:R-:W-:Y:S02]  /*361e0*/  IMAD.MOV.U32 R6, RZ, RZ, R20 ;  /* 0x000000ffff067224 */ /* 0x000fe400078e0014 */
[----:B------:R-:W-:Y:S02]  /*361f0*/  VIADD R5, R5, UR30 ;  /* 0x0000001e05057c36 */ /* 0x000fe40008000000 */
[----:B------:R-:W-:Y:S01]  /*36200*/  IMAD.X R9, R4, 0x1, R69, P1 ;  /* 0x0000000104097824 */ /* 0x000fe200008e0645 */
[----:B------:R-:W-:Y:S02]  /*36210*/  SHF.R.S32.HI R4, RZ, 0x8, R6 ;  /* 0x00000008ff047819 */ /* 0x000fe40000011406 */
[----:B------:R-:W-:-:S02]  /*36220*/  SHF.R.S32.HI R11, RZ, 0x1f, R5 ;  /* 0x0000001fff0b7819 */ /* 0x000fc40000011405 */
[----:B------:R-:W-:Y:S01]  /*36230*/  IADD3 R6, P1, PT, R5, R0, RZ ;  /* 0x0000000005067210 */ /* 0x000fe20007f3e0ff */
[----:B------:R4:W-:Y:S01]  /*36240*/  @P0 STG.E.U8 desc[UR24][R8.64], R4 ;  /* 0x0000000408000986 */ /* 0x0009e2000c101118 */
[----:B------:R-:W-:Y:S01]  /*36250*/  ISETP.LT.AND P0, PT, R35, UR12, !P3 ;  /* 0x0000000c23007c0c */ /* 0x000fe2000df01270 */
[----:B------:R-:W1:Y:S02]  /*36260*/  LDCU UR12, c[0x0][0x398] ;  /* 0x00007300ff0c77ac */ /* 0x000e640008000800 */
[----:B------:R-:W-:Y:S01]  /*36270*/  IMAD.X R7, R11, 0x1, R72, P1 ;  /* 0x000000010b077824 */ /* 0x000fe200008e0648 */
[----:B0-----:R-:W-:Y:S01]  /*36280*/  ISETP.LT.AND P1, PT, R34, UR6, !P3 ;  /* 0x0000000622007c0c */ /* 0x001fe2000df21270 */
[----:B------:R-:W0:Y:S03]  /*36290*/  LDCU UR6, c[0x0][0x398] ;  /* 0x00007300ff0677ac */ /* 0x000e260008000800 */
[----:B------:R1:W-:Y:S01]  /*362a0*/  @P6 STG.E.U8 desc[UR24][R6.64], R14 ;  /* 0x0000000e06006986 */ /* 0x0003e2000c101118 */
[----:B----4-:R-:W-:Y:S01]  /*362b0*/  IADD3 R8, P5, PT, R5, R2, RZ ;  /* 0x0000000205087210 */ /* 0x010fe20007fbe0ff */
[----:B------:R-:W-:-:S04]  /*362c0*/  VIADD R4, R66, 0x55 ;  /* 0x0000005542047836 */ /* 0x000fc80000000000 */
[----:B------:R-:W-:Y:S01]  /*362d0*/  IMAD.X R9, R11, 0x1, R71, P5 ;  /* 0x000000010b097824 */ /* 0x000fe200028e0647 */
[----:B-1----:R-:W-:-:S04]  /*362e0*/  IADD3 R6, P6, PT, R5, R68, RZ ;  /* 0x0000004405067210 */ /* 0x002fc80007fde0ff */
[----:B------:R1:W-:Y:S01]  /*362f0*/  @P1 STG.E.U8 desc[UR24][R8.64], R13 ;  /* 0x0000000d08001986 */ /* 0x0003e2000c101118 */
[----:B------:R-:W-:Y:S01]  /*36300*/  ISETP.LT.AND P3, PT, R37, UR9, !P3 ;  /* 0x0000000925007c0c */ /* 0x000fe2000df61270 */
[----:B------:R-:W4:Y:S01]  /*36310*/  LDCU UR9, c[0x0][0x398] ;  /* 0x00007300ff0977ac */ /* 0x000f220008000800 */
[----:B------:R-:W-:Y:S01]  /*36320*/  IMAD.X R7, R11, 0x1, R3, P6 ;  /* 0x000000010b077824 */ /* 0x000fe200030e0603 */
[----:B------:R-:W-:-:S04]  /*36330*/  ISETP.GE.AND P5, PT, R4, UR4, PT ;  /* 0x0000000404007c0c */ /* 0x000fc8000bfa6270 */
[----:B------:R0:W-:Y:S01]  /*36340*/  @P0 STG.E.U8 desc[UR24][R6.64], R12 ;  /* 0x0000000c06000986 */ /* 0x0001e2000c101118 */
[----:B------:R-:W-:Y:S01]  /*36350*/  VIADD R4, R5, UR30 ;  /* 0x0000001e05047c36 */ /* 0x000fe20008000000 */
[----:B------:R-:W-:Y:S01]  /*36360*/  ISETP.LT.AND P6, PT, R67, UR10, !P4 ;  /* 0x0000000a43007c0c */ /* 0x000fe2000e7c1270 */
[----:B------:R-:W2:Y:S01]  /*36370*/  LDCU UR4, c[0x0][0x39c] ;  /* 0x00007380ff0477ac */ /* 0x000ea20008000800 */
[----:B-1----:R-:W-:Y:S02]  /*36380*/  IADD3 R8, P0, PT, R5, R70, RZ ;  /* 0x0000004605087210 */ /* 0x002fe40007f1e0ff */
[----:B------:R-:W-:Y:S01]  /*36390*/  SHF.R.S32.HI R10, RZ, 0x1f, R4 ;  /* 0x0000001fff0a7819 */ /* 0x000fe20000011404 */
[----:B------:R-:W1:Y:S02]  /*363a0*/  LDCU UR10, c[0x0][0x398] ;  /* 0x00007300ff0a77ac */ /* 0x000e640008000800 */
[----:B------:R-:W-:Y:S01]  /*363b0*/  IMAD.X R9, R11, 0x1, R69, P0 ;  /* 0x000000010b097824 */ /* 0x000fe200000e0645 */
[----:B0-----:R-:W-:-:S02]  /*363c0*/  PRMT R7, R14, 0x9910, RZ ;  /* 0x000099100e077816 */ /* 0x001fc400000000ff */
[----:B------:R-:W-:Y:S02]  /*363d0*/  IADD3 R6, P1, PT, R4, R0, RZ ;  /* 0x0000000004067210 */ /* 0x000fe40007f3e0ff */
[----:B------:R0:W-:Y:S01]  /*363e0*/  @P3 STG.E.U8 desc[UR24][R8.64], R22 ;  /* 0x0000001608003986 */ /* 0x0001e2000c101118 */
[----:B------:R-:W-:Y:S01]  /*363f0*/  IMAD.MOV.U32 R5, RZ, RZ, R7 ;  /* 0x000000ffff057224 */ /* 0x000fe200078e0007 */
[----:B------:R-:W-:Y:S01]  /*36400*/  ISETP.LT.AND P3, PT, R34, UR6, !P4 ;  /* 0x0000000622007c0c */ /* 0x000fe2000e761270 */
[----:B------:R-:W-:Y:S01]  /*36410*/  IMAD.X R7, R10, 0x1, R72, P1 ;  /* 0x000000010a077824 */ /* 0x000fe200008e0648 */
[----:B------:R-:W-:Y:S01]  /*36420*/  PRMT R11, R13, 0x9910, RZ ;  /* 0x000099100d0b7816 */ /* 0x000fe200000000ff */
[----:B------:R-:W1:Y:S01]  /*36430*/  LDCU UR6, c[0x0][0x398] ;  /* 0x00007300ff0677ac */ /* 0x000e620008000800 */
[----:B------:R-:W-:Y:S02]  /*36440*/  SHF.R.S32.HI R5, RZ, 0x8, R5 ;  /* 0x00000008ff057819 */ /* 0x000fe40000011405 */
[----:B0-----:R-:W-:-:S03]  /*36450*/  IADD3 R8, P0, PT, R4, R2, RZ ;  /* 0x0000000204087210 */ /* 0x001fc60007f1e0ff */
[----:B------:R0:W-:Y:S01]  /*36460*/  @P6 STG.E.U8 desc[UR24][R6.64], R5 ;  /* 0x0000000506006986 */ /* 0x0001e2000c101118 */
[----:B------:R-:W-:Y:S01]  /*36470*/  SHF.R.S32.HI R11, RZ, 0x8, R11 ;  /* 0x00000008ff0b7819 */ /* 0x000fe2000001140b */
[----:B------:R-:W-:Y:S01]  /*36480*/  IMAD.X R9, R10, 0x1, R71, P0 ;  /* 0x000000010a097824 */ /* 0x000fe200000e0647 */
[----:B0-----:R-:W-:-:S04]  /*36490*/  IADD3 R6, P1, PT, R4, R68, RZ ;  /* 0x0000004404067210 */ /* 0x001fc80007f3e0ff */
[----:B------:R0:W-:Y:S01]  /*364a0*/  @P3 STG.E.U8 desc[UR24][R8.64], R11 ;  /* 0x0000000b08003986 */ /* 0x0001e2000c101118 */
[----:B------:R-:W-:Y:S01]  /*364b0*/  IMAD.X R7, R10, 0x1, R3, P1 ;  /* 0x000000010a077824 */ /* 0x000fe200008e0603 */
[----:B-----5:R-:W-:Y:S02]  /*364c0*/  F2FP.SATFINITE.E5M2.F32.PACK_AB_MERGE_C R13, R33, R32, RZ ;  /* 0x00000020210d723e */ /* 0x020fe400048060ff */
[----:B------:R-:W5:Y:S01]  /*364d0*/  LDL.LU R32, [R1+0x558] ;  /* 0x0005580001207983 */ /* 0x000f620000300800 */
[----:B------:R-:W-:-:S03]  /*364e0*/  PRMT R5, R12, 0x9910, RZ ;  /* 0x000099100c057816 */ /* 0x000fc600000000ff */
[----:B------:R-:W5:Y:S01]  /*364f0*/  LDL.LU R33, [R1+0x55c] ;  /* 0x00055c0001217983 */ /* 0x000f620000300800 */
[----:B0-----:R-:W-:Y:S02]  /*36500*/  IADD3 R8, P1, PT, R4, R70, RZ ;  /* 0x0000004604087210 */ /* 0x001fe40007f3e0ff */
[----:B------:R-:W-:-:S03]  /*36510*/  PRMT R11, R22, 0x9910, RZ ;  /* 0x00009910160b7816 */ /* 0x000fc600000000ff */
[----:B------:R-:W-:Y:S01]  /*36520*/  IMAD.X R9, R10, 0x1, R69, P1 ;  /* 0x000000010a097824 */ /* 0x000fe200008e0645 */
[----:B------:R-:W-:Y:S02]  /*36530*/  SHF.R.S32.HI R10, RZ, 0x8, R11 ;  /* 0x00000008ff0a7819 */ /* 0x000fe4000001140b */
[----:B--2---:R-:W-:Y:S02]  /*36540*/  F2FP.SATFINITE.E5M2.F32.PACK_AB_MERGE_C R11, R31, R30, RZ ;  /* 0x0000001e1f0b723e */ /* 0x004fe400048060ff */
[----:B------:R-:W2:Y:S04]  /*36550*/  LDL.LU R30, [R1+0x358] ;  /* 0x00035800011e7983 */ /* 0x000ea80000300800 */
[----:B------:R-:W2:Y:S01]  /*36560*/  LDL.LU R31, [R1+0x35c] ;  /* 0x00035c00011f7983 */ /* 0x000ea20000300800 */
[----:B---3--:R-:W-:-:S03]  /*36570*/  F2FP.SATFINITE.E5M2.F32.PACK_AB_MERGE_C R12, R29, R28, RZ ;  /* 0x0000001c1d0c723e */ /* 0x008fc600048060ff */
[----:B------:R-:W3:Y:S04]  /*36580*/  LDL.LU R28, [R1+0x158] ;  /* 0x00015800011c7983 */ /* 0x000ee80000300800 */
[----:B------:R-:W3:Y:S01]  /*36590*/  LDL.LU R29, [R1+0x15c] ;  /* 0x00015c00011d7983 */ /* 0x000ee20000300800 */
[----:B------:R-:W-:Y:S01]  /*365a0*/  ISETP.LT.AND P6, PT, R35, UR12, !P4 ;  /* 0x0000000c23007c0c */ /* 0x000fe2000e7c1270 */
[----:B------:R-:W0:Y:S01]  /*365b0*/  LDCU UR12, c[0x0][0x398] ;  /* 0x00007300ff0c77ac */ /* 0x000e220008000800 */
[----:B------:R-:W-:Y:S02]  /*365c0*/  SHF.R.S32.HI R5, RZ, 0x8, R5 ;  /* 0x00000008ff057819 */ /* 0x000fe40000011405 */
[----:B------:R-:W-:Y:S01]  /*365d0*/  ISETP.LT.AND P4, PT, R37, UR14, !P4 ;  /* 0x0000000e25007c0c */ /* 0x000fe2000e781270 */
[----:B------:R-:W0:Y:S01]  /*365e0*/  LDCU UR14, c[0x0][0x398] ;  /* 0x00007300ff0e77ac */ /* 0x000e220008000800 */
[----:B----4-:R-:W-:Y:S01]  /*365f0*/  ISETP.LT.AND P0, PT, R67, UR9, !P2 ;  /* 0x0000000943007c0c */ /* 0x010fe2000d701270 */
[----:B------:R-:W4:Y:S06]  /*36600*/  LDCU UR9, c[0x0][0x398] ;  /* 0x00007300ff0977ac */ /* 0x000f2c0008000800 */
[----:B------:R0:W-:Y:S02]  /*36610*/  @P6 STG.E.U8 desc[UR24][R6.64], R5 ;  /* 0x0000000506006986 */ /* 0x0001e4000c101118 */
[----:B0-----:R-:W-:-:S02]  /*36620*/  VIADD R5, R4, UR30 ;  /* 0x0000001e04057c36 */ /* 0x001fc40008000000 */
[----:B------:R-:W-:-:S03]  /*36630*/  VIADD R7, R66, 0x56 ;  /* 0x0000005642077836 */ /* 0x000fc60000000000 */
[----:B------:R-:W-:Y:S02]  /*36640*/  SHF.R.S32.HI R4, RZ, 0x1f, R5 ;  /* 0x0000001fff047819 */ /* 0x000fe40000011405 */
[----:B------:R-:W-:Y:S02]  /*36650*/  IADD3 R6, P1, PT, R5, R0, RZ ;  /* 0x0000000005067210 */ /* 0x000fe40007f3e0ff */
[----:B------:R-:W-:Y:S01]  /*36660*/  ISETP.GE.AND P3, PT, R7, UR4, PT ;  /* 0x0000000407007c0c */ /* 0x000fe2000bf66270 */
[----:B------:R-:W0:Y:S02]  /*36670*/  LDCU UR4, c[0x0][0x398] ;  /* 0x00007300ff0477ac */ /* 0x000e240008000800 */
[----:B------:R-:W-:Y:S01]  /*36680*/  IMAD.X R7, R4, 0x1, R72, P1 ;  /* 0x0000000104077824 */ /* 0x000fe200008e0648 */
[----:B------:R4:W-:Y:S01]  /*36690*/  @P4 STG.E.U8 desc[UR24][R8.64], R10 ;  /* 0x0000000a08004986 */ /* 0x0009e2000c101118 */
[----:B-1----:R-:W-:Y:S01]  /*366a0*/  ISETP.LT.AND P6, PT, R34, UR6, !P2 ;  /* 0x0000000622007c0c */ /* 0x002fe2000d7c1270 */
[----:B------:R-:W1:Y:S02]  /*366b0*/  LDCU UR6, c[0x0][0x398] ;  /* 0x00007300ff0677ac */ /* 0x000e640008000800 */
[----:B------:R0:W-:Y:S01]  /*366c0*/  @P0 STG.E.U8 desc[UR24][R6.64], R13 ;  /* 0x0000000d06000986 */ /* 0x0001e2000c101118 */
[----:B------:R-:W-:Y:S01]  /*366d0*/  ISETP.LT.AND P4, PT, R35, UR10, !P2 ;  /* 0x0000000a23007c0c */ /* 0x000fe2000d781270 */
[----:B------:R-:W1:Y:S01]  /*366e0*/  LDCU UR10, c[0x0][0x398] ;  /* 0x00007300ff0a77ac */ /* 0x000e620008000800 */
[----:B----4-:R-:W-:Y:S01]  /*366f0*/  IADD3 R8, P0, PT, R5, R2, RZ ;  /* 0x0000000205087210 */ /* 0x010fe20007f1e0ff */
[----:B0-----:R-:W-:-:S04]  /*36700*/  VIADD R6, R66, 0x7f ;  /* 0x0000007f42067836 */ /* 0x001fc80000000000 */
[----:B------:R-:W-:Y:S01]  /*36710*/  IMAD.X R9, R4, 0x1, R71, P0 ;  /* 0x0000000104097824 */ /* 0x000fe200000e0647 */
[----:B------:R-:W-:Y:S02]  /*36720*/  ISETP.GE.AND P1, PT, R6, UR29, PT ;  /* 0x0000001d06007c0c */ /* 0x000fe4000bf26270 */
[----:B------:R-:W-:Y:S02]  /*36730*/  IADD3 R6, P0, PT, R5, R68, RZ ;  /* 0x0000004405067210 */ /* 0x000fe40007f1e0ff */
[----:B------:R-:W-:Y:S01]  /*36740*/  ISETP.LT.AND P2, PT, R37, UR4, !P2 ;  /* 0x0000000425007c0c */ /* 0x000fe2000d741270 */
[----:B------:R0:W-:Y:S01]  /*36750*/  @P6 STG.E.U8 desc[UR24][R8.64], R11 ;  /* 0x0000000b08006986 */ /* 0x0001e2000c101118 */
[----:B------:R-:W-:Y:S01]  /*36760*/  VIADD R10, R66, 0x7e ;  /* 0x0000007e420a7836 */ /* 0x000fe20000000000 */
[----:B------:R-:W4:Y:S01]  /*36770*/  LDCU UR4, c[0x0][0x398] ;  /* 0x00007300ff0477ac */ /* 0x000f220008000800 */
[----:B------:R-:W-:-:S05]  /*36780*/  IMAD.X R7, R4, 0x1, R3, P0 ;  /* 0x0000000104077824 */ /* 0x000fca00000e0603 */
[----:B------:R4:W-:Y:S01]  /*36790*/  @P4 STG.E.U8 desc[UR24][R6.64], R12 ;  /* 0x0000000c06004986 */ /* 0x0009e2000c101118 */
[----:B-1----:R-:W-:Y:S01]  /*367a0*/  ISETP.LT.AND P4, PT, R67, UR6, !P5 ;  /* 0x0000000643007c0c */ /* 0x002fe2000ef81270 */
[----:B------:R-:W1:Y:S01]  /*367b0*/  LDCU UR6, c[0x0][0x398] ;  /* 0x00007300ff0677ac */ /* 0x000e620008000800 */
[C---:B0-----:R-:W-:Y:S01]  /*367c0*/  IADD3 R8, P6, PT, R5.reuse, R70, RZ ;  /* 0x0000004605087210 */ /* 0x041fe20007fde0ff */
[----:B------:R-:W-:Y:S01]  /*367d0*/  VIADD R5, R5, UR30 ;  /* 0x0000001e05057c36 */ /* 0x000fe20008000000 */
[----:B------:R-:W-:-:S03]  /*367e0*/  ISETP.GE.AND P0, PT, R10, UR27, PT ;  /* 0x0000001b0a007c0c */ /* 0x000fc6000bf06270 */
[----:B------:R-:W-:Y:S01]  /*367f0*/  IMAD.X R9, R4, 0x1, R69, P6 ;  /* 0x0000000104097824 */ /* 0x000fe200030e0645 */
[----:B------:R-:W-:Y:S02]  /*36800*/  SHF.R.S32.HI R4, RZ, 0x1f, R5 ;  /* 0x0000001fff047819 */ /* 0x000fe40000011405 */
[----:B----4-:R-:W-:Y:S02]  /*36810*/  IADD3 R6, P6, PT, R5, R0, RZ ;  /* 0x0000000005067210 */ /* 0x010fe40007fde0ff */
[----:B------:R-:W-:Y:S01]  /*36820*/  PRMT R10, R13, 0x9910, RZ ;  /* 0x000099100d0a7816 */ /* 0x000fe200000000ff */
[----:B------:R0:W-:Y:S01]  /*36830*/  @P2 STG.E.U8 desc[UR24][R8.64], R24 ;  /* 0x0000001808002986 */ /* 0x0001e2000c101118 */
[----:B------:R-:W-:Y:S01]  /*36840*/  PRMT R11, R11, 0x9910, RZ ;  /* 0x000099100b0b7816 */ /* 0x000fe200000000ff */
[----:B------:R-:W-:Y:S01]  /*36850*/  IMAD.X R7, R4, 0x1, R72, P6 ;  /* 0x0000000104077824 */ /* 0x000fe200030e0648 */
[----:B------:R-:W-:Y:S01]  /*36860*/  ISETP.LT.AND P2, PT, R34, UR9, !P5 ;  /* 0x0000000922007c0c */ /* 0x000fe2000ef41270 */
[----:B------:R-:W4:Y:S01]  /*36870*/  LDCU UR9, c[0x0][0x398] ;  /* 0x00007300ff0977ac */ /* 0x000f220008000800 */
[----:B0-----:R-:W-:-:S05]  /*36880*/  SHF.R.S32.HI R8, RZ, 0x8, R10 ;  /* 0x00000008ff087819 */ /* 0x001fca000001140a */
[----:B------:R0:W-:Y:S01]  /*36890*/  @P4 STG.E.U8 desc[UR24][R6.64], R8 ;  /* 0x0000000806004986 */ /* 0x0001e2000c101118 */
[----:B------:R-:W-:Y:S01]  /*368a0*/  ISETP.LT.AND P6, PT, R35, UR4, !P5 ;  /* 0x0000000423007c0c */ /* 0x000fe2000efc1270 */
        /* <DEDUP_REMOVED lines=11> */
[----:B-1----:R-:W-:Y:S01]  /*36960*/  ISETP.LT.AND P4, PT, R37, UR6, !P5 ;  /* 0x0000000625007c0c */ /* 0x002fe2000ef81270 */
[----:B------:R-:W0:Y:S02]  /*36970*/  LDCU UR6, c[0x0][0x398] ;  /* 0x00007300ff0677ac */ /* 0x000e240008000800 */
[----:B------:R1:W-:Y:S02]  /*36980*/  @P6 STG.E.U8 desc[UR24][R6.64], R8 ;  /* 0x0000000806006986 */ /* 0x0003e4000c101118 */
[----:B-1----:R-:W-:Y:S01]  /*36990*/  IADD3 R6, P2, PT, R5, R70, RZ ;  /* 0x0000004605067210 */ /* 0x002fe20007f5e0ff */
[----:B------:R-:W-:-:S02]  /*369a0*/  IMAD.MOV.U32 R8, RZ, RZ, R24 ;  /* 0x000000ffff087224 */ /* 0x000fc400078e0018 */
[----:B------:R-:W-:Y:S02]  /*369b0*/  VIADD R5, R5, UR30 ;  /* 0x0000001e05057c36 */ /* 0x000fe40008000000 */
[----:B------:R-:W-:Y:S01]  /*369c0*/  IMAD.X R7, R4, 0x1, R69, P2 ;  /* 0x0000000104077824 */ /* 0x000fe200010e0645 */
[----:B------:R-:W-:Y:S02]  /*369d0*/  SHF.R.S32.HI R4, RZ, 0x8, R8 ;  /* 0x00000008ff047819 */ /* 0x000fe40000011408 */
[----:B----4-:R-:W-:Y:S01]  /*369e0*/  ISETP.LT.AND P2, PT, R67, UR9, !P3 ;  /* 0x0000000943007c0c */ /* 0x010fe2000df41270 */
[----:B------:R-:W1:Y:S01]  /*369f0*/  LDCU UR9, c[0x0][0x398] ;  /* 0x00007300ff0977ac */ /* 0x000e620008000800 */
[----:B------:R-:W-:Y:S02]  /*36a00*/  SHF.R.S32.HI R12, RZ, 0x1f, R5 ;  /* 0x0000001fff0c7819 */ /* 0x000fe40000011405 */
[C---:B------:R-:W-:Y:S01]  /*36a10*/  IADD3 R10, P5, PT, R5.reuse, R0, RZ ;  /* 0x00000000050a7210 */ /* 0x040fe20007fbe0ff */
[----:B------:R4:W-:Y:S01]  /*36a20*/  @P4 STG.E.U8 desc[UR24][R6.64], R4 ;  /* 0x0000000406004986 */ /* 0x0009e2000c101118 */
[----:B------:R-:W-:-:S02]  /*36a30*/  IADD3 R8, P6, PT, R5, R2, RZ ;  /* 0x0000000205087210 */ /* 0x000fc40007fde0ff */
[----:B------:R-:W-:Y:S01]  /*36a40*/  ISETP.LT.AND P4, PT, R34, UR10, !P3 ;  /* 0x0000000a22007c0c */ /* 0x000fe2000df81270 */
[C---:B------:R-:W-:Y:S01]  /*36a50*/  IMAD.X R11, R12.reuse, 0x1, R72, P5 ;  /* 0x000000010c0b7824 */ /* 0x040fe200028e0648 */
[----:B------:R-:W-:Y:S01]  /*36a60*/  ISETP.LT.AND P5, PT, R35, UR12, !P3 ;  /* 0x0000000c23007c0c */ /* 0x000fe2000dfa1270 */
[----:B------:R-:W-:Y:S01]  /*36a70*/  IMAD.X R9, R12, 0x1, R71, P6 ;  /* 0x000000010c097824 */ /* 0x000fe200030e0647 */
[----:B------:R-:W-:Y:S01]  /*36a80*/  F2FP.SATFINITE.E5M2.F32.PACK_AB_MERGE_C R26, R27, R26, RZ ;  /* 0x0000001a1b1a723e */ /* 0x000fe200048060ff */
[----:B------:R-:W0:Y:S01]  /*36a90*/  LDCU UR10, c[0x0][0x398] ;  /* 0x00007300ff0a77ac */ /* 0x000e220008000800 */
[----:B----4-:R-:W-:Y:S01]  /*36aa0*/  IADD3 R6, P6, PT, R5, R68, RZ ;  /* 0x0000004405067210 */ /* 0x010fe20007fde0ff */
[----:B------:R-:W-:Y:S01]  /*36ab0*/  VIADD R4, R66, 0x57 ;  /* 0x0000005742047836 */ /* 0x000fe20000000000 */
[----:B------:R-:W4:Y:S03]  /*36ac0*/  LDCU UR12, c[0x0][0x398] ;  /* 0x00007300ff0c77ac */ /* 0x000f260008000800 */
[----:B------:R-:W-:Y:S01]  /*36ad0*/  IMAD.X R7, R12, 0x1, R3, P6 ;  /* 0x000000010c077824 */ /* 0x000fe200030e0603 */
[----:B-----5:R-:W-:-:S05]  /*36ae0*/  F2FP.SATFINITE.E5M2.F32.PACK_AB_MERGE_C R18, R33, R32, RZ ;  /* 0x000000202112723e */ /* 0x020fca00048060ff */
[----:B------:R5:W-:Y:S01]  /*36af0*/  @P2 STG.E.U8 desc[UR24][R10.64], R18 ;  /* 0x000000120a002986 */ /* 0x000be2000c101118 */
[----:B------:R-:W-:Y:S01]  /*36b00*/  ISETP.GE.AND P2, PT, R4, UR4, PT ;  /* 0x0000000404007c0c */ /* 0x000fe2000bf46270 */
[----:B------:R-:W-:Y:S01]  /*36b10*/  VIADD R4, R5, UR30 ;  /* 0x0000001e05047c36 */ /* 0x000fe20008000000 */
[----:B------:R-:W0:Y:S04]  /*36b20*/  LDCU UR4, c[0x0][0x39c] ;  /* 0x00007380ff0477ac */ /* 0x000e280008000800 */
[----:B-----5:R-:W-:Y:S02]  /*36b30*/  IADD3 R10, P6, PT, R4, R68, RZ ;  /* 0x00000044040a7210 */ /* 0x020fe40007fde0ff */
[----:B--2---:R-:W-:Y:S02]  /*36b40*/  F2FP.SATFINITE.E5M2.F32.PACK_AB_MERGE_C R14, R31, R30, RZ ;  /* 0x0000001e1f0e723e */ /* 0x004fe400048060ff */
[----:B---3--:R-:W-:-:S03]  /*36b50*/  F2FP.SATFINITE.E5M2.F32.PACK_AB_MERGE_C R13, R29, R28, RZ ;  /* 0x0000001c1d0d723e */ /* 0x008fc600048060ff */
[----:B------:R2:W-:Y:S04]  /*36b60*/  @P4 STG.E.U8 desc[UR24][R8.64], R14 ;  /* 0x0000000e08004986 */ /* 0x0005e8000c101118 */
[----:B------:R3:W-:Y:S01]  /*36b70*/  @P5 STG.E.U8 desc[UR24][R6.64], R13 ;  /* 0x0000000d06005986 */ /* 0x0007e2000c101118 */
[----:B------:R-:W-:Y:S02]  /*36b80*/  IADD3 R20, P5, PT, R5, R70, RZ ;  /* 0x0000004605147210 */ /* 0x000fe40007fbe0ff */
[----:B--2---:R-:W-:Y:S02]  /*36b90*/  IADD3 R8, P4, PT, R4, R0, RZ ;  /* 0x0000000004087210 */ /* 0x004fe40007f9e0ff */
[----:B---3--:R-:W-:Y:S01]  /*36ba0*/  SHF.R.S32.HI R6, RZ, 0x1f, R4 ;  /* 0x0000001fff067819 */ /* 0x008fe20000011404 */
[----:B------:R2:W-:Y:S04]  /*36bb0*/  STL [R1+0x660], R14 ;  /* 0x0006600e01007387 */ /* 0x0005e80000100800 */
[----:B------:R-:W-:Y:S01]  /*36bc0*/  IMAD.X R9, R6, 0x1, R72, P4 ;  /* 0x0000000106097824 */ /* 0x000fe200020e0648 */
[----:B------:R-:W-:Y:S01]  /*36bd0*/  STL [R1+0x65c], R13 ;  /* 0x00065c0d01007387 */ /* 0x000fe20000100800 */
[----:B------:R-:W-:-:S02]  /*36be0*/  IMAD.X R21, R12, 0x1, R69, P5 ;  /* 0x000000010c157824 */ /* 0x000fc400028e0645 */
[C---:B------:R-:W-:Y:S01]  /*36bf0*/  VIADD R5, R4.reuse, UR30 ;  /* 0x0000001e04057c36 */ /* 0x040fe20008000000 */
[----:B------:R3:W-:Y:S01]  /*36c00*/  STL.64 [R1+0x648], R8 ;  /* 0x0006480801007387 */ /* 0x0007e20000100a00 */
[----:B--2---:R-:W-:Y:S01]  /*36c10*/  IADD3 R14, P5, PT, R4, R2, RZ ;  /* 0x00000002040e7210 */ /* 0x004fe20007fbe0ff */
[C---:B------:R-:W-:Y:S02]  /*36c20*/  IMAD.X R11, R6.reuse, 0x1, R3, P6 ;  /* 0x00000001060b7824 */ /* 0x040fe400030e0603 */
[----:B------:R-:W-:Y:S02]  /*36c30*/  SHF.R.S32.HI R7, RZ, 0x1f, R5 ;  /* 0x0000001fff077819 */ /* 0x000fe40000011405 */
[----:B------:R-:W-:Y:S01]  /*36c40*/  IMAD.X R15, R6, 0x1, R71, P5 ;  /* 0x00000001060f7824 */ /* 0x000fe200028e0647 */
[----:B------:R-:W-:Y:S02]  /*36c50*/  IADD3 R28, P5, PT, R5, R0, RZ ;  /* 0x00000000051c7210 */ /* 0x000fe40007fbe0ff */
[----:B---3--:R-:W-:-:S02]  /*36c60*/  IADD3 R8, P4, PT, R4, R70, RZ ;  /* 0x0000004604087210 */ /* 0x008fc40007f9e0ff */
[----:B------:R-:W-:Y:S03]  /*36c70*/  STL.64 [R1+0x640], R14 ;  /* 0x0006400e01007387 */ /* 0x000fe60000100a00 */
[----:B------:R-:W-:Y:S01]  /*36c80*/  IMAD.X R9, R6, 0x1, R69, P4 ;  /* 0x0000000106097824 */ /* 0x000fe200020e0645 */
[----:B------:R-:W-:Y:S01]  /*36c90*/  IADD3 R12, P4, PT, R5, R2, RZ ;  /* 0x00000002050c7210 */ /* 0x000fe20007f9e0ff */
[----:B------:R2:W-:Y:S01]  /*36ca0*/  STL.64 [R1+0x638], R10 ;  /* 0x0006380a01007387 */ /* 0x0005e20000100a00 */
[----:B------:R-:W-:Y:S02]  /*36cb0*/  IMAD.X R29, R7, 0x1, R72, P5 ;  /* 0x00000001071d7824 */ /* 0x000fe400028e0648 */
[----:B------:R-:W-:Y:S01]  /*36cc0*/  VIADD R4, R5, UR30 ;  /* 0x0000001e05047c36 */ /* 0x000fe20008000000 */
[----:B------:R3:W-:Y:S01]  /*36cd0*/  STL.64 [R1+0x630], R8 ;  /* 0x0006300801007387 */ /* 0x0007e20000100a00 */
[----:B------:R-:W-:-:S03]  /*36ce0*/  IMAD.X R13, R7, 0x1, R71, P4 ;  /* 0x00000001070d7824 */ /* 0x000fc600020e0647 */
[----:B------:R-:W-:Y:S01]  /*36cf0*/  STL.64 [R1+0xdb8], R28 ;  /* 0x000db81c01007387 */ /* 0x000fe20000100a00 */
[----:B--2---:R-:W-:-:S03]  /*36d00*/  IADD3 R10, P6, PT, R5, R68, RZ ;  /* 0x00000044050a7210 */ /* 0x004fc60007fde0ff */
[----:B------:R2:W-:Y:S01]  /*36d10*/  STL.64 [R1+0x620], R12 ;  /* 0x0006200c01007387 */ /* 0x0005e20000100a00 */
[----:B---3--:R-:W-:Y:S01]  /*36d20*/  IADD3 R8, P5, PT, R5, R70, RZ ;  /* 0x0000004605087210 */ /* 0x008fe20007fbe0ff */
[----:B------:R-:W-:Y:S01]  /*36d30*/  IMAD.X R11, R7, 0x1, R3, P6 ;  /* 0x00000001070b7824 */ /* 0x000fe200030e0603 */
[----:B------:R-:W-:-:S03]  /*36d40*/  SHF.R.S32.HI R6, RZ, 0x1f, R4 ;  /* 0x0000001fff067819 */ /* 0x000fc60000011404 */
[----:B------:R-:W-:Y:S01]  /*36d50*/  IMAD.X R9, R7, 0x1, R69, P5 ;  /* 0x0000000107097824 */ /* 0x000fe200028e0645 */
[----:B--2---:R-:W-:Y:S01]  /*36d60*/  IADD3 R12, P4, PT, R4, R0, RZ ;  /* 0x00000000040c7210 */ /* 0x004fe20007f9e0ff */
[----:B------:R2:W-:Y:S04]  /*36d70*/  STL.64 [R1+0x618], R10 ;  /* 0x0006180a01007387 */ /* 0x0005e80000100a00 */
[----:B------:R-:W-:Y:S01]  /*36d80*/  IMAD.X R13, R6, 0x1, R72, P4 ;  /* 0x00000001060d7824 */ /* 0x000fe200020e0648 */
[----:B------:R3:W-:Y:S01]  /*36d90*/  STL.64 [R1+0x610], R8 ;  /* 0x0006100801007387 */ /* 0x0007e20000100a00 */
[C---:B------:R-:W-:Y:S02]  /*36da0*/  IADD3 R30, P4, PT, R4.reuse, R70, RZ ;  /* 0x00000046041e7210 */ /* 0x040fe40007f9e0ff */
[----:B--2---:R-:W-:-:S03]  /*36db0*/  IADD3 R10, P5, PT, R4, R2, RZ ;  /* 0x00000002040a7210 */ /* 0x004fc60007fbe0ff */
[----:B------:R-:W-:Y:S01]  /*36dc0*/  IMAD.X R31, R6, 0x1, R69, P4 ;  /* 0x00000001061f7824 */ /* 0x000fe200020e0645 */
[----:B---3--:R-:W-:Y:S01]  /*36dd0*/  IADD3 R8, P6, PT, R4, R68, RZ ;  /* 0x0000004404087210 */ /* 0x008fe20007fde0ff */
[----:B------:R-:W-:Y:S02]  /*36de0*/  IMAD.X R11, R6, 0x1, R71, P5 ;  /* 0x00000001060b7824 */ /* 0x000fe400028e0647 */
[----:B------:R-:W-:Y:S02]  /*36df0*/  VIADD R5, R4, UR30 ;  /* 0x0000001e04057c36 */ /* 0x000fe40008000000 */
[----:B------:R-:W-:Y:S01]  /*36e00*/  IMAD.X R9, R6, 0x1, R3, P6 ;  /* 0x0000000106097824 */ /* 0x000fe200030e0603 */
[----:B------:R-:W-:Y:S02]  /*36e10*/  STL.64 [R1+0x608], R12 ;  /* 0x0006080c01007387 */ /* 0x000fe40000100a00 */
[----:B------:R-:W-:Y:S02]  /*36e20*/  SHF.R.S32.HI R7, RZ, 0x1f, R5 ;  /* 0x0000001fff077819 */ /* 0x000fe40000011405 */
[----:B------:R2:W-:Y:S04]  /*36e30*/  STL.64 [R1+0x600], R10 ;  /* 0x0006000a01007387 */ /* 0x0005e80000100a00 */
[----:B------:R-:W-:Y:S04]  /*36e40*/  STL.64 [R1+0xda8], R30 ;  /* 0x000da81e01007387 */ /* 0x000fe80000100a00 */
[----:B------:R3:W-:Y:S01]  /*36e50*/  STL.64 [R1+0x558], R8 ;  /* 0x0005580801007387 */ /* 0x0007e20000100a00 */
[C---:B--2---:R-:W-:Y:S01]  /*36e60*/  IADD3 R10, P5, PT, R5.reuse, R0, RZ ;  /* 0x00000000050a7210 */ /* 0x044fe20007fbe0ff */
[C---:B------:R-:W-:Y:S01]  /*36e70*/  VIADD R4, R5.reuse, UR30 ;  /* 0x0000001e05047c36 */ /* 0x040fe20008000000 */
[----:B------:R-:W-:-:S02]  /*36e80*/  IADD3 R12, P4, PT, R5, R2, RZ ;  /* 0x00000002050c7210 */ /* 0x000fc40007f9e0ff */
[----:B---3--:R-:W-:Y:S01]  /*36e90*/  IADD3 R8, P6, PT, R5, R68, RZ ;  /* 0x0000004405087210 */ /* 0x008fe20007fde0ff */
[----:B------:R-:W-:-:S04]  /*36ea0*/  IMAD.X R11, R7, 0x1, R72, P5 ;  /* 0x00000001070b7824 */ /* 0x000fc800028e0648 */
[C---:B------:R-:W-:Y:S01]  /*36eb0*/  IMAD.X R9, R7.reuse, 0x1, R3, P6 ;  /* 0x0000000107097824 */ /* 0x040fe200030e0603 */
[----:B------:R2:W-:Y:S01]  /*36ec0*/  STL.64 [R1+0x548], R10 ;  /* 0x0005480a01007387 */ /* 0x0005e20000100a00 */
[----:B------:R-:W-:Y:S01]  /*36ed0*/  IMAD.X R13, R7, 0x1, R71, P4 ;  /* 0x00000001070d7824 */ /* 0x000fe200020e0647 */
[----:B------:R-:W-:Y:S02]  /*36ee0*/  SHF.R.S32.HI R6, RZ, 0x1f, R4 ;  /* 0x0000001fff067819 */ /* 0x000fe40000011404 */
[----:B------:R3:W-:Y:S01]  /*36ef0*/  STL.64 [R1+0x538], R8 ;  /* 0x0005380801007387 */ /* 0x0007e20000100a00 */
[----:B--2---:R-:W-:Y:S02]  /*36f00*/  IADD3 R10, P5, PT, R5, R70, RZ ;  /* 0x00000046050a7210 */ /* 0x004fe40007fbe0ff */
[----:B---3--:R-:W-:-:S03]  /*36f10*/  IADD3 R8, P4, PT, R4, R0, RZ ;  /* 0x0000000004087210 */ /* 0x008fc60007f9e0ff */
[----:B------:R-:W-:Y:S01]  /*36f20*/  IMAD.X R11, R7, 0x1, R69, P5 ;  /* 0x00000001070b7824 */ /* 0x000fe200028e0645 */
[----:B------:R2:W-:Y:S01]  /*36f30*/  STL.64 [R1+0x540], R12 ;  /* 0x0005400c01007387 */ /* 0x0005e20000100a00 */
[----:B------:R-:W-:-:S03]  /*36f40*/  IMAD.X R9, R6, 0x1, R72, P4 ;  /* 0x0000000106097824 */ /* 0x000fc600020e0648 */
[----:B------:R3:W-:Y:S04]  /*36f50*/  STL.64 [R1+0x530], R10 ;  /* 0x0005300a01007387 */ /* 0x0007e80000100a00 */
[----:B------:R5:W-:Y:S01]  /*36f60*/  STL.64 [R1+0x528], R8 ;  /* 0x0005280801007387 */ /* 0x000be20000100a00 */
[C---:B--2---:R-:W-:Y:S02]  /*36f70*/  IADD3 R12, P5, PT, R4.reuse, R2, RZ ;  /* 0x00000002040c7210 */ /* 0x044fe40007fbe0ff */
[----:B---3--:R-:W-:-:S03]  /*36f80*/  IADD3 R10, P6, PT, R4, R68, RZ ;  /* 0x00000044040a7210 */ /* 0x008fc60007fde0ff */
[----:B------:R-:W-:Y:S01]  /*36f90*/  IMAD.X R13, R6, 0x1, R71, P5 ;  /* 0x00000001060d7824 */ /* 0x000fe200028e0647 */
[----:B-----5:R-:W-:Y:S01]  /*36fa0*/  IADD3 R8, P4, PT, R4, R70, RZ ;  /* 0x0000004604087210 */ /* 0x020fe20007f9e0ff */
[----:B------:R-:W-:Y:S02]  /*36fb0*/  IMAD.X R11, R6, 0x1, R3, P6 ;  /* 0x00000001060b7824 */ /* 0x000fe400030e0603 */
[----:B------:R-:W-:Y:S02]  /*36fc0*/  VIADD R5, R4, UR30 ;  /* 0x0000001e04057c36 */ /* 0x000fe40008000000 */
[----:B------:R-:W-:Y:S01]  /*36fd0*/  IMAD.X R9, R6, 0x1, R69, P4 ;  /* 0x0000000106097824 */ /* 0x000fe200020e0645 */
[----:B------:R2:W-:Y:S02]  /*36fe0*/  STL.64 [R1+0x520], R12 ;  /* 0x0005200c01007387 */ /* 0x0005e40000100a00 */
[----:B------:R-:W-:Y:S02]  /*36ff0*/  SHF.R.S32.HI R7, RZ, 0x1f, R5 ;  /* 0x0000001fff077819 */ /* 0x000fe40000011405 */
[----:B------:R-:W-:Y:S01]  /*37000*/  STL.64 [R1+0x518], R10 ;  /* 0x0005180a01007387 */ /* 0x000fe20000100a00 */
[----:B------:R-:W-:-:S03]  /*37010*/  IADD3 R32, P5, PT, R5, R0, RZ ;  /* 0x0000000005207210 */ /* 0x000fc60007fbe0ff */
[----:B------:R3:W-:Y:S02]  /*37020*/  STL.64 [R1+0x510], R8 ;  /* 0x0005100801007387 */ /* 0x0007e40000100a00 */
[----:B------:R-:W-:Y:S01]  /*37030*/  IMAD.X R33, R7, 0x1, R72, P5 ;  /* 0x0000000107217824 */ /* 0x000fe200028e0648 */
[C---:B--2---:R-:W-:Y:S01]  /*37040*/  IADD3 R12, P4, PT, R5.reuse, R2, RZ ;  /* 0x00000002050c7210 */ /* 0x044fe20007f9e0ff */
[C---:B------:R-:W-:Y:S01]  /*37050*/  VIADD R4, R5.reuse, UR30 ;  /* 0x0000001e05047c36 */ /* 0x040fe20008000000 */
[----:B---3--:R-:W-:Y:S02]  /*37060*/  IADD3 R8, P6, PT, R5, R68, RZ ;  /* 0x0000004405087210 */ /* 0x008fe40007fde0ff */
[----:B------:R-:W-:Y:S03]  /*37070*/  STL.64 [R1+0xd98], R32 ;  /* 0x000d982001007387 */ /* 0x000fe60000100a00 */
[----:B------:R-:W-:Y:S01]  /*37080*/  IMAD.X R9, R7, 0x1, R3, P6 ;  /* 0x0000000107097824 */ /* 0x000fe200030e0603 */
[----:B------:R-:W-:Y:S01]  /*37090*/  IADD3 R10, P5, PT, R5, R70, RZ ;  /* 0x00000046050a7210 */ /* 0x000fe20007fbe0ff */
[----:B------:R-:W-:Y:S01]  /*370a0*/  IMAD.X R13, R7, 0x1, R71, P4 ;  /* 0x00000001070d7824 */ /* 0x000fe200020e0647 */
[----:B------:R-:W-:-:S02]  /*370b0*/  SHF.R.S32.HI R6, RZ, 0x1f, R4 ;  /* 0x0000001fff067819 */ /* 0x000fc40000011404 */
[----:B------:R2:W-:Y:S01]  /*370c0*/  STL.64 [R1+0x4f8], R8 ;  /* 0x0004f80801007387 */ /* 0x0005e20000100a00 */
[----:B------:R-:W-:-:S03]  /*370d0*/  IMAD.X R11, R7, 0x1, R69, P5 ;  /* 0x00000001070b7824 */ /* 0x000fc600028e0645 */
[----:B------:R3:W-:Y:S01]  /*370e0*/  STL.64 [R1+0x500], R12 ;  /* 0x0005000c01007387 */ /* 0x0007e20000100a00 */
[----:B--2---:R-:W-:-:S03]  /*370f0*/  IADD3 R8, P4, PT, R4, R0, RZ ;  /* 0x0000000004087210 */ /* 0x004fc60007f9e0ff */
[----:B------:R2:W-:Y:S02]  /*37100*/  STL.64 [R1+0x4f0], R10 ;  /* 0x0004f00a01007387 */ /* 0x0005e40000100a00 */
[----:B------:R-:W-:Y:S01]  /*37110*/  IMAD.X R9, R6, 0x1, R72, P4 ;  /* 0x0000000106097824 */ /* 0x000fe200020e0648 */
[----:B---3--:R-:W-:-:S04]  /*37120*/  IADD3 R12, P5, PT, R4, R2, RZ ;  /* 0x00000002040c7210 */ /* 0x008fc80007fbe0ff */
[----:B------:R3:W-:Y:S01]  /*37130*/  STL.64 [R1+0x4e8], R8 ;  /* 0x0004e80801007387 */ /* 0x0007e20000100a00 */
[----:B--2---:R-:W-:Y:S01]  /*37140*/  IADD3 R10, P6, PT, R4, R68, RZ ;  /* 0x00000044040a7210 */ /* 0x004fe20007fde0ff */
[----:B------:R-:W-:Y:S02]  /*37150*/  IMAD.X R13, R6, 0x1, R71, P5 ;  /* 0x00000001060d7824 */ /* 0x000fe400028e0647 */
[----:B------:R-:W-:Y:S02]  /*37160*/  VIADD R5, R4, UR30 ;  /* 0x0000001e04057c36 */ /* 0x000fe40008000000 */
[----:B------:R-:W-:Y:S01]  /*37170*/  IMAD.X R11, R6, 0x1, R3, P6 ;  /* 0x00000001060b7824 */ /* 0x000fe200030e0603 */
[----:B---3--:R-:W-:Y:S01]  /*37180*/  IADD3 R8, P4, PT, R4, R70, RZ ;  /* 0x0000004604087210 */ /* 0x008fe20007f9e0ff */
[----:B------:R2:W-:Y:S04]  /*37190*/  STL.64 [R1+0x4e0], R12 ;  /* 0x0004e00c01007387 */ /* 0x0005e80000100a00 */
[----:B------:R-:W-:Y:S01]  /*371a0*/  IMAD.X R9, R6, 0x1, R69, P4 ;  /* 0x0000000106097824 */ /* 0x000fe200020e0645 */
[----:B------:R-:W-:Y:S01]  /*371b0*/  STL.64 [R1+0x4d8], R10 ;  /* 0x0004d80a01007387 */ /* 0x000fe20000100a00 */
[----:B------:R-:W-:-:S02]  /*371c0*/  SHF.R.S32.HI R7, RZ, 0x1f, R5 ;  /* 0x0000001fff077819 */ /* 0x000fc40000011405 */
[C---:B------:R-:W-:Y:S01]  /*371d0*/  IADD3 R34, P5, PT, R5.reuse, R0, RZ ;  /* 0x0000000005227210 */ /* 0x040fe20007fbe0ff */
[----:B------:R3:W-:Y:S01]  /*371e0*/  STL.64 [R1+0x4d0], R8 ;  /* 0x0004d00801007387 */ /* 0x0007e20000100a00 */
[C---:B------:R-:W-:Y:S01]  /*371f0*/  VIADD R4, R5.reuse, UR30 ;  /* 0x0000001e05047c36 */ /* 0x040fe20008000000 */
[----:B--2---:R-:W-:Y:S02]  /*37200*/  IADD3 R12, P4, PT, R5, R2, RZ ;  /* 0x00000002050c7210 */ /* 0x004fe40007f9e0ff */
[----:B------:R-:W-:Y:S01]  /*37210*/  IMAD.X R35, R7, 0x1, R72, P5 ;  /* 0x0000000107237824 */ /* 0x000fe200028e0648 */
[----:B---3--:R-:W-:-:S04]  /*37220*/  IADD3 R8, P6, PT, R5, R68, RZ ;  /* 0x0000004405087210 */ /* 0x008fc80007fde0ff */
[----:B------:R-:W-:Y:S01]  /*37230*/  STL.64 [R1+0xd80], R34 ;  /* 0x000d802201007387 */ /* 0x000fe20000100a00 */
[----:B------:R-:W-:Y:S01]  /*37240*/  IMAD.X R9, R7, 0x1, R3, P6 ;  /* 0x0000000107097824 */ /* 0x000fe200030e0603 */
[----:B------:R-:W-:Y:S01]  /*37250*/  IADD3 R10, P5, PT, R5, R70, RZ ;  /* 0x00000046050a7210 */ /* 0x000fe20007fbe0ff */
[C---:B------:R-:W-:Y:S01]  /*37260*/  IMAD.X R13, R7.reuse, 0x1, R71, P4 ;  /* 0x00000001070d7824 */ /* 0x040fe200020e0647 */
[----:B------:R-:W-:Y:S02]  /*37270*/  SHF.R.S32.HI R6, RZ, 0x1f, R4 ;  /* 0x0000001fff067819 */ /* 0x000fe40000011404 */
        /* <DEDUP_REMOVED lines=22> */
[----:B---3--:R-:W-:Y:S01]  /*373e0*/  IADD3 R8, P6, PT, R5, R68, RZ ;  /* 0x0000004405087210 */ /* 0x008fe20007fde0ff */
[----:B------:R-:W-:Y:S04]  /*373f0*/  STL [R1+0xd88], R36 ;  /* 0x000d882401007387 */ /* 0x000fe80000100800 */
[----:B------:R-:W-:Y:S01]  /*37400*/  IMAD.X R9, R7, 0x1, R3, P6 ;  /* 0x0000000107097824 */ /* 0x000fe200030e0603 */
[----:B------:R-:W-:Y:S01]  /*37410*/  STL [R1+0xd70], R37 ;  /* 0x000d702501007387 */ /* 0x000fe20000100800 */
[----:B------:R-:W-:Y:S01]  /*37420*/  IADD3 R10, P5, PT, R5, R70, RZ ;  /* 0x00000046050a7210 */ /* 0x000fe20007fbe0ff */
[C---:B------:R-:W-:Y:S01]  /*37430*/  IMAD.X R13, R7.reuse, 0x1, R71, P4 ;  /* 0x00000001070d7824 */ /* 0x040fe200020e0647 */
[----:B------:R-:W-:Y:S01]  /*37440*/  SHF.R.S32.HI R6, RZ, 0x1f, R4 ;  /* 0x0000001fff067819 */ /* 0x000fe20000011404 */
[----:B------:R2:W-:Y:S02]  /*37450*/  STL.64 [R1+0x478], R8 ;  /* 0x0004780801007387 */ /* 0x0005e40000100a00 */
[----:B------:R-:W-:-:S02]  /*37460*/  IMAD.X R11, R7, 0x1, R69, P5 ;  /* 0x00000001070b7824 */ /* 0x000fc400028e0645 */
        /* <DEDUP_REMOVED lines=32> */
[C---:B---3--:R-:W-:Y:S01]  /*37670*/  IADD3 R12, P5, PT, R4.reuse, R2, RZ ;  /* 0x00000002040c7210 */ /* 0x048fe20007fbe0ff */
[----:B------:R-:W-:-:S03]  /*37680*/  VIADD R5, R4, UR30 ;  /* 0x0000001e04057c36 */ /* 0x000fc60008000000 */
[----:B------:R3:W-:Y:S01]  /*37690*/  STL.64 [R1+0x428], R8 ;  /* 0x0004280801007387 */ /* 0x0007e20000100a00 */
[----:B--2---:R-:W-:Y:S01]  /*376a0*/  IADD3 R10, P6, PT, R4, R68, RZ ;  /* 0x00000044040a7210 */ /* 0x004fe20007fde0ff */
[C---:B------:R-:W-:Y:S01]  /*376b0*/  IMAD.X R13, R6.reuse, 0x1, R71, P5 ;  /* 0x00000001060d7824 */ /* 0x040fe200028e0647 */
[----:B------:R-:W-:Y:S02]  /*376c0*/  SHF.R.S32.HI R7, RZ, 0x1f, R5 ;  /* 0x0000001fff077819 */ /* 0x000fe40000011405 */
[----:B------:R-:W-:Y:S01]  /*376d0*/  IADD3 R40, P5, PT, R5, R0, RZ ;  /* 0x0000000005287210 */ /* 0x000fe20007fbe0ff */
[----:B------:R-:W-:Y:S01]  /*376e0*/  IMAD.X R11, R6, 0x1, R3, P6 ;  /* 0x00000001060b7824 */ /* 0x000fe200030e0603 */
[----:B---3--:R-:W-:Y:S01]  /*376f0*/  IADD3 R8, P4, PT, R4, R70, RZ ;  /* 0x0000004604087210 */ /* 0x008fe20007f9e0ff */
[----:B------:R2:W-:Y:S04]  /*37700*/  STL.64 [R1+0x420], R12 ;  /* 0x0004200c01007387 */ /* 0x0005e80000100a00 */
[----:B------:R-:W-:Y:S01]  /*37710*/  IMAD.X R9, R6, 0x1, R69, P4 ;  /* 0x0000000106097824 */ /* 0x000fe200020e0645 */
[----:B------:R3:W-:Y:S01]  /*37720*/  STL.64 [R1+0x418], R10 ;  /* 0x0004180a01007387 */ /* 0x0007e20000100a00 */
[----:B------:R-:W-:-:S03]  /*37730*/  IMAD.X R41, R7, 0x1, R72, P5 ;  /* 0x0000000107297824 */ /* 0x000fc600028e0648 */
[----:B------:R5:W-:Y:S01]  /*37740*/  STL.64 [R1+0x410], R8 ;  /* 0x0004100801007387 */ /* 0x000be20000100a00 */
[C---:B--2---:R-:W-:Y:S02]  /*37750*/  IADD3 R12, P6, PT, R5.reuse, R2, RZ ;  /* 0x00000002050c7210 */ /* 0x044fe40007fde0ff */
[----:B---3--:R-:W-:-:S03]  /*37760*/  IADD3 R10, P4, PT, R5, R68, RZ ;  /* 0x00000044050a7210 */ /* 0x008fc60007f9e0ff */
[----:B------:R-:W-:Y:S01]  /*37770*/  IMAD.X R13, R7, 0x1, R71, P6 ;  /* 0x00000001070d7824 */ /* 0x000fe200030e0647 */
[----:B-----5:R-:W-:Y:S01]  /*37780*/  IADD3 R8, P5, PT, R5, R70, RZ ;  /* 0x0000004605087210 */ /* 0x020fe20007fbe0ff */
[----:B------:R-:W-:Y:S01]  /*37790*/  IMAD.X R11, R7, 0x1, R3, P4 ;  /* 0x00000001070b7824 */ /* 0x000fe200020e0603 */
[----:B------:R-:W-:Y:S01]  /*377a0*/  STL [R1+0xd60], R40 ;  /* 0x000d602801007387 */ /* 0x000fe20000100800 */
[----:B------:R-:W-:Y:S02]  /*377b0*/  VIADD R4, R5, UR30 ;  /* 0x0000001e05047c36 */ /* 0x000fe40008000000 */
[----:B------:R-:W-:Y:S01]  /*377c0*/  IMAD.X R9, R7, 0x1, R69, P5 ;  /* 0x0000000107097824 */ /* 0x000fe200028e0645 */
[----:B------:R-:W-:Y:S02]  /*377d0*/  STL [R1+0xd48], R41 ;  /* 0x000d482901007387 */ /* 0x000fe40000100800 */
[----:B------:R-:W-:Y:S02]  /*377e0*/  SHF.R.S32.HI R6, RZ, 0x1f, R4 ;  /* 0x0000001fff067819 */ /* 0x000fe40000011404 */
[----:B------:R2:W-:Y:S04]  /*377f0*/  STL.64 [R1+0x400], R12 ;  /* 0x0004000c01007387 */ /* 0x0005e80000100a00 */
[----:B------:R-:W-:Y:S04]  /*37800*/  STL.64 [R1+0x358], R10 ;  /* 0x0003580a01007387 */ /* 0x000fe80000100a00 */
[----:B------:R3:W-:Y:S01]  /*37810*/  STL.64 [R1+0x350], R8 ;  /* 0x0003500801007387 */ /* 0x0007e20000100a00 */
[C---:B--2---:R-:W-:Y:S01]  /*37820*/  IADD3 R12, P4, PT, R4.reuse, R0, RZ ;  /* 0x00000000040c7210 */ /* 0x044fe20007f9e0ff */
[C---:B------:R-:W-:Y:S01]  /*37830*/  VIADD R5, R4.reuse, UR30 ;  /* 0x0000001e04057c36 */ /* 0x040fe20008000000 */
[----:B---3--:R-:W-:-:S03]  /*37840*/  IADD3 R8, P5, PT, R4, R68, RZ ;  /* 0x0000004404087210 */ /* 0x008fc60007fbe0ff */
[C---:B------:R-:W-:Y:S02]  /*37850*/  IMAD.X R13, R6.reuse, 0x1, R72, P4 ;  /* 0x00000001060d7824 */ /* 0x040fe400020e0648 */
[----:B------:R-:W-:-:S03]  /*37860*/  IMAD.X R9, R6, 0x1, R3, P5 ;  /* 0x0000000106097824 */ /* 0x000fc600028e0603 */
[----:B------:R-:W-:Y:S01]  /*37870*/  STL.64 [R1+0x348], R12 ;  /* 0x0003480c01007387 */ /* 0x000fe20000100a00 */
[C---:B------:R-:W-:Y:S02]  /*37880*/  IADD3 R10, P6, PT, R4.reuse, R2, RZ ;  /* 0x00000002040a7210 */ /* 0x040fe40007fde0ff */
[----:B------:R-:W-:Y:S01]  /*37890*/  SHF.R.S32.HI R7, RZ, 0x1f, R5 ;  /* 0x0000001fff077819 */ /* 0x000fe20000011405 */
[----:B------:R2:W-:Y:S01]  /*378a0*/  STL.64 [R1+0x338], R8 ;  /* 0x0003380801007387 */ /* 0x0005e20000100a00 */
[----:B------:R-:W-:Y:S01]  /*378b0*/  IADD3 R42, P4, PT, R4, R70, RZ ;  /* 0x00000046042a7210 */ /* 0x000fe20007f9e0ff */
[----:B------:R-:W-:Y:S01]  /*378c0*/  IMAD.X R11, R6, 0x1, R71, P6 ;  /* 0x00000001060b7824 */ /* 0x000fe200030e0647 */
[----:B--2---:R-:W-:-:S04]  /*378d0*/  IADD3 R8, P5, PT, R5, R0, RZ ;  /* 0x0000000005087210 */ /* 0x004fc80007fbe0ff */
[----:B------:R2:W-:Y:S01]  /*378e0*/  STL.64 [R1+0x340], R10 ;  /* 0x0003400a01007387 */ /* 0x0005e20000100a00 */
[----:B------:R-:W-:Y:S01]  /*378f0*/  IMAD.X R9, R7, 0x1, R72, P5 ;  /* 0x0000000107097824 */ /* 0x000fe200028e0648 */
[----:B------:R-:W-:Y:S01]  /*37900*/  IADD3 R12, P6, PT, R5, R2, RZ ;  /* 0x00000002050c7210 */ /* 0x000fe20007fde0ff */
[----:B------:R-:W-:-:S03]  /*37910*/  IMAD.X R43, R6, 0x1, R69, P4 ;  /* 0x00000001062b7824 */ /* 0x000fc600020e0645 */
        /* <DEDUP_REMOVED lines=8> */
[----:B------:R-:W-:Y:S01]  /*379a0*/  SHF.R.S32.HI R6, RZ, 0x1f, R4 ;  /* 0x0000001fff067819 */ /* 0x000fe20000011404 */
[----:B------:R3:W-:Y:S04]  /*379b0*/  STL.64 [R1+0x318], R10 ;  /* 0x0003180a01007387 */ /* 0x0007e80000100a00 */
[----:B------:R5:W-:Y:S01]  /*379c0*/  STL.64 [R1+0x310], R8 ;  /* 0x0003100801007387 */ /* 0x000be20000100a00 */
[----:B--2---:R-:W-:-:S02]  /*379d0*/  IADD3 R12, P4, PT, R4, R0, RZ ;  /* 0x00000000040c7210 */ /* 0x004fc40007f9e0ff */
[----:B---3--:R-:W-:-:S03]  /*379e0*/  IADD3 R10, P6, PT, R4, R2, RZ ;  /* 0x00000002040a7210 */ /* 0x008fc60007fde0ff */
[----:B------:R-:W-:Y:S01]  /*379f0*/  IMAD.X R13, R6, 0x1, R72, P4 ;  /* 0x00000001060d7824 */ /* 0x000fe200020e0648 */
[----:B-----5:R-:W-:Y:S01]  /*37a00*/  IADD3 R8, P5, PT, R4, R68, RZ ;  /* 0x0000004404087210 */ /* 0x020fe20007fbe0ff */
[----:B------:R-:W-:Y:S01]  /*37a10*/  IMAD.X R11, R6, 0x1, R71, P6 ;  /* 0x00000001060b7824 */ /* 0x000fe200030e0647 */
[C---:B------:R-:W-:Y:S01]  /*37a20*/  IADD3 R44, P4, PT, R4.reuse, R70, RZ ;  /* 0x00000046042c7210 */ /* 0x040fe20007f9e0ff */
[----:B------:R-:W-:Y:S02]  /*37a30*/  VIADD R5, R4, UR30 ;  /* 0x0000001e04057c36 */ /* 0x000fe40008000000 */
[C---:B------:R-:W-:Y:S01]  /*37a40*/  IMAD.X R9, R6.reuse, 0x1, R3, P5 ;  /* 0x0000000106097824 */ /* 0x040fe200028e0603 */
[----:B------:R-:W-:Y:S01]  /*37a50*/  STL.64 [R1+0x308], R12 ;  /* 0x0003080c01007387 */ /* 0x000fe20000100a00 */
[----:B------:R-:W-:Y:S01]  /*37a60*/  IMAD.X R45, R6, 0x1, R69, P4 ;  /* 0x00000001062d7824 */ /* 0x000fe200020e0645 */
[----:B------:R-:W-:Y:S02]  /*37a70*/  SHF.R.S32.HI R7, RZ, 0x1f, R5 ;  /* 0x0000001fff077819 */ /* 0x000fe40000011405 */
[----:B------:R2:W-:Y:S04]  /*37a80*/  STL.64 [R1+0x300], R10 ;  /* 0x0003000a01007387 */ /* 0x0005e80000100a00 */
[----:B------:R3:W-:Y:S01]  /*37a90*/  STL.64 [R1+0x2f8], R8 ;  /* 0x0002f80801007387 */ /* 0x0007e20000100a00 */
[C---:B------:R-:W-:Y:S01]  /*37aa0*/  VIADD R4, R5.reuse, UR30 ;  /* 0x0000001e05047c36 */ /* 0x040fe20008000000 */
[----:B--2---:R-:W-:-:S02]  /*37ab0*/  IADD3 R10, P5, PT, R5, R0, RZ ;  /* 0x00000000050a7210 */ /* 0x004fc40007fbe0ff */
[----:B---3--:R-:W-:-:S03]  /*37ac0*/  IADD3 R8, P4, PT, R5, R68, RZ ;  /* 0x0000004405087210 */ /* 0x008fc60007f9e0ff */
[C---:B------:R-:W-:Y:S02]  /*37ad0*/  IMAD.X R11, R7.reuse, 0x1, R72, P5 ;  /* 0x00000001070b7824 */ /* 0x040fe400028e0648 */
[----:B------:R-:W-:Y:S01]  /*37ae0*/  IMAD.X R9, R7, 0x1, R3, P4 ;  /* 0x0000000107097824 */ /* 0x000fe200020e0603 */
[----:B------:R-:W-:Y:S02]  /*37af0*/  IADD3 R12, P6, PT, R5, R2, RZ ;  /* 0x00000002050c7210 */ /* 0x000fe40007fde0ff */
[----:B------:R2:W-:Y:S01]  /*37b00*/  STL.64 [R1+0x2e8], R10 ;  /* 0x0002e80a01007387 */ /* 0x0005e20000100a00 */
[----:B------:R-:W-:-:S03]  /*37b10*/  SHF.R.S32.HI R6, RZ, 0x1f, R4 ;  /* 0x0000001fff067819 */ /* 0x000fc60000011404 */
[----:B------:R3:W-:Y:S01]  /*37b20*/  STL.64 [R1+0x2d8], R8 ;  /* 0x0002d80801007387 */ /* 0x0007e20000100a00 */
[----:B------:R-:W-:Y:S01]  /*37b30*/  IMAD.X R13, R7, 0x1, R71, P6 ;  /* 0x00000001070d7824 */ /* 0x000fe200030e0647 */
[----:B--2---:R-:W-:Y:S02]  /*37b40*/  IADD3 R10, P5, PT, R5, R70, RZ ;  /* 0x00000046050a7210 */ /* 0x004fe40007fbe0ff */
[----:B---3--:R-:W-:-:S03]  /*37b50*/  IADD3 R8, P4, PT, R4, R0, RZ ;  /* 0x0000000004087210 */ /* 0x008fc60007f9e0ff */
[----:B------:R-:W-:Y:S01]  /*37b60*/  IMAD.X R11, R7, 0x1, R69, P5 ;  /* 0x00000001070b7824 */ /* 0x000fe200028e0645 */
[----:B------:R2:W-:Y:S01]  /*37b70*/  STL.64 [R1+0x2e0], R12 ;  /* 0x0002e00c01007387 */ /* 0x0005e20000100a00 */
[----:B------:R-:W-:-:S03]  /*37b80*/  IMAD.X R9, R6, 0x1, R72, P4 ;  /* 0x0000000106097824 */ /* 0x000fc600020e0648 */
[----:B------:R3:W-:Y:S01]  /*37b90*/  STL.64 [R1+0x2d0], R10 ;  /* 0x0002d00a01007387 */ /* 0x0007e20000100a00 */
[----:B------:R-:W-:-:S03]  /*37ba0*/  VIADD R5, R4, UR30 ;  /* 0x0000001e04057c36 */ /* 0x000fc60008000000 */
[----:B------:R5:W-:Y:S01]  /*37bb0*/  STL.64 [R1+0x2c8], R8 ;  /* 0x0002c80801007387 */ /* 0x000be20000100a00 */
[C---:B--2---:R-:W-:Y:S02]  /*37bc0*/  IADD3 R12, P6, PT, R4.reuse, R2, RZ ;  /* 0x00000002040c7210 */ /* 0x044fe40007fde0ff */
[----:B---3--:R-:W-:-:S03]  /*37bd0*/  IADD3 R10, P5, PT, R4, R68, RZ ;  /* 0x00000044040a7210 */ /* 0x008fc60007fbe0ff */
[----:B------:R-:W-:Y:S01]  /*37be0*/  IMAD.X R13, R6, 0x1, R71, P6 ;  /* 0x00000001060d7824 */ /* 0x000fe200030e0647 */
[----:B-----5:R-:W-:Y:S01]  /*37bf0*/  IADD3 R8, P4, PT, R4, R70, RZ ;  /* 0x0000004604087210 */ /* 0x020fe20007f9e0ff */
[----:B------:R-:W-:Y:S01]  /*37c00*/  IMAD.X R11, R6, 0x1, R3, P5 ;  /* 0x00000001060b7824 */ /* 0x000fe200028e0603 */
[----:B------:R-:W-:-:S03]  /*37c10*/  SHF.R.S32.HI R7, RZ, 0x1f, R5 ;  /* 0x0000001fff077819 */ /* 0x000fc60000011405 */
[----:B------:R-:W-:Y:S01]  /*37c20*/  IMAD.X R9, R6, 0x1, R69, P4 ;  /* 0x0000000106097824 */ /* 0x000fe200020e0645 */
[----:B------:R-:W-:Y:S01]  /*37c30*/  IADD3 R46, P5, PT, R5, R0, RZ ;  /* 0x00000000052e7210 */ /* 0x000fe20007fbe0ff */
[----:B------:R2:W-:Y:S04]  /*37c40*/  STL.64 [R1+0x2c0], R12 ;  /* 0x0002c00c01007387 */ /* 0x0005e80000100a00 */
[----:B------:R3:W-:Y:S01]  /*37c50*/  STL.64 [R1+0x2b8], R10 ;  /* 0x0002b80a01007387 */ /* 0x0007e20000100a00 */
[----:B------:R-:W-:-:S03]  /*37c60*/  IMAD.X R47, R7, 0x1, R72, P5 ;  /* 0x00000001072f7824 */ /* 0x000fc600028e0648 */
[----:B------:R5:W-:Y:S01]  /*37c70*/  STL.64 [R1+0x2b0], R8 ;  /* 0x0002b00801007387 */ /* 0x000be20000100a00 */
[C---:B--2---:R-:W-:Y:S02]  /*37c80*/  IADD3 R12, P6, PT, R5.reuse, R2, RZ ;  /* 0x00000002050c7210 */ /* 0x044fe40007fde0ff */
[C---:B---3--:R-:W-:Y:S02]  /*37c90*/  IADD3 R10, P5, PT, R5.reuse, R70, RZ ;  /* 0x00000046050a7210 */ /* 0x048fe40007fbe0ff */
[----:B-----5:R-:W-:Y:S01]  /*37ca0*/  IADD3 R8, P4, PT, R5, R68, RZ ;  /* 0x0000004405087210 */ /* 0x020fe20007f9e0ff */
[----:B------:R-:W-:Y:S02]  /*37cb0*/  IMAD.X R13, R7, 0x1, R71, P6 ;  /* 0x00000001070d7824 */ /* 0x000fe400030e0647 */
[----:B------:R-:W-:Y:S02]  /*37cc0*/  VIADD R4, R5, UR30 ;  /* 0x0000001e05047c36 */ /* 0x000fe40008000000 */
[----:B------:R-:W-:-:S02]  /*37cd0*/  IMAD.X R9, R7, 0x1, R3, P4 ;  /* 0x0000000107097824 */ /* 0x000fc400020e0603 */
[----:B------:R-:W-:Y:S01]  /*37ce0*/  IMAD.X R11, R7, 0x1, R69, P5 ;  /* 0x00000001070b7824 */ /* 0x000fe200028e0645 */
[----:B------:R-:W-:Y:S02]  /*37cf0*/  SHF.R.S32.HI R6, RZ, 0x1f, R4 ;  /* 0x0000001fff067819 */ /* 0x000fe40000011404 */
[----:B------:R2:W-:Y:S04]  /*37d00*/  STL.64 [R1+0x298], R8 ;  /* 0x0002980801007387 */ /* 0x0005e80000100a00 */
[----:B------:R-:W-:Y:S04]  /*37d10*/  STL.64 [R1+0x2a0], R12 ;  /* 0x0002a00c01007387 */ /* 0x000fe80000100a00 */
[----:B------:R3:W-:Y:S01]  /*37d20*/  STL.64 [R1+0x290], R10 ;  /* 0x0002900a01007387 */ /* 0x0007e20000100a00 */
[C---:B--2---:R-:W-:Y:S01]  /*37d30*/  IADD3 R8, P4, PT, R4.reuse, R0, RZ ;  /* 0x0000000004087210 */ /* 0x044fe20007f9e0ff */
[C---:B------:R-:W-:Y:S01]  /*37d40*/  VIADD R5, R4.reuse, UR30 ;  /* 0x0000001e04057c36 */ /* 0x040fe20008000000 */
[----:B---3--:R-:W-:-:S03]  /*37d50*/  IADD3 R10, P5, PT, R4, R68, RZ ;  /* 0x00000044040a7210 */ /* 0x008fc60007fbe0ff */
[----:B------:R-:W-:Y:S01]  /*37d60*/  IMAD.X R9, R6, 0x1, R72, P4 ;  /* 0x0000000106097824 */ /* 0x000fe200020e0648 */
[----:B------:R-:W-:Y:S01]  /*37d70*/  IADD3 R14, P6, PT, R4, R2, RZ ;  /* 0x00000002040e7210 */ /* 0x000fe20007fde0ff */
[----:B------:R-:W-:Y:S01]  /*37d80*/  IMAD.X R11, R6, 0x1, R3, P5 ;  /* 0x00000001060b7824 */ /* 0x000fe200028e0603 */
[----:B------:R-:W-:Y:S02]  /*37d90*/  IADD3 R12, P4, PT, R4, R70, RZ ;  /* 0x00000046040c7210 */ /* 0x000fe40007f9e0ff */
[----:B------:R2:W-:Y:S01]  /*37da0*/  STL.64 [R1+0x288], R8 ;  /* 0x0002880801007387 */ /* 0x0005e20000100a00 */
[----:B------:R-:W-:-:S03]  /*37db0*/  IMAD.X R15, R6, 0x1, R71, P6 ;  /* 0x00000001060f7824 */ /* 0x000fc600030e0647 */
[----:B------:R3:W-:Y:S01]  /*37dc0*/  STL.64 [R1+0x278], R10 ;  /* 0x0002780a01007387 */ /* 0x0007e20000100a00 */
[----:B------:R-:W-:Y:S01]  /*37dd0*/  IMAD.X R13, R6, 0x1, R69, P4 ;  /* 0x00000001060d7824 */ /* 0x000fe200020e0645 */
[----:B--2---:R-:W-:Y:S02]  /*37de0*/  SHF.R.S32.HI R8, RZ, 0x1f, R5 ;  /* 0x0000001fff087819 */ /* 0x004fe40000011405 */
[C---:B---3--:R-:W-:Y:S01]  /*37df0*/  IADD3 R10, P5, PT, R5.reuse, R0, RZ ;  /* 0x00000000050a7210 */ /* 0x048fe20007fbe0ff */
[----:B------:R-:W-:Y:S04]  /*37e00*/  STL.64 [R1+0x280], R14 ;  /* 0x0002800e01007387 */ /* 0x000fe80000100a00 */
[----:B------:R-:W-:Y:S01]  /*37e10*/  IMAD.X R11, R8, 0x1, R72, P5 ;  /* 0x00000001080b7824 */ /* 0x000fe200028e0648 */
[----:B------:R2:W-:Y:S04]  /*37e20*/  STL.64 [R1+0x270], R12 ;  /* 0x0002700c01007387 */ /* 0x0005e80000100a00 */
[----:B------:R3:W-:Y:S01]  /*37e30*/  STL.64 [R1+0x268], R10 ;  /* 0x0002680a01007387 */ /* 0x0007e20000100a00 */
[C---:B------:R-:W-:Y:S01]  /*37e40*/  VIADD R4, R5.reuse, UR30 ;  /* 0x0000001e05047c36 */ /* 0x040fe20008000000 */
[----:B--2---:R-:W-:-:S02]  /*37e50*/  IADD3 R12, P4, PT, R5, R68, RZ ;  /* 0x00000044050c7210 */ /* 0x004fc40007f9e0ff */
[----:B---3--:R-:W-:-:S03]  /*37e60*/  IADD3 R10, P5, PT, R5, R70, RZ ;  /* 0x00000046050a7210 */ /* 0x008fc60007fbe0ff */
[C---:B------:R-:W-:Y:S01]  /*37e70*/  IMAD.X R13, R8.reuse, 0x1, R3, P4 ;  /* 0x00000001080d7824 */ /* 0x040fe200020e0603 */
[----:B------:R-:W-:Y:S01]  /*37e80*/  IADD3 R48, P6, PT, R5, R2, RZ ;  /* 0x0000000205307210 */ /* 0x000fe20007fde0ff */
[----:B------:R-:W-:-:S03]  /*37e90*/  IMAD.X R11, R8, 0x1, R69, P5 ;  /* 0x00000001080b7824 */ /* 0x000fc600028e0645 */
[----:B------:R2:W-:Y:S01]  /*37ea0*/  STL.64 [R1+0x258], R12 ;  /* 0x0002580c01007387 */ /* 0x0005e20000100a00 */
[----:B------:R-:W-:Y:S01]  /*37eb0*/  SHF.R.S32.HI R7, RZ, 0x1f, R4 ;  /* 0x0000001fff077819 */ /* 0x000fe20000011404 */
[----:B------:R-:W-:Y:S02]  /*37ec0*/  IMAD.X R49, R8, 0x1, R71, P6 ;  /* 0x0000000108317824 */ /* 0x000fe400030e0647 */
[----:B------:R3:W-:Y:S01]  /*37ed0*/  STL.64 [R1+0x250], R10 ;  /* 0x0002500a01007387 */ /* 0x0007e20000100a00 */
[C---:B------:R-:W-:Y:S02]  /*37ee0*/  IADD3 R50, P5, PT, R4.reuse, R68, RZ ;  /* 0x0000004404327210 */ /* 0x040fe40007fbe0ff */
[C---:B--2---:R-:W-:Y:S02]  /*37ef0*/  IADD3 R12, P4, PT, R4.reuse, R0, RZ ;  /* 0x00000000040c7210 */ /* 0x044fe40007f9e0ff */
[----:B---3--:R-:W-:-:S03]  /*37f00*/  IADD3 R10, P6, PT, R4, R2, RZ ;  /* 0x00000002040a7210 */ /* 0x008fc60007fde0ff */
[C---:B------:R-:W-:Y:S02]  /*37f10*/  IMAD.X R13, R7.reuse, 0x1, R72, P4 ;  /* 0x00000001070d7824 */ /* 0x040fe400020e0648 */
[C---:B------:R-:W-:Y:S02]  /*37f20*/  VIADD R6, R4.reuse, UR30 ;  /* 0x0000001e04067c36 */ /* 0x040fe40008000000 */
[C---:B------:R-:W-:Y:S01]  /*37f30*/  IMAD.X R11, R7.reuse, 0x1, R71, P6 ;  /* 0x00000001070b7824 */ /* 0x040fe200030e0647 */
[----:B------:R2:W-:Y:S01]  /*37f40*/  STL.64 [R1+0x248], R12 ;  /* 0x0002480c01007387 */ /* 0x0005e20000100a00 */
[----:B------:R-:W-:Y:S01]  /*37f50*/  IMAD.X R51, R7, 0x1, R3, P5 ;  /* 0x0000000107337824 */ /* 0x000fe200028e0603 */
[----:B------:R-:W-:Y:S02]  /*37f60*/  SHF.R.S32.HI R8, RZ, 0x1f, R6 ;  /* 0x0000001fff087819 */ /* 0x000fe40000011406 */
[----:B------:R3:W-:Y:S01]  /*37f70*/  STL.64 [R1+0x240], R10 ;  /* 0x0002400a01007387 */ /* 0x0007e20000100a00 */
[----:B--2---:R-:W-:-:S02]  /*37f80*/  IADD3 R12, P4, PT, R4, R70, RZ ;  /* 0x00000046040c7210 */ /* 0x004fc40007f9e0ff */
[----:B---3--:R-:W-:-:S03]  /*37f90*/  IADD3 R10, P5, PT, R6, R0, RZ ;  /* 0x00000000060a7210 */ /* 0x008fc60007fbe0ff */
[----:B------:R-:W-:Y:S02]  /*37fa0*/  IMAD.X R13, R7, 0x1, R69, P4 ;  /* 0x00000001070d7824 */ /* 0x000fe400020e0645 */
[----:B------:R-:W-:-:S03]  /*37fb0*/  IMAD.X R11, R8, 0x1, R72, P5 ;  /* 0x00000001080b7824 */ /* 0x000fc600028e0648 */
[----:B------:R2:W-:Y:S01]  /*37fc0*/  STL.64 [R1+0x230], R12 ;  /* 0x0002300c01007387 */ /* 0x0005e20000100a00 */
[----:B------:R-:W-:-:S03]  /*37fd0*/  IADD3 R14, P6, PT, R6, R2, RZ ;  /* 0x00000002060e7210 */ /* 0x000fc60007fde0ff */
[----:B------:R3:W-:Y:S01]  /*37fe0*/  STL.64 [R1+0x228], R10 ;  /* 0x0002280a01007387 */ /* 0x0007e20000100a00 */
[C---:B------:R-:W-:Y:S01]  /*37ff0*/  VIADD R5, R6.reuse, UR30 ;  /* 0x0000001e06057c36 */ /* 0x040fe20008000000 */
[C---:B--2---:R-:W-:Y:S02]  /*38000*/  IADD3 R12, P4, PT, R6.reuse, R68, RZ ;  /* 0x00000044060c7210 */ /* 0x044fe40007f9e0ff */
[----:B---3--:R-:W-:-:S03]  /*38010*/  IADD3 R10, P5, PT, R6, R70, RZ ;  /* 0x00000046060a7210 */ /* 0x008fc60007fbe0ff */
[C---:B------:R-:W-:Y:S02]  /*38020*/  IMAD.X R13, R8.reuse, 0x1, R3, P4 ;  /* 0x00000001080d7824 */ /* 0x040fe400020e0603 */
[C---:B------:R-:W-:Y:S02]  /*38030*/  IMAD.X R15, R8.reuse, 0x1, R71, P6 ;  /* 0x00000001080f7824 */ /* 0x040fe400030e0647 */
[----:B------:R-:W-:Y:S01]  /*38040*/  IMAD.X R11, R8, 0x1, R69, P5 ;  /* 0x00000001080b7824 */ /* 0x000fe200028e0645 */
[----:B------:R2:W-:Y:S01]  /*38050*/  STL.64 [R1+0x218], R12 ;  /* 0x0002180c01007387 */ /* 0x0005e20000100a00 */
[----:B------:R-:W-:-:S03]  /*38060*/  SHF.R.S32.HI R7, RZ, 0x1f, R5 ;  /* 0x0000001fff077819 */ /* 0x000fc60000011405 */
[----:B------:R-:W-:Y:S04]  /*38070*/  STL.64 [R1+0x220], R14 ;  /* 0x0002200e01007387 */ /* 0x000fe80000100a00 */
[----:B------:R3:W-:Y:S01]  /*38080*/  STL.64 [R1+0x210], R10 ;  /* 0x0002100a01007387 */ /* 0x0007e20000100a00 */
[C---:B--2---:R-:W-:Y:S01]  /*38090*/  IADD3 R12, P4, PT, R5.reuse, R0, RZ ;  /* 0x00000000050c7210 */ /* 0x044fe20007f9e0ff */
[C---:B------:R-:W-:Y:S01]  /*380a0*/  VIADD R4, R5.reuse, UR30 ;  /* 0x0000001e05047c36 */ /* 0x040fe20008000000 */
[C---:B------:R-:W-:Y:S02]  /*380b0*/  IADD3 R52, P5, PT, R5.reuse, R68, RZ ;  /* 0x0000004405347210 */ /* 0x040fe40007fbe0ff */
        /* <DEDUP_REMOVED lines=9> */
[----:B------:R-:W-:Y:S02]  /*38150*/  IMAD.X R13, R7, 0x1, R69, P4 ;  /* 0x00000001070d7824 */ /* 0x000fe400020e0645 */
[----:B------:R-:W-:-:S03]  /*38160*/  IMAD.X R11, R8, 0x1, R72, P5 ;  /* 0x00000001080b7824 */ /* 0x000fc600028e0648 */
[----:B------:R-:W-:Y:S04]  /*38170*/  STL.64 [R1+0x150], R12 ;  /* 0x0001500c01007387 */ /* 0x000fe80000100a00 */
[----:B------:R2:W-:Y:S01]  /*38180*/  STL.64 [R1+0x148], R10 ;  /* 0x0001480a01007387 */ /* 0x0005e20000100a00 */
[C---:B------:R-:W-:Y:S01]  /*38190*/  IADD3 R14, P6, PT, R4.reuse, R2, RZ ;  /* 0x00000002040e7210 */ /* 0x040fe20007fde0ff */
[C---:B------:R-:W-:Y:S01]  /*381a0*/  VIADD R6, R4.reuse, UR30 ;  /* 0x0000001e04067c36 */ /* 0x040fe20008000000 */
[----:B--2---:R-:W-:-:S05]  /*381b0*/  IADD3 R10, P5, PT, R4, R70, RZ ;  /* 0x00000046040a7210 */ /* 0x004fca0007fbe0ff */
        /* <DEDUP_REMOVED lines=8> */
[----:B------:R-:W-:Y:S02]  /*38240*/  STL.64 [R1+0x138], R12 ;  /* 0x0001380c01007387 */ /* 0x000fe40000100a00 */
[----:B------:R-:W-:Y:S01]  /*38250*/  IMAD.X R11, R7, 0x1, R72, P6 ;  /* 0x00000001070b7824 */ /* 0x000fe200030e0648 */
[----:B---3--:R-:W-:-:S04]  /*38260*/  IADD3 R14, P5, PT, R6, R2, RZ ;  /* 0x00000002060e7210 */ /* 0x008fc80007fbe0ff */
[----:B------:R2:W-:Y:S01]  /*38270*/  STL.64 [R1+0x128], R10 ;  /* 0x0001280a01007387 */ /* 0x0005e20000100a00 */
[C---:B------:R-:W-:Y:S02]  /*38280*/  IMAD.X R15, R7.reuse, 0x1, R71, P5 ;  /* 0x00000001070f7824 */ /* 0x040fe400028e0647 */
[C---:B------:R-:W-:Y:S01]  /*38290*/  VIADD R5, R6.reuse, UR30 ;  /* 0x0000001e06057c36 */ /* 0x040fe20008000000 */
[C---:B--2---:R-:W-:Y:S02]  /*382a0*/  IADD3 R10, P6, PT, R6.reuse, R70, RZ ;  /* 0x00000046060a7210 */ /* 0x044fe40007fde0ff */
[----:B------:R-:W-:Y:S03]  /*382b0*/  STL.64 [R1+0x120], R14 ;  /* 0x0001200e01007387 */ /* 0x000fe60000100a00 */
[----:B------:R-:W-:Y:S01]  /*382c0*/  IMAD.X R11, R7, 0x1, R69, P6 ;  /* 0x00000001070b7824 */ /* 0x000fe200030e0645 */
[----:B------:R-:W-:-:S02]  /*382d0*/  IADD3 R12, P4, PT, R6, R68, RZ ;  /* 0x00000044060c7210 */ /* 0x000fc40007f9e0ff */
[----:B------:R-:W-:Y:S02]  /*382e0*/  SHF.R.S32.HI R6, RZ, 0x1f, R5 ;  /* 0x0000001fff067819 */ /* 0x000fe40000011405 */
[----:B------:R2:W-:Y:S01]  /*382f0*/  STL.64 [R1+0x110], R10 ;  /* 0x0001100a01007387 */ /* 0x0005e20000100a00 */
[----:B------:R-:W-:Y:S02]  /*38300*/  IMAD.X R13, R7, 0x1, R3, P4 ;  /* 0x00000001070d7824 */ /* 0x000fe400020e0603 */
[C---:B------:R-:W-:Y:S01]  /*38310*/  VIADD R4, R5.reuse, UR30 ;  /* 0x0000001e05047c36 */ /* 0x040fe20008000000 */
[C---:B--2---:R-:W-:Y:S02]  /*38320*/  IADD3 R10, P6, PT, R5.reuse, R0, RZ ;  /* 0x00000000050a7210 */ /* 0x044fe40007fde0ff */
[----:B------:R-:W-:Y:S03]  /*38330*/  STL.64 [R1+0x118], R12 ;  /* 0x0001180c01007387 */ /* 0x000fe60000100a00 */
[----:B------:R-:W-:Y:S01]  /*38340*/  IMAD.X R11, R6, 0x1, R72, P6 ;  /* 0x00000001060b7824 */ /* 0x000fe200030e0648 */
[----:B------:R-:W-:Y:S01]  /*38350*/  IADD3 R22, P4, PT, R5, R68, RZ ;  /* 0x0000004405167210 */ /* 0x000fe20007f9e0ff */
[----:B------:R-:W-:-:S03]  /*38360*/  VIADD R9, R4, UR30 ;  /* 0x0000001e04097c36 */ /* 0x000fc60008000000 */
[----:B------:R2:W-:Y:S01]  /*38370*/  STL.64 [R1+0x108], R10 ;  /* 0x0001080a01007387 */ /* 0x0005e20000100a00 */
[----:B------:R-:W-:Y:S01]  /*38380*/  VIADD R14, R9, UR30 ;  /* 0x0000001e090e7c36 */ /* 0x000fe20008000000 */
[C---:B------:R-:W-:Y:S01]  /*38390*/  IADD3 R54, P5, PT, R5.reuse, R2, RZ ;  /* 0x0000000205367210 */ /* 0x040fe20007fbe0ff */
[----:B------:R-:W-:Y:S01]  /*383a0*/  IMAD.X R23, R6, 0x1, R3, P4 ;  /* 0x0000000106177824 */ /* 0x000fe200020e0603 */
[----:B--2---:R-:W-:-:S05]  /*383b0*/  IADD3 R10, P6, PT, R5, R70, RZ ;  /* 0x00000046050a7210 */ /* 0x004fca0007fde0ff */
[----:B------:R-:W-:Y:S01]  /*383c0*/  IMAD.X R11, R6, 0x1, R69, P6 ;  /* 0x00000001060b7824 */ /* 0x000fe200030e0645 */
[----:B------:R-:W-:Y:S01]  /*383d0*/  SHF.R.S32.HI R5, RZ, 0x1f, R4 ;  /* 0x0000001fff057819 */ /* 0x000fe20000011404 */
[----:B------:R-:W-:Y:S01]  /*383e0*/  VIADD R13, R14, UR30 ;  /* 0x0000001e0e0d7c36 */ /* 0x000fe20008000000 */
[----:B------:R-:W-:Y:S01]  /*383f0*/  IADD3 R24, P6, PT, R4, R0, RZ ;  /* 0x0000000004187210 */ /* 0x000fe20007fde0ff */
[----:B------:R-:W-:Y:S01]  /*38400*/  IMAD.X R55, R6, 0x1, R71, P5 ;  /* 0x0000000106377824 */ /* 0x000fe200028e0647 */
[----:B------:R-:W-:Y:S01]  /*38410*/  STL.64 [R1+0xf0], R10 ;  /* 0x0000f00a01007387 */ /* 0x000fe20000100a00 */
[----:B------:R-:W-:-:S03]  /*38420*/  VIADD R12, R13, UR30 ;  /* 0x0000001e0d0c7c36 */ /* 0x000fc60008000000 */
[----:B------:R2:W-:Y:S01]  /*38430*/  STL.64 [R1+0xf8], R22 ;  /* 0x0000f81601007387 */ /* 0x0005e20000100a00 */
[----:B------:R-:W-:Y:S01]  /*38440*/  IMAD.X R25, R5, 0x1, R72, P6 ;  /* 0x0000000105197824 */ /* 0x000fe200030e0648 */
[C---:B------:R-:W-:Y:S02]  /*38450*/  IADD3 R6, P6, PT, R4.reuse, R70, RZ ;  /* 0x0000004604067210 */ /* 0x040fe40007fde0ff */
[----:B--2---:R-:W-:Y:S01]  /*38460*/  IADD3 R22, P5, PT, R4, R2, RZ ;  /* 0x0000000204167210 */ /* 0x004fe20007fbe0ff */
[----:B------:R-:W-:-:S04]  /*38470*/  VIADD R11, R12, UR30 ;  /* 0x0000001e0c0b7c36 */ /* 0x000fc80008000000 */
[----:B------:R-:W-:Y:S01]  /*38480*/  IMAD.X R23, R5, 0x1, R71, P5 ;  /* 0x0000000105177824 */ /* 0x000fe200028e0647 */
[----:B------:R-:W-:Y:S01]  /*38490*/  STL.64 [R1+0xe8], R24 ;  /* 0x0000e81801007387 */ /* 0x000fe20000100a00 */
[----:B------:R-:W-:Y:S01]  /*384a0*/  IADD3 R56, P4, PT, R4, R68, RZ ;  /* 0x0000004404387210 */ /* 0x000fe20007f9e0ff */
[----:B------:R-:W-:Y:S01]  /*384b0*/  VIADD R10, R11, UR30 ;  /* 0x0000001e0b0a7c36 */ /* 0x000fe20008000000 */
[----:B------:R-:W-:Y:S01]  /*384c0*/  SHF.R.S32.HI R4, RZ, 0x1f, R9 ;  /* 0x0000001fff047819 */ /* 0x000fe20000011409 */
[----:B------:R-:W-:Y:S01]  /*384d0*/  IMAD.X R7, R5, 0x1, R69, P6 ;  /* 0x0000000105077824 */ /* 0x000fe200030e0645 */
[----:B------:R2:W-:Y:S01]  /*384e0*/  STL.64 [R1+0xe0], R22 ;  /* 0x0000e01601007387 */ /* 0x0005e20000100a00 */
[----:B------:R-:W-:Y:S01]  /*384f0*/  IADD3 R28, P5, PT, R9, R2, RZ ;  /* 0x00000002091c7210 */ /* 0x000fe20007fbe0ff */
[----:B------:R-:W-:Y:S02]  /*38500*/  VIADD R8, R10, UR30 ;  /* 0x0000001e0a087c36 */ /* 0x000fe40008000000 */
[----:B------:R-:W-:Y:S01]  /*38510*/  IMAD.X R57, R5, 0x1, R3, P4 ;  /* 0x0000000105397824 */ /* 0x000fe200020e0603 */
[----:B------:R3:W-:Y:S01]  /*38520*/  STL.64 [R1+0xd0], R6 ;  /* 0x0000d00601007387 */ /* 0x0007e20000100a00 */
[----:B------:R-:W-:Y:S01]  /*38530*/  IMAD.X R29, R4, 0x1, R71, P5 ;  /* 0x00000001041d7824 */ /* 0x000fe200028e0647 */
[----:B--2---:R-:W-:-:S02]  /*38540*/  IADD3 R22, P6, PT, R9, R0, RZ ;  /* 0x0000000009167210 */ /* 0x004fc40007fde0ff */
[----:B------:R-:W-:-:S03]  /*38550*/  IADD3 R24, P4, PT, R9, R68, RZ ;  /* 0x0000004409187210 */ /* 0x000fc60007f9e0ff */
[----:B------:R-:W-:Y:S02]  /*38560*/  IMAD.X R23, R4, 0x1, R72, P6 ;  /* 0x0000000104177824 */ /* 0x000fe400030e0648 */
[----:B---3--:R-:W-:Y:S01]  /*38570*/  VIADD R7, R8, UR30 ;  /* 0x0000001e08077c36 */ /* 0x008fe20008000000 */
[----:B------:R-:W-:Y:S01]  /*38580*/  SHF.R.S32.HI R16, RZ, 0x1f, R14 ;  /* 0x0000001fff107819 */ /* 0x000fe2000001140e */
[----:B------:R-:W-:Y:S01]  /*38590*/  IMAD.X R25, R4, 0x1, R3, P4 ;  /* 0x0000000104197824 */ /* 0x000fe200020e0603 */
[----:B------:R2:W-:Y:S01]  /*385a0*/  STL.64 [R1+0xc8], R22 ;  /* 0x0000c81601007387 */ /* 0x0005e20000100a00 */
[----:B------:R-:W-:-:S03]  /*385b0*/  VIADD R6, R7, UR30 ;  /* 0x0000001e07067c36 */ /* 0x000fc60008000000 */
[----:B------:R3:W-:Y:S01]  /*385c0*/  STL.64 [R1+0xc0], R28 ;  /* 0x0000c01c01007387 */ /* 0x0007e20000100a00 */
[----:B------:R-:W-:Y:S01]  /*385d0*/  VIADD R5, R6, UR30 ;  /* 0x0000001e06057c36 */ /* 0x000fe20008000000 */
[----:B--2---:R-:W-:Y:S02]  /*385e0*/  IADD3 R22, P6, PT, R9, R70, RZ ;  /* 0x0000004609167210 */ /* 0x004fe40007fde0ff */
[----:B---3--:R-:W-:-:S03]  /*385f0*/  IADD3 R28, P5, PT, R14, R0, RZ ;  /* 0x000000000e1c7210 */ /* 0x008fc60007fbe0ff */
[----:B------:R-:W-:Y:S01]  /*38600*/  IMAD.X R23, R4, 0x1, R69, P6 ;  /* 0x0000000104177824 */ /* 0x000fe200030e0645 */
[----:B------:R2:W-:Y:S01]  /*38610*/  STL.64 [R1+0xb8], R24 ;  /* 0x0000b81801007387 */ /* 0x0005e20000100a00 */
[----:B------:R-:W-:Y:S02]  /*38620*/  VIADD R4, R5, UR30 ;  /* 0x0000001e05047c36 */ /* 0x000fe40008000000 */
[----:B------:R-:W-:Y:S01]  /*38630*/  IMAD.X R29, R16, 0x1, R72, P5 ;  /* 0x00000001101d7824 */ /* 0x000fe200028e0648 */
[----:B------:R3:W-:Y:S01]  /*38640*/  STL.64 [R1+0xb0], R22 ;  /* 0x0000b01601007387 */ /* 0x0007e20000100a00 */
[----:B------:R-:W-:Y:S01]  /*38650*/  VIADD R9, R4, UR30 ;  /* 0x0000001e04097c36 */ /* 0x000fe20008000000 */
[C---:B--2---:R-:W-:Y:S02]  /*38660*/  IADD3 R24, P6, PT, R14.reuse, R2, RZ ;  /* 0x000000020e187210 */ /* 0x044fe40007fde0ff */
[----:B------:R-:W-:Y:S01]  /*38670*/  STL.64 [R1+0x98], R28 ;  /* 0x0000981c01007387 */ /* 0x000fe20000100a00 */
[----:B---3--:R-:W-:-:S02]  /*38680*/  IADD3 R22, P4, PT, R14, R68, RZ ;  /* 0x000000440e167210 */ /* 0x008fc40007f9e0ff */
[----:B------:R-:W-:Y:S01]  /*38690*/  IMAD.X R25, R16, 0x1, R71, P6 ;  /* 0x0000000110197824 */ /* 0x000fe200030e0647 */
[----:B------:R-:W2:Y:S01]  /*386a0*/  LDL.LU R62, [R1+0x560] ;  /* 0x00056000013e7983 */ /* 0x000ea20000300800 */
[----:B------:R-:W-:-:S03]  /*386b0*/  IADD3 R58, P5, PT, R14, R70, RZ ;  /* 0x000000460e3a7210 */ /* 0x000fc60007fbe0ff */
[----:B------:R-:W2:Y:S01]  /*386c0*/  LDL.LU R63, [R1+0x564] ;  /* 0x00056400013f7983 */ /* 0x000ea20000300800 */
[----:B------:R-:W-:Y:S01]  /*386d0*/  IMAD.X R23, R16, 0x1, R3, P4 ;  /* 0x0000000110177824 */ /* 0x000fe200020e0603 */
[----:B------:R-:W-:Y:S02]  /*386e0*/  SHF.R.S32.HI R14, RZ, 0x1f, R9 ;  /* 0x0000001fff0e7819 */ /* 0x000fe40000011409 */
[----:B------:R3:W-:Y:S04]  /*386f0*/  STL.64 [R1+0x90], R24 ;  /* 0x0000901801007387 */ /* 0x0007e80000100a00 */
[----:B------:R5:W-:Y:S01]  /*38700*/  STL.64 [R1+0x88], R22 ;  /* 0x0000881601007387 */ /* 0x000be20000100a00 */
[C---:B---3--:R-:W-:Y:S02]  /*38710*/  IADD3 R24, P6, PT, R9.reuse, R0, RZ ;  /* 0x0000000009187210 */ /* 0x048fe40007fde0ff */
[----:B-----5:R-:W-:-:S03]  /*38720*/  IADD3 R22, P4, PT, R9, R2, RZ ;  /* 0x0000000209167210 */ /* 0x020fc60007f9e0ff */
[--C-:B------:R-:W-:Y:S01]  /*38730*/  IMAD.X R25, R14, 0x1, R72.reuse, P6 ;  /* 0x000000010e197824 */ /* 0x100fe200030e0648 */
[----:B------:R-:W-:Y:S01]  /*38740*/  SHF.R.S32.HI R15, RZ, 0x1f, R13 ;  /* 0x0000001fff0f7819 */ /* 0x000fe2000001140d */
[----:B------:R-:W-:Y:S01]  /*38750*/  IMAD.X R59, R16, 0x1, R69, P5 ;  /* 0x00000001103b7824 */ /* 0x000fe200028e0645 */
[----:B------:R-:W-:Y:S01]  /*38760*/  IADD3 R28, P5, PT, R13, R0, RZ ;  /* 0x000000000d1c7210 */ /* 0x000fe20007fbe0ff */
[----:B------:R-:W-:Y:S01]  /*38770*/  IMAD.X R23, R14, 0x1, R71, P4 ;  /* 0x000000010e177824 */ /* 0x000fe200020e0647 */
[----:B------:R3:W-:Y:S03]  /*38780*/  STL.64 [R1+0xa8], R24 ;  /* 0x0000a81801007387 */ /* 0x0007e60000100a00 */
[----:B------:R-:W-:Y:S01]  /*38790*/  IMAD.X R29, R15, 0x1, R72, P5 ;  /* 0x000000010f1d7824 */ /* 0x000fe200028e0648 */
[----:B------:R5:W-:Y:S01]  /*387a0*/  STL.64 [R1+0xa0], R22 ;  /* 0x0000a01601007387 */ /* 0x000be20000100a00 */
[----:B---3--:R-:W-:-:S02]  /*387b0*/  IADD3 R24, P6, PT, R13, R2, RZ ;  /* 0x000000020d187210 */ /* 0x008fc40007fde0ff */
[----:B-----5:R-:W-:-:S03]  /*387c0*/  IADD3 R22, P4, PT, R13, R68, RZ ;  /* 0x000000440d167210 */ /* 0x020fc60007f9e0ff */
[C---:B------:R-:W-:Y:S01]  /*387d0*/  IMAD.X R25, R15.reuse, 0x1, R71, P6 ;  /* 0x000000010f197824 */ /* 0x040fe200030e0647 */
[----:B------:R3:W-:Y:S01]  /*387e0*/  STL.64 [R1+0x70], R28 ;  /* 0x0000701c01007387 */ /* 0x0007e20000100a00 */
[----:B------:R-:W-:-:S03]  /*387f0*/  IMAD.X R23, R15, 0x1, R3, P4 ;  /* 0x000000010f177824 */ /* 0x000fc600020e0603 */
[----:B------:R5:W-:Y:S04]  /*38800*/  STL.64 [R1+0x68], R24 ;  /* 0x0000681801007387 */ /* 0x000be80000100a00 */
[----:B------:R0:W-:Y:S01]  /*38810*/  STL.64 [R1+0x60], R22 ;  /* 0x0000601601007387 */ /* 0x0001e20000100a00 */
[----:B---3--:R-:W-:Y:S02]  /*38820*/  IADD3 R28, P5, PT, R13, R70, RZ ;  /* 0x000000460d1c7210 */ /* 0x008fe40007fbe0ff */
[C---:B-----5:R-:W-:Y:S02]  /*38830*/  IADD3 R24, P6, PT, R9.reuse, R68, RZ ;  /* 0x0000004409187210 */ /* 0x060fe40007fde0ff */
[----:B0-----:R-:W-:-:S03]  /*38840*/  IADD3 R22, P4, PT, R9, R70, RZ ;  /* 0x0000004609167210 */ /* 0x001fc60007f9e0ff */
[C---:B------:R-:W-:Y:S02]  /*38850*/  IMAD.X R25, R14.reuse, 0x1, R3, P6 ;  /* 0x000000010e197824 */ /* 0x040fe400030e0603 */
[--C-:B------:R-:W-:Y:S01]  /*38860*/  IMAD.X R29, R15, 0x1, R69.reuse, P5 ;  /* 0x000000010f1d7824 */ /* 0x100fe200028e0645 */
[----:B------:R-:W-:Y:S01]  /*38870*/  SHF.R.S32.HI R13, RZ, 0x1f, R12 ;  /* 0x0000001fff0d7819 */ /* 0x000fe2000001140c */
[----:B------:R-:W-:Y:S01]  /*38880*/  IMAD.X R23, R14, 0x1, R69, P4 ;  /* 0x000000010e177824 */ /* 0x000fe200020e0645 */
[----:B------:R0:W-:Y:S04]  /*38890*/  STL.64 [R1+0x78], R24 ;  /* 0x0000781801007387 */ /* 0x0001e80000100a00 */
[----:B------:R-:W-:Y:S04]  /*388a0*/  STL.64 [R1+0x50], R28 ;  /* 0x0000501c01007387 */ /* 0x000fe80000100a00 */
[----:B------:R3:W-:Y:S01]  /*388b0*/  STL.64 [R1+0x58], R22 ;  /* 0x0000581601007387 */ /* 0x0007e20000100a00 */
[----:B0-----:R-:W-:-:S05]  /*388c0*/  IADD3 R24, P6, PT, R12, R0, RZ ;  /* 0x000000000c187210 */ /* 0x001fca0007fde0ff */
[----:B------:R-:W-:Y:S01]  /*388d0*/  IMAD.X R25, R13, 0x1, R72, P6 ;  /* 0x000000010d197824 */ /* 0x000fe200030e0648 */
[C---:B------:R-:W-:Y:S02]  /*388e0*/  IADD3 R14, P6, PT, R12.reuse, R68, RZ ;  /* 0x000000440c0e7210 */ /* 0x040fe40007fde0ff */
[----:B---3--:R-:W-:-:S03]  /*388f0*/  IADD3 R22, P5, PT, R12, R2, RZ ;  /* 0x000000020c167210 */ /* 0x008fc60007fbe0ff */
[C---:B------:R-:W-:Y:S02]  /*38900*/  IMAD.X R15, R13.reuse, 0x1, R3, P6 ;  /* 0x000000010d0f7824 */ /* 0x040fe400030e0603 */
[----:B------:R-:W-:Y:S01]  /*38910*/  IMAD.X R23, R13, 0x1, R71, P5 ;  /* 0x000000010d177824 */ /* 0x000fe200028e0647 */
[----:B------:R-:W-:Y:S01]  /*38920*/  STL.64 [R1+0x48], R24 ;  /* 0x0000481801007387 */ /* 0x000fe20000100a00 */
[----:B------:R-:W-:-:S03]  /*38930*/  IADD3 R16, P5, PT, R12, R70, RZ ;  /* 0x000000460c107210 */ /* 0x000fc60007fbe0ff */
[----:B------:R-:W-:Y:S01]  /*38940*/  STL.64 [R1+0x40], R22 ;  /* 0x0000401601007387 */ /* 0x000fe20000100a00 */
[----:B------:R-:W-:-:S03]  /*38950*/  SHF.R.S32.HI R9, RZ, 0x1f, R11 ;  /* 0x0000001fff097819 */ /* 0x000fc6000001140b */
[----:B------:R0:W-:Y:S01]  /*38960*/  STL.64 [R1+0x38], R14 ;  /* 0x0000380e01007387 */ /* 0x0001e20000100a00 */
[----:B------:R-:W-:Y:S01]  /*38970*/  ISETP.GE.AND P4, PT, R17, UR4, PT ;  /* 0x0000000411007c0c */ /* 0x000fe2000bf86270 */
[----:B------:R-:W-:Y:S01]  /*38980*/  IMAD.X R17, R13, 0x1, R69, P5 ;  /* 0x000000010d117824 */ /* 0x000fe200028e0645 */
[C---:B------:R-:W-:Y:S01]  /*38990*/  IADD3 R60, P5, PT, R11.reuse, R2, RZ ;  /* 0x000000020b3c7210 */ /* 0x040fe20007fbe0ff */
[----:B------:R-:W-:Y:S01]  /*389a0*/  IMAD.MOV.U32 R28, RZ, RZ, R20 ;  /* 0x000000ffff1c7224 */ /* 0x000fe200078e0014 */
[----:B------:R-:W3:Y:S01]  /*389b0*/  LDCU UR4, c[0x0][0x39c] ;  /* 0x00007380ff0477ac */ /* 0x000ee20008000800 */
[----:B0-----:R-:W-:Y:S01]  /*389c0*/  IADD3 R14, P6, PT, R11, R0, RZ ;  /* 0x000000000b0e7210 */ /* 0x001fe20007fde0ff */
[----:B------:R-:W-:Y:S04]  /*389d0*/  STL.64 [R1+0x30], R16 ;  /* 0x0000301001007387 */ /* 0x000fe80000100a00 */
[----:B------:R-:W-:-:S02]  /*389e0*/  IMAD.X R15, R9, 0x1, R72, P6 ;  /* 0x00000001090f7824 */ /* 0x000fc400030e0648 */
[----:B------:R-:W-:-:S03]  /*389f0*/  IMAD.X R61, R9, 0x1, R71, P5 ;  /* 0x00000001093d7824 */ /* 0x000fc600028e0647 */
[----:B------:R0:W-:Y:S01]  /*38a00*/  STL.64 [R1+0x28], R14 ;  /* 0x0000280e01007387 */ /* 0x0001e20000100a00 */
[C---:B------:R-:W-:Y:S02]  /*38a10*/  IADD3 R12, P5, PT, R11.reuse, R70, RZ ;  /* 0x000000460b0c7210 */ /* 0x040fe40007fbe0ff */
[----:B0-----:R-:W-:-:S03]  /*38a20*/  IADD3 R14, P6, PT, R11, R68, RZ ;  /* 0x000000440b0e7210 */ /* 0x001fc60007fde0ff */
[C---:B------:R-:W-:Y:S02]  /*38a30*/  IMAD.X R13, R9.reuse, 0x1, R69, P5 ;  /* 0x00000001090d7824 */ /* 0x040fe400028e0645 */
[----:B------:R-:W-:-:S05]  /*38a40*/  IMAD.X R15, R9, 0x1, R3, P6 ;  /* 0x00000001090f7824 */ /* 0x000fca00030e0603 */
[----:B------:R0:W-:Y:S04]  /*38a50*/  STL.64 [R1+0x18], R14 ;  /* 0x0000180e01007387 */ /* 0x0001e80000100a00 */
[----:B------:R-:W5:Y:S04]  /*38a60*/  LDL.LU R36, [R1+0x660] ;  /* 0x0006600001247983 */ /* 0x000f680000300800 */
[----:B------:R0:W-:Y:S04]  /*38a70*/  STL.64 [R1+0x10], R12 ;  /* 0x0000100c01007387 */ /* 0x0001e80000100a00 */
[----:B------:R-:W3:Y:S04]  /*38a80*/  LDL.LU.64 R30, [R1+0x648] ;  /* 0x00064800011e7983 */ /* 0x000ee80000300a00 */
[----:B------:R-:W3:Y:S04]  /*38a90*/  LDL.LU.64 R38, [R1+0x640] ;  /* 0x0006400001267983 */ /* 0x000ee80000300a00 */
[----:B------:R-:W3:Y:S01]  /*38aa0*/  LDL R37, [R1+0x708] ;  /* 0x0007080001257983 */ /* 0x000ee20000100800 */
[----:B------:R-:W-:-:S02]  /*38ab0*/  SHF.R.S32.HI R11, RZ, 0x1f, R10 ;  /* 0x0000001fff0b7819 */ /* 0x000fc4000001140a */
[C---:B------:R-:W-:Y:S01]  /*38ac0*/  IADD3 R64, P5, PT, R10.reuse, R2, RZ ;  /* 0x000000020a407210 */ /* 0x040fe20007fbe0ff */
[----:B------:R-:W-:Y:S01]  /*38ad0*/  IMAD.MOV.U32 R33, RZ, RZ, R18 ;  /* 0x000000ffff217224 */ /* 0x000fe200078e0012 */
[----:B------:R-:W-:Y:S01]  /*38ae0*/  SHF.R.S32.HI R9, RZ, 0x1f, R8 ;  /* 0x0000001fff097819 */ /* 0x000fe20000011408 */
[----:B------:R-:W-:Y:S01]  /*38af0*/  IMAD.MOV.U32 R29, RZ, RZ, R21 ;  /* 0x000000ffff1d7224 */ /* 0x000fe200078e0015 */
[----:B------:R-:W4:Y:S01]  /*38b00*/  LDL R41, [R1+0x70c] ;  /* 0x00070c0001297983 */ /* 0x000f220000100800 */
[----:B------:R-:W-:Y:S01]  /*38b10*/  IMAD.X R65, R11, 0x1, R71, P5 ;  /* 0x000000010b417824 */ /* 0x000fe200028e0647 */
[----:B------:R-:W-:-:S05]  /*38b20*/  IADD3 R90, P5, PT, R10, R70, RZ ;  /* 0x000000460a5a7210 */ /* 0x000fca0007fbe0ff */
[----:B------:R-:W-:Y:S01]  /*38b30*/  IMAD.X R91, R11, 0x1, R69, P5 ;  /* 0x000000010b5b7824 */ /* 0x000fe200028e0645 */
[----:B------:R-:W-:-:S05]  /*38b40*/  IADD3 R86, P5, PT, R8, R2, RZ ;  /* 0x0000000208567210 */ /* 0x000fca0007fbe0ff */
[----:B------:R-:W-:Y:S01]  /*38b50*/  IMAD.X R87, R9, 0x1, R71, P5 ;  /* 0x0000000109577824 */ /* 0x000fe200028e0647 */
[----:B------:R-:W-:-:S05]  /*38b60*/  IADD3 R82, P5, PT, R8, R70, RZ ;  /* 0x0000004608527210 */ /* 0x000fca0007fbe0ff */
[----:B------:R-:W-:Y:S01]  /*38b70*/  IMAD.X R83, R9, 0x1, R69, P5 ;  /* 0x0000000109537824 */ /* 0x000fe200028e0645 */
[----:B------:R-:W-:Y:S02]  /*38b80*/  IADD3 R78, P5, PT, R7, R2, RZ ;  /* 0x00000002074e7210 */ /* 0x000fe40007fbe0ff */
[----:B--2---:R-:W-:Y:S02]  /*38b90*/  F2FP.SATFINITE.E5M2.F32.PACK_AB_MERGE_C R73, R63, R62, RZ ;  /* 0x0000003e3f49723e */ /* 0x004fe400048060ff */
[----:B------:R-:W-:-:S05]  /*38ba0*/  IADD3 R62, P6, PT, R10, R0, RZ ;  /* 0x000000000a3e7210 */ /* 0x000fca0007fde0ff */
[----:B------:R-:W-:Y:S01]  /*38bb0*/  IMAD.X R63, R11, 0x1, R72, P6 ;  /* 0x000000010b3f7824 */ /* 0x000fe200030e0648 */
[----:B------:R-:W-:-:S05]  /*38bc0*/  IADD3 R92, P6, PT, R10, R68, RZ ;  /* 0x000000440a5c7210 */ /* 0x000fca0007fde0ff */
[----:B------:R-:W-:Y:S01]  /*38bd0*/  IMAD.X R93, R11, 0x1, R3, P6 ;  /* 0x000000010b5d7824 */ /* 0x000fe200030e0603 */
[----:B------:R-:W-:-:S05]  /*38be0*/  IADD3 R88, P6, PT, R8, R0, RZ ;  /* 0x0000000008587210 */ /* 0x000fca0007fde0ff */
[----:B------:R-:W-:Y:S01]  /*38bf0*/  IMAD.X R89, R9, 0x1, R72, P6 ;  /* 0x0000000109597824 */ /* 0x000fe200030e0648 */
[----:B------:R-:W-:Y:S02]  /*38c00*/  IADD3 R84, P6, PT, R8, R68, RZ ;  /* 0x0000004408547210 */ /* 0x000fe40007fde0ff */
[----:B------:R-:W-:-:S03]  /*38c10*/  SHF.R.S32.HI R8, RZ, 0x1f, R7 ;  /* 0x0000001fff087819 */ /* 0x000fc60000011407 */
[----:B------:R-:W-:Y:S01]  /*38c20*/  IMAD.X R85, R9, 0x1, R3, P6 ;  /* 0x0000000109557824 */ /* 0x000fe200030e0603 */
[C---:B------:R-:W-:Y:S01]  /*38c30*/  IADD3 R80, P6, PT, R7.reuse, R0, RZ ;  /* 0x0000000007507210 */ /* 0x040fe20007fde0ff */
[----:B------:R-:W-:Y:S01]  /*38c40*/  IMAD.X R79, R8, 0x1, R71, P5 ;  /* 0x00000001084f7824 */ /* 0x000fe200028e0647 */
[----:B------:R-:W-:-:S03]  /*38c50*/  IADD3 R74, P5, PT, R7, R70, RZ ;  /* 0x00000046074a7210 */ /* 0x000fc60007fbe0ff */
[C---:B------:R-:W-:Y:S01]  /*38c60*/  IMAD.X R81, R8.reuse, 0x1, R72, P6 ;  /* 0x0000000108517824 */ /* 0x040fe200030e0648 */
[----:B------:R-:W-:Y:S01]  /*38c70*/  IADD3 R76, P6, PT, R7, R68, RZ ;  /* 0x00000044074c7210 */ /* 0x000fe20007fde0ff */
[----:B------:R-:W-:Y:S01]  /*38c80*/  IMAD.X R75, R8, 0x1, R69, P5 ;  /* 0x00000001084b7824 */ /* 0x000fe200028e0645 */
[----:B------:R-:W-:-:S03]  /*38c90*/  SHF.R.S32.HI R7, RZ, 0x1f, R6 ;  /* 0x0000001fff077819 */ /* 0x000fc60000011406 */
[----:B------:R-:W-:Y:S01]  /*38ca0*/  IMAD.X R77, R8, 0x1, R3, P6 ;  /* 0x00000001084d7824 */ /* 0x000fe200030e0603 */
[C---:B------:R-:W-:Y:S02]  /*38cb0*/  IADD3 R24, P6, PT, R6.reuse, R0, RZ ;  /* 0x0000000006187210 */ /* 0x040fe40007fde0ff */
[----:B------:R-:W-:-:S03]  /*38cc0*/  IADD3 R22, P5, PT, R6, R2, RZ ;  /* 0x0000000206167210 */ /* 0x000fc60007fbe0ff */
[C---:B------:R-:W-:Y:S01]  /*38cd0*/  IMAD.X R25, R7.reuse, 0x1, R72, P6 ;  /* 0x0000000107197824 */ /* 0x040fe200030e0648 */
[C---:B------:R-:W-:Y:S01]  /*38ce0*/  IADD3 R20, P6, PT, R6.reuse, R68, RZ ;  /* 0x0000004406147210 */ /* 0x040fe20007fde0ff */
[C---:B------:R-:W-:Y:S01]  /*38cf0*/  IMAD.X R23, R7.reuse, 0x1, R71, P5 ;  /* 0x0000000107177824 */ /* 0x040fe200028e0647 */
[----:B------:R-:W-:Y:S02]  /*38d00*/  IADD3 R18, P5, PT, R6, R70, RZ ;  /* 0x0000004606127210 */ /* 0x000fe40007fbe0ff */
[----:B------:R-:W-:Y:S01]  /*38d10*/  SHF.R.S32.HI R6, RZ, 0x1f, R5 ;  /* 0x0000001fff067819 */ /* 0x000fe20000011405 */
[----:B------:R-:W-:Y:S01]  /*38d20*/  IMAD.X R21, R7, 0x1, R3, P6 ;  /* 0x0000000107157824 */ /* 0x000fe200030e0603 */
[----:B------:R-:W-:Y:S01]  /*38d30*/  IADD3 R16, P6, PT, R5, R0, RZ ;  /* 0x0000000005107210 */ /* 0x000fe20007fde0ff */
[----:B------:R-:W-:Y:S01]  /*38d40*/  IMAD.X R19, R7, 0x1, R69, P5 ;  /* 0x0000000107137824 */ /* 0x000fe200028e0645 */
[----:B0-----:R-:W-:-:S03]  /*38d50*/  IADD3 R14, P5, PT, R5, R2, RZ ;  /* 0x00000002050e7210 */ /* 0x001fc60007fbe0ff */
        /* <DEDUP_REMOVED lines=8> */
[----:B------:R-:W-:-:S03]  /*38de0*/  IADD3 R6, P5, PT, R4, R2, RZ ;  /* 0x0000000204067210 */ /* 0x000fc60007fbe0ff */
[C---:B------:R-:W-:Y:S01]  /*38df0*/  IMAD.X R9, R5.reuse, 0x1, R72, P6 ;  /* 0x0000000105097824 */ /* 0x040fe200030e0648 */
[----:B------:R-:W-:Y:S01]  /*38e00*/  IADD3 R2, P6, PT, R4, R68, RZ ;  /* 0x0000004404027210 */ /* 0x000fe20007fde0ff */
[----:B------:R-:W-:Y:S01]  /*38e10*/  IMAD.X R7, R5, 0x1, R71, P5 ;  /* 0x0000000105077824 */ /* 0x000fe200028e0647 */
[----:B------:R-:W2:Y:S04]  /*38e20*/  LDL.LU R68, [R1+0x65c] ;  /* 0x00065c0001447983 */ /* 0x000ea80000300800 */
[----:B------:R-:W2:Y:S01]  /*38e30*/  LDL R71, [R1+0x710] ;  /* 0x0007100001477983 */ /* 0x000ea20000100800 */
[----:B------:R-:W-:-:S03]  /*38e40*/  PRMT R0, R33, 0x9910, RZ ;  /* 0x0000991021007816 */ /* 0x000fc600000000ff */
[----:B------:R-:W2:Y:S04]  /*38e50*/  LDL.LU.64 R34, [R1+0x638] ;  /* 0x0006380001227983 */ /* 0x000ea80000300a00 */
[----:B------:R-:W2:Y:S01]  /*38e60*/  LDL.LU.64 R32, [R1+0x630] ;  /* 0x0006300001207983 */ /* 0x000ea20000300a00 */
[----:B---3--:R-:W-:Y:S01]  /*38e70*/  ISETP.LT.AND P3, PT, R37, UR6, !P3 ;  /* 0x0000000625007c0c */ /* 0x008fe2000df61270 */
[----:B------:R-:W-:Y:S01]  /*38e80*/  IMAD.X R3, R5, 0x1, R3, P6 ;  /* 0x0000000105037824 */ /* 0x000fe200030e0603 */
[----:B------:R-:W-:Y:S01]  /*38e90*/  IADD3 R4, P5, PT, R4, R70, RZ ;  /* 0x0000004604047210 */ /* 0x000fe20007fbe0ff */
[----:B------:R-:W0:Y:S10]  /*38ea0*/  LDCU UR6, c[0x0][0x39c] ;  /* 0x00007380ff0677ac */ /* 0x000e340008000800 */
[----:B------:R3:W-:Y:S04]  /*38eb0*/  @P3 STG.E.U8 desc[UR24][R28.64], R26 ;  /* 0x0000001a1c003986 */ /* 0x0007e8000c101118 */
[----:B---3--:R-:W3:Y:S01]  /*38ec0*/  LDL.LU.64 R28, [R1+0xdb8] ;  /* 0x000db800011c7983 */ /* 0x008ee20000300a00 */
[----:B-1----:R-:W-:Y:S01]  /*38ed0*/  ISETP.LT.AND P6, PT, R67, UR9, !P2 ;  /* 0x0000000943007c0c */ /* 0x002fe2000d7c1270 */
[----:B------:R-:W1:Y:S01]  /*38ee0*/  LDCU UR9, c[0x0][0x398] ;  /* 0x00007300ff0977ac */ /* 0x000e620008000800 */
[----:B------:R-:W-:Y:S01]  /*38ef0*/  SHF.R.S32.HI R0, RZ, 0x8, R0 ;  /* 0x00000008ff007819 */ /* 0x000fe20000011400 */
[----:B------:R-:W-:Y:S01]  /*38f00*/  IMAD.X R5, R5, 0x1, R69, P5 ;  /* 0x0000000105057824 */ /* 0x000fe200028e0645 */
[----:B-----5:R-:W-:Y:S01]  /*38f10*/  PRMT R27, R36, 0x9910, RZ ;  /* 0x00009910241b7816 */ /* 0x020fe200000000ff */
[----:B------:R-:W5:Y:S01]  /*38f20*/  LDL.LU R70, [R1+0x360] ;  /* 0x0003600001467983 */ /* 0x000f620000300800 */
[----:B----4-:R-:W-:Y:S01]  /*38f30*/  ISETP.LT.AND P3, PT, R41, UR12, !P2 ;  /* 0x0000000c29007c0c */ /* 0x010fe2000d761270 */
[----:B------:R-:W4:Y:S02]  /*38f40*/  LDCU UR12, c[0x0][0x398] ;  /* 0x00007300ff0c77ac */ /* 0x000f240008000800 */
[----:B------:R-:W5:Y:S04]  /*38f50*/  LDL.LU R72, [R1+0x364] ;  /* 0x0003640001487983 */ /* 0x000f680000300800 */
[----:B------:R0:W-:Y:S01]  /*38f60*/  @P6 STG.E.U8 desc[UR24][R30.64], R0 ;  /* 0x000000001e006986 */ /* 0x0001e2000c101118 */
[----:B------:R-:W-:Y:S01]  /*38f70*/  ISETP.LT.AND P6, PT, R37, UR14, !P2 ;  /* 0x0000000e25007c0c */ /* 0x000fe2000d7c1270 */
[----:B------:R-:W1:Y:S02]  /*38f80*/  LDCU UR14, c[0x0][0x398] ;  /* 0x00007300ff0e77ac */ /* 0x000e640008000800 */
[----:B------:R-:W4:Y:S04]  /*38f90*/  LDL.LU R40, [R1+0x160] ;  /* 0x0001600001287983 */ /* 0x000f280000300800 */
[----:B------:R-:W5:Y:S01]  /*38fa0*/  LDL.LU R36, [R1+0x164] ;  /* 0x0001640001247983 */ /* 0x000f620000300800 */
[----:B0-----:R-:W-:Y:S01]  /*38fb0*/  IMAD.MOV.U32 R0, RZ, RZ, R27 ;  /* 0x000000ffff007224 */ /* 0x001fe200078e001b */
[----:B------:R-:W-:-:S02]  /*38fc0*/  PRMT R27, R26, 0x9910, RZ ;  /* 0x000099101a1b7816 */ /* 0x000fc400000000ff */
[----:B------:R-:W5:Y:S02]  /*38fd0*/  LDL.LU.64 R30, [R1+0x620] ;  /* 0x00062000011e7983 */ /* 0x000f640000300a00 */
[----:B------:R-:W-:Y:S02]  /*38fe0*/  SHF.R.S32.HI R0, RZ, 0x8, R0 ;  /* 0x00000008ff007819 */ /* 0x000fe40000011400 */
[----:B--2---:R-:W-:Y:S01]  /*38ff0*/  ISETP.LT.AND P5, PT, R71, UR10, !P2 ;  /* 0x0000000a47007c0c */ /* 0x004fe2000d7a1270 */
[----:B------:R-:W0:Y:S01]  /*39000*/  LDCU UR10, c[0x0][0x398] ;  /* 0x00007300ff0a77ac */ /* 0x000e220008000800 */
[----:B------:R-:W-:Y:S02]  /*39010*/  PRMT R68, R68, 0x9910, RZ ;  /* 0x0000991044447816 */ /* 0x000fe400000000ff */
[----:B-1----:R-:W-:Y:S01]  /*39020*/  ISETP.LT.AND P2, PT, R67, UR9, !P4 ;  /* 0x0000000943007c0c */ /* 0x002fe2000e741270 */
[----:B------:R-:W1:Y:S02]  /*39030*/  LDCU UR9, c[0x0][0x398] ;  /* 0x00007300ff0977ac */ /* 0x000e640008000800 */
[----:B------:R-:W-:-:S02]  /*39040*/  IMAD.MOV.U32 R26, RZ, RZ, R68 ;  /* 0x000000ffff1a7224 */ /* 0x000fc400078e0044 */
[----:B------:R-:W2:Y:S04]  /*39050*/  LDL.LU.64 R68, [R1+0x618] ;  /* 0x0006180001447983 */ /* 0x000ea80000300a00 */
[----:B------:R0:W-:Y:S01]  /*39060*/  @P5 STG.E.U8 desc[UR24][R38.64], R0 ;  /* 0x0000000026005986 */ /* 0x0001e2000c101118 */
[----:B------:R-:W-:Y:S01]  /*39070*/  SHF.R.S32.HI R26, RZ, 0x8, R26 ;  /* 0x00000008ff1a7819 */ /* 0x000fe2000001141a */
[----:B0-----:R-:W-:-:S04]  /*39080*/  IMAD.MOV.U32 R0, RZ, RZ, R27 ;  /* 0x000000ffff007224 */ /* 0x001fc800078e001b */
[----:B------:R0:W-:Y:S01]  /*39090*/  @P3 STG.E.U8 desc[UR24][R34.64], R26 ;  /* 0x0000001a22003986 */ /* 0x0001e2000c101118 */
[----:B------:R-:W-:-:S03]  /*390a0*/  SHF.R.S32.HI R0, RZ, 0x8, R0 ;  /* 0x00000008ff007819 */ /* 0x000fc60000011400 */
[----:B------:R-:W2:Y:S04]  /*390b0*/  LDL.LU.64 R38, [R1+0x610] ;  /* 0x0006100001267983 */ /* 0x000ea80000300a00 */
[----:B------:R1:W-:Y:S04]  /*390c0*/  @P6 STG.E.U8 desc[UR24][R32.64], R0 ;  /* 0x0000000020006986 */ /* 0x0003e8000c101118 */
[----:B0-----:R-:W2:Y:S04]  /*390d0*/  LDL.LU.64 R34, [R1+0x608] ;  /* 0x0006080001227983 */ /* 0x001ea80000300a00 */
[----:B-1----:R-:W2:Y:S04]  /*390e0*/  LDL.LU.64 R32, [R1+0x600] ;  /* 0x0006000001207983 */ /* 0x002ea80000300a00 */
[----:B---3--:R0:W-:Y:S04]  /*390f0*/  @P2 STG.E.U8 desc[UR24][R28.64], R73 ;  /* 0x000000491c002986 */ /* 0x0081e8000c101118 */
[----:B0-----:R-:W3:Y:S01]  /*39100*/  LDL.LU.64 R28, [R1+0xdb0] ;  /* 0x000db000011c7983 */ /* 0x001ee20000300a00 */
[----:B------:R-:W-:Y:S01]  /*39110*/  VIADD R0, R66, 0x59 ;  /* 0x0000005942007836 */ /* 0x000fe20000000000 */
[----:B------:R-:W-:Y:S01]  /*39120*/  ISETP.LT.AND P6, PT, R71, UR10, !P4 ;  /* 0x0000000a47007c0c */ /* 0x000fe2000e7c1270 */
[----:B------:R-:W0:Y:S01]  /*39130*/  LDCU UR10, c[0x0][0x398] ;  /* 0x00007300ff0a77ac */ /* 0x000e220008000800 */
[----:B------:R-:W-:-:S02]  /*39140*/  ISETP.LT.AND P5, PT, R41, UR16, !P4 ;  /* 0x0000001029007c0c */ /* 0x000fc4000e7a1270 */
[----:B------:R-:W-:Y:S01]  /*39150*/  ISETP.GE.AND P3, PT, R0, UR4, PT ;  /* 0x0000000400007c0c */ /* 0x000fe2000bf66270 */
[----:B------:R-:W1:Y:S01]  /*39160*/  LDCU UR4, c[0x0][0x39c] ;  /* 0x00007380ff0477ac */ /* 0x000e620008000800 */
[----:B----4-:R-:W-:Y:S02]  /*39170*/  ISETP.LT.AND P4, PT, R37, UR12, !P4 ;  /* 0x0000000c25007c0c */ /* 0x010fe4000e781270 */
[----:B-----5:R-:W-:Y:S02]  /*39180*/  F2FP.SATFINITE.E5M2.F32.PACK_AB_MERGE_C R0, R72, R70, RZ ;  /* 0x000000464800723e */ /* 0x020fe400048060ff */
[----:B------:R-:W-:Y:S01]  /*39190*/  F2FP.SATFINITE.E5M2.F32.PACK_AB_MERGE_C R27, R36, R40, RZ ;  /* 0x00000028241b723e */ /* 0x000fe200048060ff */
[----:B------:R-:W-:Y:S01]  /*391a0*/  VIADD R26, R66, 0x5a ;  /* 0x0000005a421a7836 */ /* 0x000fe20000000000 */
[----:B------:R-:W4:Y:S01]  /*391b0*/  LDCU UR12, c[0x0][0x398] ;  /* 0x00007300ff0c77ac */ /* 0x000f220008000800 */
[----:B------:R5:W-:Y:S03]  /*391c0*/  @P6 STG.E.U8 desc[UR24][R30.64], R0 ;  /* 0x000000001e006986 */ /* 0x000be6000c101118 */
[----:B------:R-:W-:Y:S01]  /*391d0*/  ISETP.GE.AND P2, PT, R26, UR6, PT ;  /* 0x000000061a007c0c */ /* 0x000fe2000bf46270 */
[----:B------:R-:W1:Y:S01]  /*391e0*/  LDCU UR6, c[0x0][0x398] ;  /* 0x00007300ff0677ac */ /* 0x000e620008000800 */
[----:B0-----:R-:W-:-:S02]  /*391f0*/  ISETP.LT.AND P6, PT, R71, UR10, !P3 ;  /* 0x0000000a47007c0c */ /* 0x001fc4000dfc1270 */
[----:B------:R-:W-:Y:S01]  /*39200*/  PRMT R26, R73, 0x9910, RZ ;  /* 0x00009910491a7816 */ /* 0x000fe200000000ff */
[----:B------:R-:W0:Y:S01]  /*39210*/  LDCU UR10, c[0x0][0x398] ;  /* 0x00007300ff0a77ac */ /* 0x000e220008000800 */
[----:B-----5:R-:W5:Y:S02]  /*39220*/  LDL.LU.64 R30, [R1+0xda8] ;  /* 0x000da800011e7983 */ /* 0x020f640000300a00 */
[----:B------:R-:W-:Y:S01]  /*39230*/  SHF.R.S32.HI R26, RZ, 0x8, R26 ;  /* 0x00000008ff1a7819 */ /* 0x000fe2000001141a */
[----:B------:R-:W0:Y:S01]  /*39240*/  LDCU UR16, c[0x0][0x398] ;  /* 0x00007300ff1077ac */ /* 0x000e220008000800 */
[----:B------:R-:W4:Y:S04]  /*39250*/  LDL.LU.64 R72, [R1+0x558] ;  /* 0x0005580001487983 */ /* 0x000f280000300a00 */
[----:B--2---:R2:W-:Y:S01]  /*39260*/  @P5 STG.E.U8 desc[UR24][R68.64], R27 ;  /* 0x0000001b44005986 */ /* 0x0045e2000c101118 */
[----:B------:R-:W-:Y:S01]  /*39270*/  ISETP.LT.AND P5, PT, R67, UR9, !P3 ;  /* 0x0000000943007c0c */ /* 0x000fe2000dfa1270 */
[----:B------:R-:W0:Y:S01]  /*39280*/  LDCU UR9, c[0x0][0x398] ;  /* 0x00007300ff0977ac */ /* 0x000e220008000800 */
[----:B---3--:R-:W-:-:S02]  /*39290*/  F2FP.SATFINITE.E5M2.F32.PACK_AB_MERGE_C R28, R29, R28, RZ ;  /* 0x0000001c1d1c723e */ /* 0x008fc400048060ff */
[----:B------:R-:W-:Y:S01]  /*392a0*/  PRMT R29, R0, 0x9910, RZ ;  /* 0x00009910001d7816 */ /* 0x000fe200000000ff */
[----:B------:R-:W-:Y:S02]  /*392b0*/  VIADD R0, R66, 0x5b ;  /* 0x0000005b42007836 */ /* 0x000fe40000000000 */
[----:B------:R-:W-:Y:S03]  /*392c0*/  @P4 STG.E.U8 desc[UR24][R38.64], R28 ;  /* 0x0000001c26004986 */ /* 0x000fe6000c101118 */
[----:B-1----:R-:W-:-:S03]  /*392d0*/  ISETP.GE.AND P4, PT, R0, UR4, PT ;  /* 0x0000000400007c0c */ /* 0x002fc6000bf86270 */
[----:B------:R1:W-:Y:S01]  /*392e0*/  @P5 STG.E.U8 desc[UR24][R34.64], R26 ;  /* 0x0000001a22005986 */ /* 0x0003e2000c101118 */
[----:B------:R-:W-:Y:S01]  /*392f0*/  SHF.R.S32.HI R0, RZ, 0x8, R29 ;  /* 0x00000008ff007819 */ /* 0x000fe2000001141d */
[----:B------:R-:W3:Y:S02]  /*39300*/  LDCU UR4, c[0x0][0x39c] ;  /* 0x00007380ff0477ac */ /* 0x000ee40008000800 */
[----:B------:R-:W3:Y:S04]  /*39310*/  LDL.LU R29, [R1+0x570] ;  /* 0x00057000011d7983 */ /* 0x000ee80000300800 */
[----:B--2---:R-:W3:Y:S04]  /*39320*/  LDL.LU R68, [R1+0x574] ;  /* 0x0005740001447983 */ /* 0x004ee80000300800 */
[----:B------:R-:W2:Y:S04]  /*39330*/  LDL.LU R69, [R1+0x368] ;  /* 0x0003680001457983 */ /* 0x000ea80000300800 */
[----:B------:R-:W2:Y:S04]  /*39340*/  LDL.LU R70, [R1+0x36c] ;  /* 0x00036c0001467983 */ /* 0x000ea80000300800 */
[----:B------:R-:W2:Y:S04]  /*39350*/  LDL.LU R40, [R1+0x168] ;  /* 0x0001680001287983 */ /* 0x000ea80000300800 */
[----:B------:R-:W2:Y:S01]  /*39360*/  LDL.LU R36, [R1+0x16c] ;  /* 0x00016c0001247983 */ /* 0x000ea20000300800 */
[----:B-1----:R-:W-:-:S03]  /*39370*/  PRMT R26, R28, 0x9910, RZ ;  /* 0x000099101c1a7816 */ /* 0x002fc600000000ff */
[----:B------:R-:W2:Y:S04]  /*39380*/  LDL.LU.64 R38, [R1+0x540] ;  /* 0x0005400001267983 */ /* 0x000ea80000300a00 */
[----:B------:R1:W-:Y:S04]  /*39390*/  @P6 STG.E.U8 desc[UR24][R32.64], R0 ;  /* 0x0000000020006986 */ /* 0x0003e8000c101118 */
[----:B------:R-:W2:Y:S04]  /*393a0*/  LDL.LU.64 R34, [R1+0x538] ;  /* 0x0005380001227983 */ /* 0x000ea80000300a00 */
[----:B-1----:R-:W2:Y:S01]  /*393b0*/  LDL.LU.64 R32, [R1+0x530] ;  /* 0x0005300001207983 */ /* 0x002ea20000300a00 */
[----:B------:R-:W-:-:S03]  /*393c0*/  PRMT R0, R27, 0x9910, RZ ;  /* 0x000099101b007816 */ /* 0x000fc600000000ff */
[----:B------:R-:W2:Y:S04]  /*393d0*/  LDL.LU R27, [R1+0x56c] ;  /* 0x00056c00011b7983 */ /* 0x000ea80000300800 */
[----:B------:R-:W2:Y:S01]  /*393e0*/  LDL.LU R28, [R1+0x568] ;  /* 0x00056800011c7983 */ /* 0x000ea20000300800 */
[----:B------:R-:W-:Y:S01]  /*393f0*/  ISETP.LT.AND P5, PT, R41, UR6, !P3 ;  /* 0x0000000629007c0c */ /* 0x000fe2000dfa1270 */
[----:B------:R-:W1:Y:S01]  /*39400*/  LDCU UR6, c[0x0][0x398] ;  /* 0x00007300ff0677ac */ /* 0x000e620008000800 */
[----:B0-----:R-:W-:Y:S02]  /*39410*/  ISETP.LT.AND P6, PT, R37, UR9, !P3 ;  /* 0x0000000925007c0c */ /* 0x001fe4000dfc1270 */
[----:B------:R-:W-:Y:S01]  /*39420*/  SHF.R.S32.HI R0, RZ, 0x8, R0 ;  /* 0x00000008ff007819 */ /* 0x000fe20000011400 */
[----:B------:R-:W0:Y:S01]  /*39430*/  LDCU UR9, c[0x0][0x398] ;  /* 0x00007300ff0977ac */ /* 0x000e220008000800 */
[----:B------:R-:W-:-:S07]  /*39440*/  SHF.R.S32.HI R26, RZ, 0x8, R26 ;  /* 0x00000008ff1a7819 */ /* 0x000fce000001141a */
[----:B----4-:R4:W-:Y:S04]  /*39450*/  @P5 STG.E.U8 desc[UR24][R72.64], R0 ;  /* 0x0000000048005986 */ /* 0x0109e8000c101118 */
[----:B-----5:R5:W-:Y:S04]  /*39460*/  @P6 STG.E.U8 desc[UR24][R30.64], R26 ;  /* 0x0000001a1e006986 */ /* 0x020be8000c101118 */
[----:B----4-:R-:W4:Y:S04]  /*39470*/  LDL.LU.64 R72, [R1+0x528] ;  /* 0x0005280001487983 */ /* 0x010f280000300a00 */
[----:B-----5:R-:W5:Y:S01]  /*39480*/  LDL.LU.64 R30, [R1+0xda0] ;  /* 0x000da000011e7983 */ /* 0x020f620000300a00 */
[----:B--2---:R-:W-:-:S03]  /*39490*/  F2FP.SATFINITE.E5M2.F32.PACK_AB_MERGE_C R28, R27, R28, RZ ;  /* 0x0000001c1b1c723e */ /* 0x004fc600048060ff */
[----:B------:R-:W2:Y:S01]  /*394a0*/  LDL.LU.64 R26, [R1+0x548] ;  /* 0x00054800011a7983 */ /* 0x000ea20000300a00 */
[----:B------:R-:W-:Y:S01]  /*394b0*/  ISETP.LT.AND P3, PT, R67, UR10, !P2 ;  /* 0x0000000a43007c0c */ /* 0x000fe2000d761270 */
[----:B------:R-:W0:Y:S01]  /*394c0*/  LDCU UR10, c[0x0][0x398] ;  /* 0x00007300ff0a77ac */ /* 0x000e220008000800 */
[----:B------:R-:W-:Y:S02]  /*394d0*/  ISETP.LT.AND P6, PT, R71, UR12, !P2 ;  /* 0x0000000c47007c0c */ /* 0x000fe4000d7c1270 */
[----:B---3--:R-:W-:Y:S01]  /*394e0*/  F2FP.SATFINITE.E5M2.F32.PACK_AB_MERGE_C R29, R68, R29, RZ ;  /* 0x0000001d441d723e */ /* 0x008fe200048060ff */
[----:B------:R-:W3:Y:S01]  /*394f0*/  LDCU UR12, c[0x0][0x398] ;  /* 0x00007300ff0c77ac */ /* 0x000ee20008000800 */
[----:B-----5:R-:W-:-:S07]  /*39500*/  F2FP.SATFINITE.E5M2.F32.PACK_AB_MERGE_C R30, R31, R30, RZ ;  /* 0x0000001e1f1e723e */ /* 0x020fce00048060ff */
[----:B--2---:R2:W-:Y:S01]  /*39510*/  @P3 STG.E.U8 desc[UR24][R26.64], R28 ;  /* 0x0000001c1a003986 */ /* 0x0045e2000c101118 */
[----:B-1----:R-:W-:Y:S01]  /*39520*/  ISETP.LT.AND P3, PT, R41, UR6, !P2 ;  /* 0x0000000629007c0c */ /* 0x002fe2000d761270 */
[----:B------:R-:W-:Y:S01]  /*39530*/  VIADD R0, R66, 0x5c ;  /* 0x0000005c42007836 */ /* 0x000fe20000000000 */
[----:B0-----:R-:W-:Y:S01]  /*39540*/  ISETP.LT.AND P2, PT, R37, UR9, !P2 ;  /* 0x0000000925007c0c */ /* 0x001fe2000d741270 */
[----:B------:R-:W0:Y:S01]  /*39550*/  LDCU UR9, c[0x0][0x398] ;  /* 0x00007300ff0977ac */ /* 0x000e220008000800 */
[----:B--2---:R-:W-:Y:S01]  /*39560*/  F2FP.SATFINITE.E5M2.F32.PACK_AB_MERGE_C R27, R70, R69, RZ ;  /* 0x00000045461b723e */ /* 0x004fe200048060ff */
[----:B------:R-:W1:Y:S01]  /*39570*/  LDCU UR6, c[0x0][0x39c] ;  /* 0x00007380ff0677ac */ /* 0x000e620008000800 */
[----:B------:R-:W2:Y:S01]  /*39580*/  LDL.LU.64 R68, [R1+0x520] ;  /* 0x0005200001447983 */ /* 0x000ea20000300a00 */
[----:B------:R-:W-:-:S03]  /*39590*/  F2FP.SATFINITE.E5M2.F32.PACK_AB_MERGE_C R26, R36, R40, RZ ;  /* 0x00000028241a723e */ /* 0x000fc600048060ff */
[----:B------:R5:W-:Y:S04]  /*395a0*/  @P6 STG.E.U8 desc[UR24][R38.64], R27 ;  /* 0x0000001b26006986 */ /* 0x000be8000c101118 */
[----:B------:R0:W-:Y:S04]  /*395b0*/  @P3 STG.E.U8 desc[UR24][R34.64], R26 ;  /* 0x0000001a22003986 */ /* 0x0001e8000c101118 */
[----:B------:R1:W-:Y:S04]  /*395c0*/  @P2 STG.E.U8 desc[UR24][R32.64], R30 ;  /* 0x0000001e20002986 */ /* 0x0003e8000c101118 */
[----:B-----5:R-:W5:Y:S04]  /*395d0*/  LDL.LU.64 R38, [R1+0x518] ;  /* 0x0005180001267983 */ /* 0x020f680000300a00 */
[----:B0-----:R-:W5:Y:S04]  /*395e0*/  LDL.LU.64 R34, [R1+0x510] ;  /* 0x0005100001227983 */ /* 0x001f680000300a00 */
[----:B-1----:R-:W5:Y:S01]  /*395f0*/  LDL.LU.64 R32, [R1+0xd98] ;  /* 0x000d980001207983 */ /* 0x002f620000300a00 */
[----:B------:R-:W-:Y:S01]  /*39600*/  ISETP.LT.AND P6, PT, R67, UR10, !P4 ;  /* 0x0000000a43007c0c */ /* 0x000fe2000e7c1270 */
[----:B------:R-:W0:Y:S01]  /*39610*/  LDCU UR10, c[0x0][0x398] ;  /* 0x00007300ff0a77ac */ /* 0x000e220008000800 */
[----:B------:R-:W-:-:S02]  /*39620*/  ISETP.GE.AND P5, PT, R0, UR4, PT ;  /* 0x0000000400007c0c */ /* 0x000fc4000bfa6270 */
[----:B------:R-:W-:Y:S01]  /*39630*/  PRMT R0, R28, 0x9910, RZ ;  /* 0x000099101c007816 */ /* 0x000fe200000000ff */
[----:B------:R-:W1:Y:S01]  /*39640*/  LDCU UR4, c[0x0][0x39c] ;  /* 0x00007380ff0477ac */ /* 0x000e620008000800 */
[----:B------:R-:W-:Y:S01]  /*39650*/  PRMT R27, R27, 0x9910, RZ ;  /* 0x000099101b1b7816 */ /* 0x000fe200000000ff */
[----:B------:R-:W5:Y:S01]  /*39660*/  LDL.LU R28, [R1+0x370] ;  /* 0x00037000011c7983 */ /* 0x000f620000300800 */
[----:B------:R-:W-:Y:S02]  /*39670*/  SHF.R.S32.HI R0, RZ, 0x8, R0 ;  /* 0x00000008ff007819 */ /* 0x000fe40000011400 */
[----:B---3--:R-:W-:Y:S01]  /*39680*/  ISETP.LT.AND P2, PT, R71, UR12, !P4 ;  /* 0x0000000c47007c0c */ /* 0x008fe2000e741270 */
[----:B------:R-:W3:Y:S01]  /*39690*/  LDL.LU R70, [R1+0x374] ;  /* 0x0003740001467983 */ /* 0x000ee20000300800 */
[----:B------:R-:W-:Y:S01]  /*396a0*/  PRMT R30, R30, 0x9910, RZ ;  /* 0x000099101e1e7816 */ /* 0x000fe200000000ff */
[----:B------:R-:W0:Y:S02]  /*396b0*/  LDCU UR12, c[0x0][0x398] ;  /* 0x00007300ff0c77ac */ /* 0x000e240008000800 */
[----:B----4-:R4:W-:Y:S01]  /*396c0*/  @P6 STG.E.U8 desc[UR24][R72.64], R0 ;  /* 0x0000000048006986 */ /* 0x0109e2000c101118 */
[----:B------:R-:W-:Y:S01]  /*396d0*/  ISETP.LT.AND P3, PT, R41, UR9, !P4 ;  /* 0x0000000929007c0c */ /* 0x000fe2000e761270 */
[----:B------:R-:W0:Y:S01]  /*396e0*/  LDCU UR9, c[0x0][0x398] ;  /* 0x00007300ff0977ac */ /* 0x000e220008000800 */
[----:B------:R-:W-:Y:S01]  /*396f0*/  ISETP.LT.AND P4, PT, R37, UR14, !P4 ;  /* 0x0000000e25007c0c */ /* 0x000fe2000e781270 */
[----:B------:R-:W3:Y:S01]  /*39700*/  LDL.LU R40, [R1+0x170] ;  /* 0x0001700001287983 */ /* 0x000ee20000300800 */
[----:B----4-:R-:W-:Y:S01]  /*39710*/  IMAD.MOV.U32 R0, RZ, RZ, R27 ;  /* 0x000000ffff007224 */ /* 0x010fe200078e001b */
[----:B------:R-:W-:-:S02]  /*39720*/  PRMT R26, R26, 0x9910, RZ ;  /* 0x000099101a1a7816 */ /* 0x000fc400000000ff */
[----:B------:R-:W4:Y:S01]  /*39730*/  LDL.LU R36, [R1+0x174] ;  /* 0x0001740001247983 */ /* 0x000f220000300800 */
[----:B------:R-:W-:Y:S01]  /*39740*/  ISETP.LT.AND P6, PT, R41, UR16, !P5 ;  /* 0x0000001029007c0c */ /* 0x000fe2000efc1270 */
[----:B------:R-:W0:Y:S01]  /*39750*/  LDCU UR14, c[0x0][0x398] ;  /* 0x00007300ff0e77ac */ /* 0x000e220008000800 */
[----:B------:R-:W-:Y:S01]  /*39760*/  SHF.R.S32.HI R0, RZ, 0x8, R0 ;  /* 0x00000008ff007819 */ /* 0x000fe20000011400 */
[----:B------:R-:W4:Y:S01]  /*39770*/  LDL.LU.64 R72, [R1+0x4f8] ;  /* 0x0004f80001487983 */ /* 0x000f220000300a00 */
[----:B------:R-:W-:Y:S01]  /*39780*/  SHF.R.S32.HI R26, RZ, 0x8, R26 ;  /* 0x00000008ff1a7819 */ /* 0x000fe2000001141a */
[----:B------:R-:W0:Y:S02]  /*39790*/  LDCU UR16, c[0x0][0x398] ;  /* 0x00007300ff1077ac */ /* 0x000e240008000800 */
[----:B--2---:R2:W-:Y:S01]  /*397a0*/  @P2 STG.E.U8 desc[UR24][R68.64], R0 ;  /* 0x0000000044002986 */ /* 0x0045e2000c101118 */
[----:B0-----:R-:W-:Y:S01]  /*397b0*/  ISETP.LT.AND P2, PT, R67, UR10, !P5 ;  /* 0x0000000a43007c0c */ /* 0x001fe2000ef41270 */
[----:B------:R-:W0:Y:S01]  /*397c0*/  LDCU UR10, c[0x0][0x398] ;  /* 0x00007300ff0a77ac */ /* 0x000e220008000800 */
[----:B--2---:R-:W-:-:S02]  /*397d0*/  IMAD.MOV.U32 R0, RZ, RZ, R30 ;  /* 0x000000ffff007224 */ /* 0x004fc400078e001e */
[----:B------:R-:W2:Y:S03]  /*397e0*/  LDL.LU.64 R30, [R1+0x500] ;  /* 0x00050000011e7983 */ /* 0x000ea60000300a00 */
[----:B------:R-:W-:Y:S01]  /*397f0*/  SHF.R.S32.HI R0, RZ, 0x8, R0 ;  /* 0x00000008ff007819 */ /* 0x000fe20000011400 */
[----:B-----5:R-:W-:Y:S04]  /*39800*/  @P3 STG.E.U8 desc[UR24][R38.64], R26 ;  /* 0x0000001a26003986 */ /* 0x020fe8000c101118 */
[----:B------:R5:W-:Y:S04]  /*39810*/  @P4 STG.E.U8 desc[UR24][R34.64], R0 ;  /* 0x0000000022004986 */ /* 0x000be8000c101118 */
[----:B------:R0:W-:Y:S04]  /*39820*/  @P2 STG.E.U8 desc[UR24][R32.64], R29 ;  /* 0x0000001d20002986 */ /* 0x0001e8000c101118 */
[----:B-----5:R-:W5:Y:S04]  /*39830*/  LDL.LU.64 R34, [R1+0x4f0] ;  /* 0x0004f00001227983 */ /* 0x020f680000300a00 */
[----:B------:R-:W5:Y:S04]  /*39840*/  LDL.LU.64 R68, [R1+0x4e8] ;  /* 0x0004e80001447983 */ /* 0x000f680000300a00 */
[----:B------:R-:W5:Y:S04]  /*39850*/  LDL.LU.64 R38, [R1+0x4e0] ;  /* 0x0004e00001267983 */ /* 0x000f680000300a00 */
[----:B0-----:R-:W5:Y:S01]  /*39860*/  LDL.LU.64 R32, [R1+0xd90] ;  /* 0x000d900001207983 */ /* 0x001f620000300a00 */
[----:B------:R-:W-:Y:S01]  /*39870*/  ISETP.LT.AND P4, PT, R71, UR12, !P5 ;  /* 0x0000000c47007c0c */ /* 0x000fe2000ef81270 */
[----:B------:R-:W-:Y:S01]  /*39880*/  VIADD R0, R66, 0x5d ;  /* 0x0000005d42007836 */ /* 0x000fe20000000000 */
[----:B------:R-:W0:Y:S04]  /*39890*/  LDCU UR12, c[0x0][0x398] ;  /* 0x00007300ff0c77ac */ /* 0x000e280008000800 */
[----:B-1----:R-:W-:Y:S01]  /*398a0*/  ISETP.GE.AND P3, PT, R0, UR4, PT ;  /* 0x0000000400007c0c */ /* 0x002fe2000bf66270 */
[----:B------:R-:W1:Y:S01]  /*398b0*/  LDCU UR4, c[0x0][0x39c] ;  /* 0x00007380ff0477ac */ /* 0x000e620008000800 */
[----:B---3--:R-:W-:-:S02]  /*398c0*/  F2FP.SATFINITE.E5M2.F32.PACK_AB_MERGE_C R0, R70, R28, RZ ;  /* 0x0000001c4600723e */ /* 0x008fc400048060ff */
[----:B----4-:R-:W-:Y:S02]  /*398d0*/  F2FP.SATFINITE.E5M2.F32.PACK_AB_MERGE_C R27, R36, R40, RZ ;  /* 0x00000028241b723e */ /* 0x010fe400048060ff */
[----:B------:R-:W-:Y:S01]  /*398e0*/  PRMT R28, R0, 0x9910, RZ ;  /* 0x00009910001c7816 */ /* 0x000fe200000000ff */
[----:B------:R-:W3:Y:S04]  /*398f0*/  LDL.LU R36, [R1+0x578] ;  /* 0x0005780001247983 */ /* 0x000ee80000300800 */
[----:B--2---:R2:W-:Y:S01]  /*39900*/  @P4 STG.E.U8 desc[UR24][R30.64], R0 ;  /* 0x000000001e004986 */ /* 0x0045e2000c101118 */
[----:B------:R-:W-:Y:S01]  /*39910*/  ISETP.LT.AND P4, PT, R37, UR9, !P5 ;  /* 0x0000000925007c0c */ /* 0x000fe2000ef81270 */
[C---:B------:R-:W-:Y:S01]  /*39920*/  VIADD R26, R66.reuse, 0x5e ;  /* 0x0000005e421a7836 */ /* 0x040fe20000000000 */
[----:B------:R-:W4:Y:S01]  /*39930*/  LDCU UR9, c[0x0][0x398] ;  /* 0x00007300ff0977ac */ /* 0x000f220008000800 */
[----:B------:R-:W-:Y:S01]  /*39940*/  @P6 STG.E.U8 desc[UR24][R72.64], R27 ;  /* 0x0000001b48006986 */ /* 0x000fe2000c101118 */
[----:B--2---:R-:W-:-:S03]  /*39950*/  VIADD R0, R66, 0x5f ;  /* 0x0000005f42007836 */ /* 0x004fc60000000000 */
[----:B------:R-:W2:Y:S01]  /*39960*/  LDL.LU.64 R30, [R1+0x4d8] ;  /* 0x0004d800011e7983 */ /* 0x000ea20000300a00 */
[----:B-----5:R-:W-:-:S05]  /*39970*/  F2FP.SATFINITE.E5M2.F32.PACK_AB_MERGE_C R32, R33, R32, RZ ;  /* 0x000000202120723e */ /* 0x020fca00048060ff */
[----:B------:R5:W-:Y:S01]  /*39980*/  @P4 STG.E.U8 desc[UR24][R34.64], R32 ;  /* 0x0000002022004986 */ /* 0x000be2000c101118 */
[----:B-1----:R-:W-:Y:S01]  /*39990*/  ISETP.GE.AND P4, PT, R0, UR4, PT ;  /* 0x0000000400007c0c */ /* 0x002fe2000bf86270 */
[----:B------:R-:W1:Y:S01]  /*399a0*/  LDCU UR4, c[0x0][0x39c] ;  /* 0x00007380ff0477ac */ /* 0x000e620008000800 */
[----:B------:R-:W-:Y:S01]  /*399b0*/  SHF.R.S32.HI R0, RZ, 0x8, R28 ;  /* 0x00000008ff007819 */ /* 0x000fe2000001141c */
[----:B-----5:R-:W5:Y:S04]  /*399c0*/  LDL.LU.64 R34, [R1+0x4d0] ;  /* 0x0004d00001227983 */ /* 0x020f680000300a00 */
[----:B------:R-:W3:Y:S01]  /*399d0*/  LDL.LU R28, [R1+0x57c] ;  /* 0x00057c00011c7983 */ /* 0x000ee20000300800 */
[----:B------:R-:W-:Y:S01]  /*399e0*/  ISETP.GE.AND P2, PT, R26, UR6, PT ;  /* 0x000000061a007c0c */ /* 0x000fe2000bf46270 */
[----:B------:R-:W1:Y:S01]  /*399f0*/  LDCU UR6, c[0x0][0x398] ;  /* 0x00007300ff0677ac */ /* 0x000e620008000800 */
[----:B------:R-:W-:-:S02]  /*39a00*/  ISETP.LT.AND P5, PT, R67, UR10, !P3 ;  /* 0x0000000a43007c0c */ /* 0x000fc4000dfa1270 */
[----:B0-----:R-:W-:Y:S01]  /*39a10*/  ISETP.LT.AND P6, PT, R71, UR12, !P3 ;  /* 0x0000000c47007c0c */ /* 0x001fe2000dfc1270 */
[----:B------:R-:W0:Y:S01]  /*39a20*/  LDCU UR10, c[0x0][0x398] ;  /* 0x00007300ff0a77ac */ /* 0x000e220008000800 */
[----:B------:R-:W-:Y:S02]  /*39a30*/  PRMT R26, R29, 0x9910, RZ ;  /* 0x000099101d1a7816 */ /* 0x000fe400000000ff */
[----:B------:R-:W3:Y:S01]  /*39a40*/  LDL.LU R29, [R1+0x584] ;  /* 0x00058400011d7983 */ /* 0x000ee20000300800 */
[----:B------:R-:W0:Y:S01]  /*39a50*/  LDCU UR12, c[0x0][0x398] ;  /* 0x00007300ff0c77ac */ /* 0x000e220008000800 */
[----:B------:R-:W-:Y:S02]  /*39a60*/  SHF.R.S32.HI R26, RZ, 0x8, R26 ;  /* 0x00000008ff1a7819 */ /* 0x000fe4000001141a */
[----:B------:R-:W3:Y:S04]  /*39a70*/  LDL.LU R73, [R1+0x378] ;  /* 0x0003780001497983 */ /* 0x000ee80000300800 */
[----:B------:R0:W-:Y:S01]  /*39a80*/  @P5 STG.E.U8 desc[UR24][R68.64], R26 ;  /* 0x0000001a44005986 */ /* 0x0001e2000c101118 */
[----:B-1----:R-:W-:-:S03]  /*39a90*/  ISETP.LT.AND P5, PT, R41, UR6, !P3 ;  /* 0x0000000629007c0c */ /* 0x002fc6000dfa1270 */
[----:B------:R1:W-:Y:S01]  /*39aa0*/  @P6 STG.E.U8 desc[UR24][R38.64], R0 ;  /* 0x0000000026006986 */ /* 0x0003e2000c101118 */
[----:B----4-:R-:W-:Y:S01]  /*39ab0*/  ISETP.LT.AND P6, PT, R37, UR9, !P3 ;  /* 0x0000000925007c0c */ /* 0x010fe2000dfc1270 */
[----:B------:R-:W4:Y:S02]  /*39ac0*/  LDCU UR6, c[0x0][0x398] ;  /* 0x00007300ff0677ac */ /* 0x000f240008000800 */
[----:B------:R-:W4:Y:S01]  /*39ad0*/  LDL.LU R70, [R1+0x37c] ;  /* 0x00037c0001467983 */ /* 0x000f220000300800 */
[----:B------:R-:W2:Y:S01]  /*39ae0*/  LDCU UR9, c[0x0][0x398] ;  /* 0x00007300ff0977ac */ /* 0x000ea20008000800 */
[----:B0-----:R-:W-:Y:S02]  /*39af0*/  PRMT R26, R32, 0x9910, RZ ;  /* 0x00009910201a7816 */ /* 0x001fe400000000ff */
[----:B------:R-:W4:Y:S01]  /*39b00*/  LDL.LU R72, [R1+0x178] ;  /* 0x0001780001487983 */ /* 0x000f220000300800 */
[----:B-1----:R-:W-:-:S03]  /*39b10*/  PRMT R0, R27, 0x9910, RZ ;  /* 0x000099101b007816 */ /* 0x002fc600000000ff */
[----:B------:R-:W4:Y:S01]  /*39b20*/  LDL.LU R40, [R1+0x17c] ;  /* 0x00017c0001287983 */ /* 0x000f220000300800 */
[----:B------:R-:W-:Y:S02]  /*39b30*/  SHF.R.S32.HI R26, RZ, 0x8, R26 ;  /* 0x00000008ff1a7819 */ /* 0x000fe4000001141a */
[----:B------:R-:W-:Y:S01]  /*39b40*/  SHF.R.S32.HI R0, RZ, 0x8, R0 ;  /* 0x00000008ff007819 */ /* 0x000fe20000011400 */
[----:B------:R-:W4:Y:S04]  /*39b50*/  LDL.LU.64 R68, [R1+0x4c0] ;  /* 0x0004c00001447983 */ /* 0x000f280000300a00 */
[----:B------:R-:W4:Y:S04]  /*39b60*/  LDL.LU.64 R38, [R1+0x4b8] ;  /* 0x0004b80001267983 */ /* 0x000f280000300a00 */
[----:B------:R-:W4:Y:S04]  /*39b70*/  LDL.LU R27, [R1+0x580] ;  /* 0x00058000011b7983 */ /* 0x000f280000300800 */
[----:B------:R-:W4:Y:S04]  /*39b80*/  LDL.LU.64 R32, [R1+0x4b0] ;  /* 0x0004b00001207983 */ /* 0x000f280000300a00 */
[----:B--2---:R0:W-:Y:S04]  /*39b90*/  @P5 STG.E.U8 desc[UR24][R30.64], R0 ;  /* 0x000000001e005986 */ /* 0x0041e8000c101118 */
[----:B-----5:R1:W-:Y:S01]  /*39ba0*/  @P6 STG.E.U8 desc[UR24][R34.64], R26 ;  /* 0x0000001a22006986 */ /* 0x0203e2000c101118 */
[----:B---3--:R-:W-:-:S03]  /*39bb0*/  F2FP.SATFINITE.E5M2.F32.PACK_AB_MERGE_C R28, R28, R36, RZ ;  /* 0x000000241c1c723e */ /* 0x008fc600048060ff */
[----:B------:R-:W2:Y:S04]  /*39bc0*/  LDL.LU R36, [R1+0xd88] ;  /* 0x000d880001247983 */ /* 0x000ea80000300800 */
[----:B0-----:R-:W3:Y:S04]  /*39bd0*/  LDL.LU.64 R30, [R1+0x4a8] ;  /* 0x0004a800011e7983 */ /* 0x001ee80000300a00 */
[----:B-1----:R-:W5:Y:S01]  /*39be0*/  LDL.LU.64 R34, [R1+0xd80] ;  /* 0x000d800001227983 */ /* 0x002f620000300a00 */
[----:B------:R-:W-:Y:S01]  /*39bf0*/  ISETP.LT.AND P3, PT, R67, UR10, !P2 ;  /* 0x0000000a43007c0c */ /* 0x000fe2000d761270 */
[----:B------:R-:W0:Y:S01]  /*39c00*/  LDCU UR10, c[0x0][0x398] ;  /* 0x00007300ff0a77ac */ /* 0x000e220008000800 */
[----:B------:R-:W-:Y:S01]  /*39c10*/  ISETP.LT.AND P6, PT, R71, UR12, !P2 ;  /* 0x0000000c47007c0c */ /* 0x000fe2000d7c1270 */
[----:B------:R-:W1:Y:S10]  /*39c20*/  LDCU UR12, c[0x0][0x398] ;  /* 0x00007300ff0c77ac */ /* 0x000e740008000800 */
[----:B-----5:R5:W-:Y:S04]  /*39c30*/  @P3 STG.E.U8 desc[UR24][R34.64], R28 ;  /* 0x0000001c22003986 */ /* 0x020be8000c101118 */
[----:B-----5:R-:W5:Y:S01]  /*39c40*/  LDL.LU.64 R34, [R1+0xd78] ;  /* 0x000d780001227983 */ /* 0x020f620000300a00 */
[----:B----4-:R-:W-:-:S02]  /*39c50*/  ISETP.LT.AND P3, PT, R41, UR6, !P2 ;  /* 0x0000000629007c0c */ /* 0x010fc4000d761270 */
[----:B------:R-:W-:Y:S01]  /*39c60*/  F2FP.SATFINITE.E5M2.F32.PACK_AB_MERGE_C R29, R29, R27, RZ ;  /* 0x0000001b1d1d723e */ /* 0x000fe200048060ff */
[----:B------:R-:W-:Y:S01]  /*39c70*/  VIADD R0, R66, 0x60 ;  /* 0x0000006042007836 */ /* 0x000fe20000000000 */
[----:B------:R-:W-:Y:S01]  /*39c80*/  ISETP.LT.AND P2, PT, R37, UR9, !P2 ;  /* 0x0000000925007c0c */ /* 0x000fe2000d741270 */
[----:B------:R-:W4:Y:S01]  /*39c90*/  LDCU UR9, c[0x0][0x398] ;  /* 0x00007300ff0977ac */ /* 0x000f220008000800 */
[----:B------:R-:W-:Y:S02]  /*39ca0*/  F2FP.SATFINITE.E5M2.F32.PACK_AB_MERGE_C R27, R70, R73, RZ ;  /* 0x00000049461b723e */ /* 0x000fe400048060ff */
[----:B------:R-:W-:Y:S01]  /*39cb0*/  F2FP.SATFINITE.E5M2.F32.PACK_AB_MERGE_C R26, R40, R72, RZ ;  /* 0x00000048281a723e */ /* 0x000fe200048060ff */
[----:B------:R-:W1:Y:S01]  /*39cc0*/  LDCU UR6, c[0x0][0x39c] ;  /* 0x00007380ff0677ac */ /* 0x000e620008000800 */
[----:B------:R-:W2:Y:S01]  /*39cd0*/  LDL.LU.64 R72, [R1+0x4a0] ;  /* 0x0004a00001487983 */ /* 0x000ea20000300a00 */
[----:B------:R-:W-:-:S03]  /*39ce0*/  ISETP.GE.AND P5, PT, R0, UR4, PT ;  /* 0x0000000400007c0c */ /* 0x000fc6000bfa6270 */
[----:B------:R3:W-:Y:S01]  /*39cf0*/  @P6 STG.E.U8 desc[UR24][R68.64], R27 ;  /* 0x0000001b44006986 */ /* 0x0007e2000c101118 */
[----:B------:R-:W-:Y:S01]  /*39d00*/  PRMT R0, R28, 0x9910, RZ ;  /* 0x000099101c007816 */ /* 0x000fe200000000ff */
[----:B------:R-:W1:Y:S02]  /*39d10*/  LDCU UR4, c[0x0][0x39c] ;  /* 0x00007380ff0477ac */ /* 0x000e640008000800 */
[----:B------:R4:W-:Y:S01]  /*39d20*/  @P3 STG.E.U8 desc[UR24][R38.64], R26 ;  /* 0x0000001a26003986 */ /* 0x0009e2000c101118 */
[----:B0-----:R-:W-:Y:S01]  /*39d30*/  ISETP.LT.AND P6, PT, R67, UR10, !P4 ;  /* 0x0000000a43007c0c */ /* 0x001fe2000e7c1270 */
[----:B------:R-:W0:Y:S02]  /*39d40*/  LDCU UR10, c[0x0][0x398] ;  /* 0x00007300ff0a77ac */ /* 0x000e240008000800 */
[----:B---3--:R-:W3:Y:S04]  /*39d50*/  LDL.LU.64 R68, [R1+0x498] ;  /* 0x0004980001447983 */ /* 0x008ee80000300a00 */
[----:B----4-:R-:W4:Y:S01]  /*39d60*/  LDL.LU.64 R38, [R1+0x490] ;  /* 0x0004900001267983 */ /* 0x010f220000300a00 */
[----:B------:R-:W-:Y:S01]  /*39d70*/  ISETP.LT.AND P3, PT, R41, UR9, !P4 ;  /* 0x0000000929007c0c */ /* 0x000fe2000e761270 */
[----:B------:R-:W0:Y:S02]  /*39d80*/  LDCU UR9, c[0x0][0x398] ;  /* 0x00007300ff0977ac */ /* 0x000e240008000800 */
[----:B------:R-:W2:Y:S01]  /*39d90*/  LDL.LU R28, [R1+0x380] ;  /* 0x00038000011c7983 */ /* 0x000ea20000300800 */
[----:B-----5:R-:W-:-:S03]  /*39da0*/  F2FP.SATFINITE.E5M2.F32.PACK_AB_MERGE_C R34, R35, R34, RZ ;  /* 0x000000222322723e */ /* 0x020fc600048060ff */
[----:B------:R-:W5:Y:S04]  /*39db0*/  LDL.LU R35, [R1+0x384] ;  /* 0x0003840001237983 */ /* 0x000f680000300800 */
[----:B------:R0:W-:Y:S01]  /*39dc0*/  @P2 STG.E.U8 desc[UR24][R32.64], R34 ;  /* 0x0000002220002986 */ /* 0x0001e2000c101118 */
[----:B-1----:R-:W-:Y:S01]  /*39dd0*/  ISETP.LT.AND P2, PT, R71, UR12, !P4 ;  /* 0x0000000c47007c0c */ /* 0x002fe2000e741270 */
[----:B------:R-:W1:Y:S02]  /*39de0*/  LDCU UR12, c[0x0][0x398] ;  /* 0x00007300ff0c77ac */ /* 0x000e640008000800 */
[----:B------:R-:W5:Y:S01]  /*39df0*/  LDL.LU R70, [R1+0x180] ;  /* 0x0001800001467983 */ /* 0x000f620000300800 */
[----:B------:R-:W-:Y:S01]  /*39e00*/  ISETP.LT.AND P4, PT, R37, UR14, !P4 ;  /* 0x0000000e25007c0c */ /* 0x000fe2000e781270 */
[----:B------:R-:W1:Y:S02]  /*39e10*/  LDCU UR14, c[0x0][0x398] ;  /* 0x00007300ff0e77ac */ /* 0x000e640008000800 */
[----:B------:R-:W5:Y:S04]  /*39e20*/  LDL.LU R40, [R1+0x184] ;  /* 0x0001840001287983 */ /* 0x000f680000300800 */
[----:B0-----:R-:W5:Y:S04]  /*39e30*/  LDL.LU.64 R32, [R1+0x480] ;  /* 0x0004800001207983 */ /* 0x001f680000300a00 */
[----:B------:R-:W5:Y:S01]  /*39e40*/  LDL.LU R37, [R1+0xd70] ;  /* 0x000d700001257983 */ /* 0x000f620000300800 */
[----:B------:R-:W-:-:S02]  /*39e50*/  SHF.R.S32.HI R0, RZ, 0x8, R0 ;  /* 0x00000008ff007819 */ /* 0x000fc40000011400 */
[----:B------:R-:W-:-:S03]  /*39e60*/  PRMT R27, R27, 0x9910, RZ ;  /* 0x000099101b1b7816 */ /* 0x000fc600000000ff */
[----:B------:R0:W-:Y:S01]  /*39e70*/  @P6 STG.E.U8 desc[UR24][R30.64], R0 ;  /* 0x000000001e006986 */ /* 0x0001e2000c101118 */
[----:B------:R-:W-:Y:S01]  /*39e80*/  PRMT R34, R34, 0x9910, RZ ;  /* 0x0000991022227816 */ /* 0x000fe200000000ff */
[----:B0-----:R-:W-:Y:S01]  /*39e90*/  IMAD.MOV.U32 R0, RZ, RZ, R27 ;  /* 0x000000ffff007224 */ /* 0x001fe200078e001b */
[----:B------:R-:W-:Y:S01]  /*39ea0*/  PRMT R26, R26, 0x9910, RZ ;  /* 0x000099101a1a7816 */ /* 0x000fe200000000ff */
[----:B------:R-:W5:Y:S03]  /*39eb0*/  LDL.LU.64 R30, [R1+0x478] ;  /* 0x00047800011e7983 */ /* 0x000f660000300a00 */
[----:B------:R-:W-:-:S05]  /*39ec0*/  SHF.R.S32.HI R0, RZ, 0x8, R0 ;  /* 0x00000008ff007819 */ /* 0x000fca0000011400 */
[----:B--2---:R0:W-:Y:S01]  /*39ed0*/  @P2 STG.E.U8 desc[UR24][R72.64], R0 ;  /* 0x0000000048002986 */ /* 0x0041e2000c101118 */
[----:B------:R-:W-:Y:S01]  /*39ee0*/  ISETP.LT.AND P2, PT, R67, UR10, !P5 ;  /* 0x0000000a43007c0c */ /* 0x000fe2000ef41270 */
[----:B------:R-:W2:Y:S01]  /*39ef0*/  LDCU UR10, c[0x0][0x398] ;  /* 0x00007300ff0a77ac */ /* 0x000ea20008000800 */
[----:B------:R-:W-:Y:S01]  /*39f00*/  SHF.R.S32.HI R26, RZ, 0x8, R26 ;  /* 0x00000008ff1a7819 */ /* 0x000fe2000001141a */
[----:B0-----:R-:W-:Y:S02]  /*39f10*/  IMAD.MOV.U32 R0, RZ, RZ, R34 ;  /* 0x000000ffff007224 */ /* 0x001fe400078e0022 */
[----:B------:R-:W2:Y:S03]  /*39f20*/  LDL.LU R34, [R1+0x708] ;  /* 0x0007080001227983 */ /* 0x000ea60000300800 */
[----:B------:R-:W-:Y:S01]  /*39f30*/  SHF.R.S32.HI R0, RZ, 0x8, R0 ;  /* 0x00000008ff007819 */ /* 0x000fe20000011400 */
[----:B---3--:R-:W-:Y:S04]  /*39f40*/  @P3 STG.E.U8 desc[UR24][R68.64], R26 ;  /* 0x0000001a44003986 */ /* 0x008fe8000c101118 */
[----:B----4-:R0:W-:Y:S04]  /*39f50*/  @P4 STG.E.U8 desc[UR24][R38.64], R0 ;  /* 0x0000000026004986 */ /* 0x0101e8000c101118 */
[----:B0-----:R-:W3:Y:S04]  /*39f60*/  LDL.LU.64 R38, [R1+0x470] ;  /* 0x0004700001267983 */ /* 0x001ee80000300a00 */
[----:B------:R-:W4:Y:S04]  /*39f70*/  LDL.LU.64 R72, [R1+0x468] ;  /* 0x0004680001487983 */ /* 0x000f280000300a00 */
[----:B------:R-:W3:Y:S04]  /*39f80*/  LDL.LU.64 R68, [R1+0x460] ;  /* 0x0004600001447983 */ /* 0x000ee80000300a00 */
[----:B-----5:R0:W-:Y:S04]  /*39f90*/  @P2 STG.E.U8 desc[UR24][R36.64], R29 ;  /* 0x0000001d24002986 */ /* 0x0201e8000c101118 */
[----:B0-----:R-:W5:Y:S01]  /*39fa0*/  LDL.LU.64 R36, [R1+0xd68] ;  /* 0x000d680001247983 */ /* 0x001f620000300a00 */
[----:B-1----:R-:W-:Y:S01]  /*39fb0*/  ISETP.LT.AND P4, PT, R71, UR12, !P5 ;  /* 0x0000000c47007c0c */ /* 0x002fe2000ef81270 */
[----:B------:R-:W-:Y:S01]  /*39fc0*/  VIADD R0, R66, 0x61 ;  /* 0x0000006142007836 */ /* 0x000fe20000000000 */
[----:B------:R-:W-:Y:S01]  /*39fd0*/  ISETP.LT.AND P6, PT, R41, UR16, !P5 ;  /* 0x0000001029007c0c */ /* 0x000fe2000efc1270 */
[----:B------:R-:W0:Y:S03]  /*39fe0*/  LDCU UR12, c[0x0][0x398] ;  /* 0x00007300ff0c77ac */ /* 0x000e260008000800 */
[----:B------:R-:W-:Y:S01]  /*39ff0*/  ISETP.GE.AND P3, PT, R0, UR4, PT ;  /* 0x0000000400007c0c */ /* 0x000fe2000bf66270 */
[----:B------:R-:W1:Y:S01]  /*3a000*/  LDCU UR4, c[0x0][0x39c] ;  /* 0x00007380ff0477ac */ /* 0x000e620008000800 */
[----:B------:R-:W-:-:S02]  /*3a010*/  F2FP.SATFINITE.E5M2.F32.PACK_AB_MERGE_C R0, R35, R28, RZ ;  /* 0x0000001c2300723e */ /* 0x000fc400048060ff */
[----:B------:R-:W-:Y:S01]  /*3a020*/  F2FP.SATFINITE.E5M2.F32.PACK_AB_MERGE_C R27, R40, R70, RZ ;  /* 0x00000046281b723e */ /* 0x000fe200048060ff */
[----:B------:R-:W-:Y:S01]  /*3a030*/  VIADD R26, R66, 0x62 ;  /* 0x00000062421a7836 */ /* 0x000fe20000000000 */
[----:B------:R-:W-:Y:S01]  /*3a040*/  PRMT R28, R0, 0x9910, RZ ;  /* 0x00009910001c7816 */ /* 0x000fe200000000ff */
[----:B------:R0:W-:Y:S01]  /*3a050*/  @P4 STG.E.U8 desc[UR24][R32.64], R0 ;  /* 0x0000000020004986 */ /* 0x0001e2000c101118 */
[----:B------:R-:W1:Y:S03]  /*3a060*/  LDCU UR16, c[0x0][0x398] ;  /* 0x00007300ff1077ac */ /* 0x000e660008000800 */
[----:B------:R-:W-:Y:S04]  /*3a070*/  @P6 STG.E.U8 desc[UR24][R30.64], R27 ;  /* 0x0000001b1e006986 */ /* 0x000fe8000c101118 */
[----:B------:R-:W4:Y:S01]  /*3a080*/  LDL.LU R40, [R1+0x588] ;  /* 0x0005880001287983 */ /* 0x000f220000300800 */
[----:B0-----:R-:W-:-:S03]  /*3a090*/  VIADD R0, R66, 0x63 ;  /* 0x0000006342007836 */ /* 0x001fc60000000000 */
[----:B------:R-:W4:Y:S01]  /*3a0a0*/  LDL.LU.64 R32, [R1+0x458] ;  /* 0x0004580001207983 */ /* 0x000f220000300a00 */
[----:B--2---:R-:W-:Y:S01]  /*3a0b0*/  ISETP.LT.AND P4, PT, R34, UR9, !P5 ;  /* 0x0000000922007c0c */ /* 0x004fe2000ef81270 */
[----:B------:R-:W0:Y:S01]  /*3a0c0*/  LDCU UR9, c[0x0][0x398] ;  /* 0x00007300ff0977ac */ /* 0x000e220008000800 */
[----:B-----5:R-:W-:-:S11]  /*3a0d0*/  F2FP.SATFINITE.E5M2.F32.PACK_AB_MERGE_C R36, R37, R36, RZ ;  /* 0x000000242524723e */ /* 0x020fd600048060ff */
[----:B---3--:R2:W-:Y:S01]  /*3a0e0*/  @P4 STG.E.U8 desc[UR24][R38.64], R36 ;  /* 0x0000002426004986 */ /* 0x0085e2000c101118 */
[----:B-1----:R-:W-:Y:S01]  /*3a0f0*/  ISETP.GE.AND P4, PT, R0, UR4, PT ;  /* 0x0000000400007c0c */ /* 0x002fe2000bf86270 */
[----:B------:R-:W1:Y:S01]  /*3a100*/  LDCU UR4, c[0x0][0x39c] ;  /* 0x00007380ff0477ac */ /* 0x000e620008000800 */
[----:B------:R-:W-:Y:S01]  /*3a110*/  SHF.R.S32.HI R0, RZ, 0x8, R28 ;  /* 0x00000008ff007819 */ /* 0x000fe2000001141c */
[----:B--2---:R-:W2:Y:S04]  /*3a120*/  LDL.LU.64 R38, [R1+0x450] ;  /* 0x0004500001267983 */ /* 0x004ea80000300a00 */
[----:B------:R-:W3:Y:S01]  /*3a130*/  LDL.LU R28, [R1+0x58c] ;  /* 0x00058c00011c7983 */ /* 0x000ee20000300800 */
[----:B------:R-:W-:Y:S01]  /*3a140*/  ISETP.GE.AND P2, PT, R26, UR6, PT ;  /* 0x000000061a007c0c */ /* 0x000fe2000bf46270 */
[----:B------:R-:W5:Y:S01]  /*3a150*/  LDCU UR6, c[0x0][0x398] ;  /* 0x00007300ff0677ac */ /* 0x000f620008000800 */
[----:B------:R-:W-:-:S02]  /*3a160*/  ISETP.LT.AND P5, PT, R67, UR10, !P3 ;  /* 0x0000000a43007c0c */ /* 0x000fc4000dfa1270 */
[----:B------:R-:W-:Y:S01]  /*3a170*/  ISETP.LT.AND P6, PT, R71, UR12, !P3 ;  /* 0x0000000c47007c0c */ /* 0x000fe2000dfc1270 */
[----:B------:R-:W0:Y:S01]  /*3a180*/  LDCU UR10, c[0x0][0x398] ;  /* 0x00007300ff0a77ac */ /* 0x000e220008000800 */
[----:B------:R-:W-:Y:S02]  /*3a190*/  PRMT R26, R29, 0x9910, RZ ;  /* 0x000099101d1a7816 */ /* 0x000fe400000000ff */
[----:B------:R-:W3:Y:S01]  /*3a1a0*/  LDL.LU R29, [R1+0x594] ;  /* 0x00059400011d7983 */ /* 0x000ee20000300800 */
[----:B------:R-:W1:Y:S01]  /*3a1b0*/  LDCU UR12, c[0x0][0x398] ;  /* 0x00007300ff0c77ac */ /* 0x000e620008000800 */
[----:B------:R-:W-:Y:S02]  /*3a1c0*/  SHF.R.S32.HI R26, RZ, 0x8, R26 ;  /* 0x00000008ff1a7819 */ /* 0x000fe4000001141a */
[----:B------:R-:W3:Y:S04]  /*3a1d0*/  LDL.LU R35, [R1+0x388] ;  /* 0x0003880001237983 */ /* 0x000ee80000300800 */
[----:B----4-:R4:W-:Y:S01]  /*3a1e0*/  @P5 STG.E.U8 desc[UR24][R72.64], R26 ;  /* 0x0000001a48005986 */ /* 0x0109e2000c101118 */
[----:B-----5:R-:W-:-:S03]  /*3a1f0*/  ISETP.LT.AND P5, PT, R41, UR6, !P3 ;  /* 0x0000000629007c0c */ /* 0x020fc6000dfa1270 */
[----:B------:R5:W-:Y:S01]  /*3a200*/  @P6 STG.E.U8 desc[UR24][R68.64], R0 ;  /* 0x0000000044006986 */ /* 0x000be2000c101118 */
[----:B0-----:R-:W-:Y:S01]  /*3a210*/  ISETP.LT.AND P6, PT, R34, UR9, !P3 ;  /* 0x0000000922007c0c */ /* 0x001fe2000dfc1270 */
[----:B------:R-:W0:Y:S02]  /*3a220*/  LDCU UR6, c[0x0][0x398] ;  /* 0x00007300ff0677ac */ /* 0x000e240008000800 */
[----:B------:R-:W3:Y:S01]  /*3a230*/  LDL.LU R30, [R1+0x38c] ;  /* 0x00038c00011e7983 */ /* 0x000ee20000300800 */
[----:B------:R-:W0:Y:S01]  /*3a240*/  LDCU UR9, c[0x0][0x398] ;  /* 0x00007300ff0977ac */ /* 0x000e220008000800 */
[----:B----4-:R-:W-:Y:S02]  /*3a250*/  PRMT R26, R36, 0x9910, RZ ;  /* 0x00009910241a7816 */ /* 0x010fe400000000ff */
[----:B------:R-:W4:Y:S01]  /*3a260*/  LDL.LU R31, [R1+0x188] ;  /* 0x00018800011f7983 */ /* 0x000f220000300800 */
[----:B-----5:R-:W-:-:S03]  /*3a270*/  PRMT R0, R27, 0x9910, RZ ;  /* 0x000099101b007816 */ /* 0x020fc600000000ff */
[----:B------:R-:W4:Y:S01]  /*3a280*/  LDL.LU R70, [R1+0x18c] ;  /* 0x00018c0001467983 */ /* 0x000f220000300800 */
[----:B------:R-:W-:Y:S02]  /*3a290*/  SHF.R.S32.HI R26, RZ, 0x8, R26 ;  /* 0x00000008ff1a7819 */ /* 0x000fe4000001141a */
[----:B------:R-:W-:Y:S01]  /*3a2a0*/  SHF.R.S32.HI R0, RZ, 0x8, R0 ;  /* 0x00000008ff007819 */ /* 0x000fe20000011400 */
[----:B------:R-:W5:Y:S04]  /*3a2b0*/  LDL.LU.64 R72, [R1+0x440] ;  /* 0x0004400001487983 */ /* 0x000f680000300a00 */
[----:B------:R-:W4:Y:S04]  /*3a2c0*/  LDL.LU.64 R68, [R1+0x438] ;  /* 0x0004380001447983 */ /* 0x000f280000300a00 */
[----:B------:R-:W4:Y:S04]  /*3a2d0*/  LDL.LU R27, [R1+0x590] ;  /* 0x00059000011b7983 */ /* 0x000f280000300800 */
[----:B------:R-:W4:Y:S04]  /*3a2e0*/  LDL.LU.64 R36, [R1+0x430] ;  /* 0x0004300001247983 */ /* 0x000f280000300a00 */
[----:B------:R0:W-:Y:S04]  /*3a2f0*/  @P5 STG.E.U8 desc[UR24][R32.64], R0 ;  /* 0x0000000020005986 */ /* 0x0001e8000c101118 */
[----:B--2---:R2:W-:Y:S01]  /*3a300*/  @P6 STG.E.U8 desc[UR24][R38.64], R26 ;  /* 0x0000001a26006986 */ /* 0x0045e2000c101118 */
[----:B---3--:R-:W-:-:S03]  /*3a310*/  F2FP.SATFINITE.E5M2.F32.PACK_AB_MERGE_C R28, R28, R40, RZ ;  /* 0x000000281c1c723e */ /* 0x008fc600048060ff */
[----:B------:R-:W3:Y:S04]  /*3a320*/  LDL.LU R40, [R1+0xd60] ;  /* 0x000d600001287983 */ /* 0x000ee80000300800 */
[----:B0-----:R-:W3:Y:S04]  /*3a330*/  LDL.LU.64 R32, [R1+0x428] ;  /* 0x0004280001207983 */ /* 0x001ee80000300a00 */
[----:B--2---:R-:W2:Y:S01]  /*3a340*/  LDL.LU.64 R38, [R1+0xd58] ;  /* 0x000d580001267983 */ /* 0x004ea20000300a00 */
[----:B------:R-:W-:Y:S01]  /*3a350*/  ISETP.LT.AND P3, PT, R67, UR10, !P2 ;  /* 0x0000000a43007c0c */ /* 0x000fe2000d761270 */
[----:B------:R-:W0:-:S12]  /*3a360*/  LDCU UR10, c[0x0][0x398] ;  /* 0x00007300ff0a77ac */ /* 0x000e180008000800 */
[----:B--2---:R2:W-:Y:S04]  /*3a370*/  @P3 STG.E.U8 desc[UR24][R38.64], R28 ;  /* 0x0000001c26003986 */ /* 0x0045e8000c101118 */
[----:B--2---:R-:W2:Y:S01]  /*3a380*/  LDL.LU.64 R38, [R1+0xd50] ;  /* 0x000d500001267983 */ /* 0x004ea20000300a00 */
[----:B------:R-:W-:Y:S02]  /*3a390*/  ISETP.LT.AND P3, PT, R41, UR6, !P2 ;  /* 0x0000000629007c0c */ /* 0x000fe4000d761270 */
[----:B----4-:R-:W-:Y:S01]  /*3a3a0*/  F2FP.SATFINITE.E5M2.F32.PACK_AB_MERGE_C R29, R29, R27, RZ ;  /* 0x0000001b1d1d723e */ /* 0x010fe200048060ff */
[----:B------:R-:W4:Y:S01]  /*3a3b0*/  LDL.LU R41, [R1+0xd48] ;  /* 0x000d480001297983 */ /* 0x000f220000300800 */
[----:B------:R-:W-:Y:S01]  /*3a3c0*/  F2FP.SATFINITE.E5M2.F32.PACK_AB_MERGE_C R27, R30, R35, RZ ;  /* 0x000000231e1b723e */ /* 0x000fe200048060ff */
[----:B------:R-:W-:Y:S01]  /*3a3d0*/  VIADD R0, R66, 0x64 ;  /* 0x0000006442007836 */ /* 0x000fe20000000000 */
[----:B------:R-:W-:Y:S01]  /*3a3e0*/  F2FP.SATFINITE.E5M2.F32.PACK_AB_MERGE_C R26, R70, R31, RZ ;  /* 0x0000001f461a723e */ /* 0x000fe200048060ff */
[----:B------:R-:W0:Y:S01]  /*3a3f0*/  LDCU UR6, c[0x0][0x39c] ;  /* 0x00007380ff0677ac */ /* 0x000e220008000800 */
[----:B-1----:R-:W-:Y:S01]  /*3a400*/  ISETP.LT.AND P6, PT, R71, UR12, !P2 ;  /* 0x0000000c47007c0c */ /* 0x002fe2000d7c1270 */
[----:B------:R-:W3:Y:S01]  /*3a410*/  LDL.LU.64 R30, [R1+0x420] ;  /* 0x00042000011e7983 */ /* 0x000ee20000300a00 */
[----:B------:R-:W1:Y:S11]  /*3a420*/  LDCU UR12, c[0x0][0x398] ;  /* 0x00007300ff0c77ac */ /* 0x000e760008000800 */
[----:B-----5:R5:W-:Y:S04]  /*3a430*/  @P6 STG.E.U8 desc[UR24][R72.64], R27 ;  /* 0x0000001b48006986 */ /* 0x020be8000c101118 */
[----:B------:R0:W-:Y:S01]  /*3a440*/  @P3 STG.E.U8 desc[UR24][R68.64], R26 ;  /* 0x0000001a44003986 */ /* 0x0001e2000c101118 */
[----:B--2---:R-:W-:-:S03]  /*3a450*/  F2FP.SATFINITE.E5M2.F32.PACK_AB_MERGE_C R38, R39, R38, RZ ;  /* 0x000000262726723e */ /* 0x004fc600048060ff */
[----:B------:R-:W2:Y:S04]  /*3a460*/  LDL.LU R39, [R1+0x70c] ;  /* 0x00070c0001277983 */ /* 0x000ea80000300800 */
[----:B-----5:R-:W5:Y:S04]  /*3a470*/  LDL.LU.64 R72, [R1+0x418] ;  /* 0x0004180001487983 */ /* 0x020f680000300a00 */
[----:B0-----:R-:W4:Y:S01]  /*3a480*/  LDL.LU.64 R68, [R1+0x410] ;  /* 0x0004100001447983 */ /* 0x001f220000300a00 */
[----:B------:R-:W-:Y:S01]  /*3a490*/  ISETP.LT.AND P2, PT, R34, UR9, !P2 ;  /* 0x0000000922007c0c */ /* 0x000fe2000d741270 */
[----:B------:R-:W2:Y:S01]  /*3a4a0*/  LDCU UR9, c[0x0][0x398] ;  /* 0x00007300ff0977ac */ /* 0x000ea20008000800 */
[----:B------:R-:W-:-:S02]  /*3a4b0*/  ISETP.LT.AND P6, PT, R67, UR10, !P4 ;  /* 0x0000000a43007c0c */ /* 0x000fc4000e7c1270 */
[----:B------:R-:W-:Y:S01]  /*3a4c0*/  ISETP.GE.AND P5, PT, R0, UR4, PT ;  /* 0x0000000400007c0c */ /* 0x000fe2000bfa6270 */
[----:B------:R-:W0:Y:S01]  /*3a4d0*/  LDCU UR10, c[0x0][0x398] ;  /* 0x00007300ff0a77ac */ /* 0x000e220008000800 */
[----:B------:R-:W-:Y:S02]  /*3a4e0*/  PRMT R0, R28, 0x9910, RZ ;  /* 0x000099101c007816 */ /* 0x000fe400000000ff */
[----:B------:R-:W-:Y:S01]  /*3a4f0*/  PRMT R27, R27, 0x9910, RZ ;  /* 0x000099101b1b7816 */ /* 0x000fe200000000ff */
[----:B------:R-:W4:Y:S01]  /*3a500*/  LDL.LU R28, [R1+0x394] ;  /* 0x00039400011c7983 */ /* 0x000f220000300800 */
[----:B------:R-:W-:Y:S01]  /*3a510*/  SHF.R.S32.HI R0, RZ, 0x8, R0 ;  /* 0x00000008ff007819 */ /* 0x000fe20000011400 */
[----:B------:R-:W0:Y:S02]  /*3a520*/  LDCU UR4, c[0x0][0x39c] ;  /* 0x00007380ff0477ac */ /* 0x000e240008000800 */
[----:B------:R-:W-:Y:S01]  /*3a530*/  @P2 STG.E.U8 desc[UR24][R36.64], R38 ;  /* 0x0000002624002986 */ /* 0x000fe2000c101118 */
[----:B-1----:R-:W-:Y:S01]  /*3a540*/  ISETP.LT.AND P2, PT, R71, UR12, !P4 ;  /* 0x0000000c47007c0c */ /* 0x002fe2000e741270 */
[----:B------:R-:W1:Y:S02]  /*3a550*/  LDCU UR12, c[0x0][0x398] ;  /* 0x00007300ff0c77ac */ /* 0x000e640008000800 */
[----:B---3--:R3:W-:Y:S01]  /*3a560*/  @P6 STG.E.U8 desc[UR24][R32.64], R0 ;  /* 0x0000000020006986 */ /* 0x0087e2000c101118 */
[----:B------:R-:W-:-:S03]  /*3a570*/  PRMT R26, R26, 0x9910, RZ ;  /* 0x000099101a1a7816 */ /* 0x000fc600000000ff */
[----:B------:R-:W4:Y:S01]  /*3a580*/  LDL.LU R35, [R1+0x190] ;  /* 0x0001900001237983 */ /* 0x000f220000300800 */
[----:B---3--:R-:W-:Y:S01]  /*3a590*/  IMAD.MOV.U32 R0, RZ, RZ, R27 ;  /* 0x000000ffff007224 */ /* 0x008fe200078e001b */
[----:B------:R-:W-:Y:S02]  /*3a5a0*/  PRMT R38, R38, 0x9910, RZ ;  /* 0x0000991026267816 */ /* 0x000fe400000000ff */
[----:B------:R-:W3:Y:S02]  /*3a5b0*/  LDL.LU R70, [R1+0x194] ;  /* 0x0001940001467983 */ /* 0x000ee40000300800 */
[----:B------:R-:W-:Y:S02]  /*3a5c0*/  SHF.R.S32.HI R0, RZ, 0x8, R0 ;  /* 0x00000008ff007819 */ /* 0x000fe40000011400 */
[----:B------:R-:W3:Y:S04]  /*3a5d0*/  LDL.LU.64 R36, [R1+0x400] ;  /* 0x0004000001247983 */ /* 0x000ee80000300a00 */
[----:B------:R1:W-:Y:S01]  /*3a5e0*/  @P2 STG.E.U8 desc[UR24][R30.64], R0 ;  /* 0x000000001e002986 */ /* 0x0003e2000c101118 */
[----:B0-----:R-:W-:Y:S01]  /*3a5f0*/  ISETP.LT.AND P2, PT, R67, UR10, !P5 ;  /* 0x0000000a43007c0c */ /* 0x001fe2000ef41270 */
[----:B------:R-:W0:Y:S01]  /*3a600*/  LDCU UR10, c[0x0][0x398] ;  /* 0x00007300ff0a77ac */ /* 0x000e220008000800 */
[----:B------:R-:W-:Y:S01]  /*3a610*/  SHF.R.S32.HI R26, RZ, 0x8, R26 ;  /* 0x00000008ff1a7819 */ /* 0x000fe2000001141a */
[----:B------:R-:W3:Y:S04]  /*3a620*/  LDL.LU.64 R32, [R1+0x358] ;  /* 0x0003580001207983 */ /* 0x000ee80000300a00 */
[----:B------:R-:W3:Y:S01]  /*3a630*/  LDL.LU R27, [R1+0x390] ;  /* 0x00039000011b7983 */ /* 0x000ee20000300800 */
[----:B-1----:R-:W-:-:S03]  /*3a640*/  IMAD.MOV.U32 R0, RZ, RZ, R38 ;  /* 0x000000ffff007224 */ /* 0x002fc600078e0026 */
[----:B------:R-:W3:Y:S02]  /*3a650*/  LDL.LU.64 R30, [R1+0x350] ;  /* 0x00035000011e7983 */ /* 0x000ee40000300a00 */
[----:B------:R-:W-:Y:S02]  /*3a660*/  SHF.R.S32.HI R0, RZ, 0x8, R0 ;  /* 0x00000008ff007819 */ /* 0x000fe40000011400 */
[C---:B--2---:R-:W-:Y:S01]  /*3a670*/  ISETP.LT.AND P3, PT, R39.reuse, UR9, !P4 ;  /* 0x0000000927007c0c */ /* 0x044fe2000e761270 */
[----:B------:R-:W1:Y:S01]  /*3a680*/  LDCU UR9, c[0x0][0x398] ;  /* 0x00007300ff0977ac */ /* 0x000e620008000800 */
[----:B------:R-:W-:Y:S02]  /*3a690*/  ISETP.LT.AND P4, PT, R34, UR14, !P4 ;  /* 0x0000000e22007c0c */ /* 0x000fe4000e781270 */
[----:B------:R-:W-:Y:S01]  /*3a6a0*/  ISETP.LT.AND P6, PT, R39, UR16, !P5 ;  /* 0x0000001027007c0c */ /* 0x000fe2000efc1270 */
[----:B------:R-:W2:Y:S01]  /*3a6b0*/  LDCU UR14, c[0x0][0x398] ;  /* 0x00007300ff0e77ac */ /* 0x000ea20008000800 */
[----:B------:R-:W0:Y:S07]  /*3a6c0*/  LDCU UR16, c[0x0][0x398] ;  /* 0x00007300ff1077ac */ /* 0x000e2e0008000800 */
[----:B-----5:R5:W-:Y:S04]  /*3a6d0*/  @P3 STG.E.U8 desc[UR24][R72.64], R26 ;  /* 0x0000001a48003986 */ /* 0x020be8000c101118 */
[----:B----4-:R4:W-:Y:S04]  /*3a6e0*/  @P4 STG.E.U8 desc[UR24][R68.64], R0 ;  /* 0x0000000044004986 */ /* 0x0109e8000c101118 */
[----:B------:R0:W-:Y:S04]  /*3a6f0*/  @P2 STG.E.U8 desc[UR24][R40.64], R29 ;  /* 0x0000001d28002986 */ /* 0x0001e8000c101118 */
[----:B-----5:R-:W5:Y:S04]  /*3a700*/  LDL.LU.64 R72, [R1+0x348] ;  /* 0x0003480001487983 */ /* 0x020f680000300a00 */
[----:B----4-:R-:W4:Y:S04]  /*3a710*/  LDL.LU.64 R68, [R1+0x340] ;  /* 0x0003400001447983 */ /* 0x010f280000300a00 */
[----:B0-----:R-:W2:Y:S01]  /*3a720*/  LDL.LU.64 R40, [R1+0xd40] ;  /* 0x000d400001287983 */ /* 0x001ea20000300a00 */
[----:B------:R-:W-:Y:S01]  /*3a730*/  ISETP.LT.AND P4, PT, R71, UR12, !P5 ;  /* 0x0000000c47007c0c */ /* 0x000fe2000ef81270 */
[----:B------:R-:W0:Y:S01]  /*3a740*/  LDCU UR12, c[0x0][0x398] ;  /* 0x00007300ff0c77ac */ /* 0x000e220008000800 */
[----:B------:R-:W-:-:S02]  /*3a750*/  VIADD R0, R66, 0x65 ;  /* 0x0000006542007836 */ /* 0x000fc40000000000 */
[----:B------:R-:W-:-:S03]  /*3a760*/  VIADD R26, R66, 0x66 ;  /* 0x00000066421a7836 */ /* 0x000fc60000000000 */
[----:B------:R-:W-:Y:S01]  /*3a770*/  ISETP.GE.AND P3, PT, R0, UR4, PT ;  /* 0x0000000400007c0c */ /* 0x000fe2000bf66270 */
[----:B------:R-:W0:Y:S01]  /*3a780*/  LDCU UR4, c[0x0][0x39c] ;  /* 0x00007380ff0477ac */ /* 0x000e220008000800 */
[----:B------:R-:W-:Y:S02]  /*3a790*/  ISETP.GE.AND P2, PT, R26, UR6, PT ;  /* 0x000000061a007c0c */ /* 0x000fe4000bf46270 */
[----:B------:R-:W-:Y:S01]  /*3a7a0*/  PRMT R26, R29, 0x9910, RZ ;  /* 0x000099101d1a7816 */ /* 0x000fe200000000ff */
[----:B------:R-:W0:Y:S01]  /*3a7b0*/  LDCU UR6, c[0x0][0x398] ;  /* 0x00007300ff0677ac */ /* 0x000e220008000800 */
[----:B------:R-:W4:Y:S01]  /*3a7c0*/  LDL.LU R29, [R1+0x598] ;  /* 0x00059800011d7983 */ /* 0x000f220000300800 */
[----:B---3--:R-:W-:Y:S02]  /*3a7d0*/  F2FP.SATFINITE.E5M2.F32.PACK_AB_MERGE_C R0, R28, R27, RZ ;  /* 0x0000001b1c00723e */ /* 0x008fe400048060ff */
[----:B------:R-:W-:-:S03]  /*3a7e0*/  F2FP.SATFINITE.E5M2.F32.PACK_AB_MERGE_C R27, R70, R35, RZ ;  /* 0x00000023461b723e */ /* 0x000fc600048060ff */
[----:B------:R3:W-:Y:S04]  /*3a7f0*/  @P4 STG.E.U8 desc[UR24][R36.64], R0 ;  /* 0x0000000024004986 */ /* 0x0007e8000c101118 */
[----:B------:R-:W-:Y:S01]  /*3a800*/  @P6 STG.E.U8 desc[UR24][R32.64], R27 ;  /* 0x0000001b20006986 */ /* 0x000fe2000c101118 */
[----:B0-----:R-:W-:Y:S01]  /*3a810*/  ISETP.LT.AND P6, PT, R71, UR12, !P3 ;  /* 0x0000000c47007c0c */ /* 0x001fe2000dfc1270 */
[----:B------:R-:W0:Y:S01]  /*3a820*/  LDCU UR12, c[0x0][0x398] ;  /* 0x00007300ff0c77ac */ /* 0x000e220008000800 */
[----:B--2---:R-:W-:Y:S02]  /*3a830*/  F2FP.SATFINITE.E5M2.F32.PACK_AB_MERGE_C R40, R41, R40, RZ ;  /* 0x000000282928723e */ /* 0x004fe400048060ff */
[----:B------:R-:W2:Y:S04]  /*3a840*/  LDL.LU R41, [R1+0x59c] ;  /* 0x00059c0001297983 */ /* 0x000ea80000300800 */
[----:B------:R-:W2:Y:S01]  /*3a850*/  LDL.LU.64 R70, [R1+0x338] ;  /* 0x0003380001467983 */ /* 0x000ea20000300a00 */
[----:B-1----:R-:W-:Y:S01]  /*3a860*/  ISETP.LT.AND P4, PT, R34, UR9, !P5 ;  /* 0x0000000922007c0c */ /* 0x002fe2000ef81270 */
[----:B------:R-:W1:Y:S01]  /*3a870*/  LDCU UR9, c[0x0][0x398] ;  /* 0x00007300ff0977ac */ /* 0x000e620008000800 */
[----:B------:R-:W-:Y:S01]  /*3a880*/  ISETP.LT.AND P5, PT, R67, UR10, !P3 ;  /* 0x0000000a43007c0c */ /* 0x000fe2000dfa1270 */
[----:B------:R-:W2:Y:S01]  /*3a890*/  LDL.LU R38, [R1+0x5a0] ;  /* 0x0005a00001267983 */ /* 0x000ea20000300800 */
[----:B------:R-:W-:Y:S01]  /*3a8a0*/  PRMT R28, R0, 0x9910, RZ ;  /* 0x00009910001c7816 */ /* 0x000fe200000000ff */
[----:B---3--:R-:W-:Y:S01]  /*3a8b0*/  VIADD R0, R66, 0x67 ;  /* 0x0000006742007836 */ /* 0x008fe20000000000 */
[----:B------:R-:W-:Y:S01]  /*3a8c0*/  SHF.R.S32.HI R26, RZ, 0x8, R26 ;  /* 0x00000008ff1a7819 */ /* 0x000fe2000001141a */
[----:B------:R-:W3:Y:S01]  /*3a8d0*/  LDL.LU R36, [R1+0x5a4] ;  /* 0x0005a40001247983 */ /* 0x000ee20000300800 */
[----:B------:R-:W0:Y:S03]  /*3a8e0*/  LDCU UR10, c[0x0][0x398] ;  /* 0x00007300ff0a77ac */ /* 0x000e260008000800 */
[----:B------:R-:W3:Y:S04]  /*3a8f0*/  LDL.LU R37, [R1+0x398] ;  /* 0x0003980001257983 */ /* 0x000ee80000300800 */
[----:B------:R-:W-:Y:S01]  /*3a900*/  @P4 STG.E.U8 desc[UR24][R30.64], R40 ;  /* 0x000000281e004986 */ /* 0x000fe2000c101118 */
[----:B------:R-:W-:Y:S01]  /*3a910*/  ISETP.GE.AND P4, PT, R0, UR4, PT ;  /* 0x0000000400007c0c */ /* 0x000fe2000bf86270 */
[----:B------:R-:W0:Y:S01]  /*3a920*/  LDCU UR4, c[0x0][0x39c] ;  /* 0x00007380ff0477ac */ /* 0x000e220008000800 */
[----:B------:R-:W-:Y:S01]  /*3a930*/  SHF.R.S32.HI R0, RZ, 0x8, R28 ;  /* 0x00000008ff007819 */ /* 0x000fe2000001141c */
[----:B-----5:R5:W-:Y:S01]  /*3a940*/  @P5 STG.E.U8 desc[UR24][R72.64], R26 ;  /* 0x0000001a48005986 */ /* 0x020be2000c101118 */
[----:B------:R-:W-:Y:S01]  /*3a950*/  ISETP.LT.AND P5, PT, R39, UR6, !P3 ;  /* 0x0000000627007c0c */ /* 0x000fe2000dfa1270 */
[----:B------:R-:W0:Y:S02]  /*3a960*/  LDCU UR6, c[0x0][0x398] ;  /* 0x00007300ff0677ac */ /* 0x000e240008000800 */
[----:B----4-:R4:W-:Y:S01]  /*3a970*/  @P6 STG.E.U8 desc[UR24][R68.64], R0 ;  /* 0x0000000044006986 */ /* 0x0109e2000c101118 */
[----:B-1----:R-:W-:Y:S01]  /*3a980*/  ISETP.LT.AND P6, PT, R34, UR9, !P3 ;  /* 0x0000000922007c0c */ /* 0x002fe2000dfc1270 */
[----:B------:R-:W1:Y:S02]  /*3a990*/  LDCU UR9, c[0x0][0x398] ;  /* 0x00007300ff0977ac */ /* 0x000e640008000800 */
[----:B------:R-:W3:Y:S01]  /*3a9a0*/  LDL.LU R35, [R1+0x39c] ;  /* 0x00039c0001237983 */ /* 0x000ee20000300800 */
[----:B-----5:R-:W-:-:S03]  /*3a9b0*/  PRMT R26, R40, 0x9910, RZ ;  /* 0x00009910281a7816 */ /* 0x020fc600000000ff */
[----:B------:R-:W5:Y:S01]  /*3a9c0*/  LDL.LU R73, [R1+0x198] ;  /* 0x0001980001497983 */ /* 0x000f620000300800 */
[----:B----4-:R-:W-:-:S03]  /*3a9d0*/  PRMT R0, R27, 0x9910, RZ ;  /* 0x000099101b007816 */ /* 0x010fc600000000ff */
[----:B------:R-:W5:Y:S01]  /*3a9e0*/  LDL.LU R72, [R1+0x19c] ;  /* 0x00019c0001487983 */ /* 0x000f620000300800 */
[----:B------:R-:W-:Y:S02]  /*3a9f0*/  SHF.R.S32.HI R26, RZ, 0x8, R26 ;  /* 0x00000008ff1a7819 */ /* 0x000fe4000001141a */
[----:B------:R-:W-:Y:S01]  /*3aa00*/  SHF.R.S32.HI R0, RZ, 0x8, R0 ;  /* 0x00000008ff007819 */ /* 0x000fe20000011400 */
[----:B------:R-:W4:Y:S04]  /*3aa10*/  LDL.LU.64 R32, [R1+0x320] ;  /* 0x0003200001207983 */ /* 0x000f280000300a00 */
[----:B------:R-:W3:Y:S04]  /*3aa20*/  LDL.LU.64 R68, [R1+0x318] ;  /* 0x0003180001447983 */ /* 0x000ee80000300a00 */
[----:B------:R-:W3:Y:S04]  /*3aa30*/  LDL.LU.64 R30, [R1+0x310] ;  /* 0x00031000011e7983 */ /* 0x000ee80000300a00 */
[----:B------:R-:W3:Y:S04]  /*3aa40*/  LDL.LU R40, [R1+0x710] ;  /* 0x0007100001287983 */ /* 0x000ee80000300800 */
[----:B--2---:R2:W-:Y:S04]  /*3aa50*/  @P5 STG.E.U8 desc[UR24][R70.64], R0 ;  /* 0x0000000046005986 */ /* 0x0045e8000c101118 */
[----:B------:R0:W-:Y:S04]  /*3aa60*/  @P6 STG.E.U8 desc[UR24][R42.64], R26 ;  /* 0x0000001a2a006986 */ /* 0x0001e8000c101118 */
[----:B--2---:R-:W2:Y:S04]  /*3aa70*/  LDL.LU.64 R70, [R1+0x308] ;  /* 0x0003080001467983 */ /* 0x004ea80000300a00 */
[----:B0-----:R-:W2:Y:S04]  /*3aa80*/  LDL.LU.64 R42, [R1+0xd38] ;  /* 0x000d3800012a7983 */ /* 0x001ea80000300a00 */
[----:B------:R-:W2:Y:S01]  /*3aa90*/  LDL.LU.64 R26, [R1+0x328] ;  /* 0x00032800011a7983 */ /* 0x000ea20000300a00 */
[----:B------:R-:W-:Y:S01]  /*3aaa0*/  ISETP.LT.AND P3, PT, R67, UR10, !P2 ;  /* 0x0000000a43007c0c */ /* 0x000fe2000d761270 */
[----:B------:R-:W0:Y:S01]  /*3aab0*/  LDCU UR10, c[0x0][0x398] ;  /* 0x00007300ff0a77ac */ /* 0x000e220008000800 */
[----:B------:R-:W-:-:S02]  /*3aac0*/  F2FP.SATFINITE.E5M2.F32.PACK_AB_MERGE_C R28, R41, R29, RZ ;  /* 0x0000001d291c723e */ /* 0x000fc400048060ff */
[----:B---3--:R-:W-:Y:S01]  /*3aad0*/  ISETP.LT.AND P6, PT, R40, UR12, !P2 ;  /* 0x0000000c28007c0c */ /* 0x008fe2000d7c1270 */
[----:B------:R-:W3:Y:S08]  /*3aae0*/  LDCU UR12, c[0x0][0x398] ;  /* 0x00007300ff0c77ac */ /* 0x000ef00008000800 */
[----:B--2---:R5:W-:Y:S01]  /*3aaf0*/  @P3 STG.E.U8 desc[UR24][R26.64], R28 ;  /* 0x0000001c1a003986 */ /* 0x004be2000c101118 */
[----:B------:R-:W-:Y:S01]  /*3ab00*/  ISETP.LT.AND P3, PT, R39, UR6, !P2 ;  /* 0x0000000627007c0c */ /* 0x000fe2000d761270 */
[----:B------:R-:W-:Y:S01]  /*3ab10*/  VIADD R0, R66, 0x68 ;  /* 0x0000006842007836 */ /* 0x000fe20000000000 */
[----:B-----5:R-:W-:Y:S01]  /*3ab20*/  F2FP.SATFINITE.E5M2.F32.PACK_AB_MERGE_C R26, R72, R73, RZ ;  /* 0x00000049481a723e */ /* 0x020fe200048060ff */
[----:B------:R-:W2:Y:S01]  /*3ab30*/  LDCU UR6, c[0x0][0x39c] ;  /* 0x00007380ff0677ac */ /* 0x000ea20008000800 */
[----:B------:R-:W5:Y:S01]  /*3ab40*/  LDL.LU.64 R72, [R1+0x300] ;  /* 0x0003000001487983 */ /* 0x000f620000300a00 */
[----:B------:R-:W-:-:S05]  /*3ab50*/  F2FP.SATFINITE.E5M2.F32.PACK_AB_MERGE_C R27, R35, R37, RZ ;  /* 0x00000025231b723e */ /* 0x000fca00048060ff */
[----:B----4-:R-:W-:Y:S04]  /*3ab60*/  @P6 STG.E.U8 desc[UR24][R32.64], R27 ;  /* 0x0000001b20006986 */ /* 0x010fe8000c101118 */
[----:B------:R4:W-:Y:S04]  /*3ab70*/  @P3 STG.E.U8 desc[UR24][R68.64], R26 ;  /* 0x0000001a44003986 */ /* 0x0009e8000c101118 */
[----:B----4-:R-:W4:Y:S01]  /*3ab80*/  LDL.LU.64 R68, [R1+0x2f8] ;  /* 0x0002f80001447983 */ /* 0x010f220000300a00 */
[----:B-1----:R-:W-:Y:S01]  /*3ab90*/  ISETP.LT.AND P2, PT, R34, UR9, !P2 ;  /* 0x0000000922007c0c */ /* 0x002fe2000d741270 */
[----:B------:R-:W1:Y:S01]  /*3aba0*/  LDCU UR9, c[0x0][0x398] ;  /* 0x00007300ff0977ac */ /* 0x000e620008000800 */
[----:B0-----:R-:W-:-:S02]  /*3abb0*/  ISETP.LT.AND P6, PT, R67, UR10, !P4 ;  /* 0x0000000a43007c0c */ /* 0x001fc4000e7c1270 */
[----:B------:R-:W-:Y:S01]  /*3abc0*/  ISETP.GE.AND P5, PT, R0, UR4, PT ;  /* 0x0000000400007c0c */ /* 0x000fe2000bfa6270 */
[----:B------:R-:W0:Y:S01]  /*3abd0*/  LDCU UR4, c[0x0][0x39c] ;  /* 0x00007380ff0477ac */ /* 0x000e220008000800 */
[----:B------:R-:W-:Y:S02]  /*3abe0*/  PRMT R0, R28, 0x9910, RZ ;  /* 0x000099101c007816 */ /* 0x000fe400000000ff */
[----:B------:R-:W-:Y:S01]  /*3abf0*/  F2FP.SATFINITE.E5M2.F32.PACK_AB_MERGE_C R42, R43, R42, RZ ;  /* 0x0000002a2b2a723e */ /* 0x000fe200048060ff */
[----:B------:R-:W0:Y:S01]  /*3ac00*/  LDCU UR10, c[0x0][0x398] ;  /* 0x00007300ff0a77ac */ /* 0x000e220008000800 */
[----:B------:R-:W-:Y:S02]  /*3ac10*/  SHF.R.S32.HI R0, RZ, 0x8, R0 ;  /* 0x00000008ff007819 */ /* 0x000fe40000011400 */
[----:B------:R-:W-:Y:S01]  /*3ac20*/  PRMT R27, R27, 0x9910, RZ ;  /* 0x000099101b1b7816 */ /* 0x000fe200000000ff */
[----:B------:R-:W-:Y:S01]  /*3ac30*/  @P2 STG.E.U8 desc[UR24][R30.64], R42 ;  /* 0x0000002a1e002986 */ /* 0x000fe2000c101118 */
[----:B---3--:R-:W-:Y:S01]  /*3ac40*/  ISETP.LT.AND P3, PT, R40, UR12, !P4 ;  /* 0x0000000c28007c0c */ /* 0x008fe2000e761270 */
[----:B------:R-:W3:Y:S02]  /*3ac50*/  LDCU UR12, c[0x0][0x398] ;  /* 0x00007300ff0c77ac */ /* 0x000ee40008000800 */
[----:B------:R0:W-:Y:S01]  /*3ac60*/  @P6 STG.E.U8 desc[UR24][R70.64], R0 ;  /* 0x0000000046006986 */ /* 0x0001e2000c101118 */
[----:B------:R-:W-:Y:S01]  /*3ac70*/  ISETP.LT.AND P6, PT, R34, UR14, !P4 ;  /* 0x0000000e22007c0c */ /* 0x000fe2000e7c1270 */
[----:B------:R-:W2:Y:S01]  /*3ac80*/  LDCU UR14, c[0x0][0x398] ;  /* 0x00007300ff0e77ac */ /* 0x000ea20008000800 */
[----:B-1----:R-:W-:-:S02]  /*3ac90*/  ISETP.LT.AND P2, PT, R39, UR9, !P4 ;  /* 0x0000000927007c0c */ /* 0x002fc4000e741270 */
[----:B------:R-:W-:Y:S01]  /*3aca0*/  PRMT R26, R26, 0x9910, RZ ;  /* 0x000099101a1a7816 */ /* 0x000fe200000000ff */
[----:B------:R-:W1:Y:S01]  /*3acb0*/  LDCU UR9, c[0x0][0x398] ;  /* 0x00007300ff0977ac */ /* 0x000e620008000800 */
[----:B0-----:R-:W-:Y:S01]  /*3acc0*/  IMAD.MOV.U32 R0, RZ, RZ, R27 ;  /* 0x000000ffff007224 */ /* 0x001fe200078e001b */
[----:B------:R-:W-:Y:S01]  /*3acd0*/  PRMT R42, R42, 0x9910, RZ ;  /* 0x000099102a2a7816 */ /* 0x000fe200000000ff */
[----:B------:R-:W2:Y:S03]  /*3ace0*/  LDL.LU R70, [R1+0x3a0] ;  /* 0x0003a00001467983 */ /* 0x000ea60000300800 */
[----:B------:R-:W-:Y:S01]  /*3acf0*/  SHF.R.S32.HI R0, RZ, 0x8, R0 ;  /* 0x00000008ff007819 */ /* 0x000fe20000011400 */
[----:B------:R-:W2:Y:S01]  /*3ad00*/  LDL.LU R71, [R1+0x3a4] ;  /* 0x0003a40001477983 */ /* 0x000ea20000300800 */
[----:B------:R-:W-:-:S03]  /*3ad10*/  SHF.R.S32.HI R26, RZ, 0x8, R26 ;  /* 0x00000008ff1a7819 */ /* 0x000fc6000001141a */
[----:B------:R-:W2:Y:S04]  /*3ad20*/  LDL.LU R37, [R1+0x1a0] ;  /* 0x0001a00001257983 */ /* 0x000ea80000300800 */
[----:B------:R-:W2:Y:S04]  /*3ad30*/  LDL.LU R35, [R1+0x1a4] ;  /* 0x0001a40001237983 */ /* 0x000ea80000300800 */
[----:B------:R-:W2:Y:S04]  /*3ad40*/  LDL.LU.64 R32, [R1+0x2e0] ;  /* 0x0002e00001207983 */ /* 0x000ea80000300a00 */
[----:B------:R-:W2:Y:S04]  /*3ad50*/  LDL.LU.64 R30, [R1+0x2d8] ;  /* 0x0002d800011e7983 */ /* 0x000ea80000300a00 */
[----:B-----5:R0:W-:Y:S02]  /*3ad60*/  @P3 STG.E.U8 desc[UR24][R72.64], R0 ;  /* 0x0000000048003986 */ /* 0x0201e4000c101118 */
[----:B0-----:R-:W-:-:S02]  /*3ad70*/  IMAD.MOV.U32 R0, RZ, RZ, R42 ;  /* 0x000000ffff007224 */ /* 0x001fc400078e002a */
[----:B------:R-:W5:Y:S03]  /*3ad80*/  LDL.LU.64 R42, [R1+0x2e8] ;  /* 0x0002e800012a7983 */ /* 0x000f660000300a00 */
[----:B------:R-:W-:Y:S01]  /*3ad90*/  SHF.R.S32.HI R0, RZ, 0x8, R0 ;  /* 0x00000008ff007819 */ /* 0x000fe20000011400 */
[----:B----4-:R-:W-:Y:S04]  /*3ada0*/  @P2 STG.E.U8 desc[UR24][R68.64], R26 ;  /* 0x0000001a44002986 */ /* 0x010fe8000c101118 */
[----:B------:R0:W-:Y:S04]  /*3adb0*/  @P6 STG.E.U8 desc[UR24][R44.64], R0 ;  /* 0x000000002c006986 */ /* 0x0001e8000c101118 */
[----:B0-----:R-:W4:Y:S04]  /*3adc0*/  LDL.LU.64 R44, [R1+0xd30] ;  /* 0x000d3000012c7983 */ /* 0x001f280000300a00 */
[----:B------:R-:W4:Y:S01]  /*3add0*/  LDL.LU.64 R68, [R1+0x2d0] ;  /* 0x0002d00001447983 */ /* 0x000f220000300a00 */
[----:B------:R-:W-:Y:S01]  /*3ade0*/  VIADD R0, R66, 0x69 ;  /* 0x0000006942007836 */ /* 0x000fe20000000000 */
[----:B------:R-:W-:Y:S01]  /*3adf0*/  ISETP.LT.AND P4, PT, R67, UR10, !P5 ;  /* 0x0000000a43007c0c */ /* 0x000fe2000ef81270 */
[----:B------:R-:W0:Y:S01]  /*3ae00*/  LDCU UR10, c[0x0][0x398] ;  /* 0x00007300ff0a77ac */ /* 0x000e220008000800 */
[----:B------:R-:W4:Y:S01]  /*3ae10*/  LDL.LU.64 R72, [R1+0x2c8] ;  /* 0x0002c80001487983 */ /* 0x000f220000300a00 */
[----:B---3--:R-:W-:-:S02]  /*3ae20*/  ISETP.LT.AND P6, PT, R40, UR12, !P5 ;  /* 0x0000000c28007c0c */ /* 0x008fc4000efc1270 */
[----:B------:R-:W-:Y:S01]  /*3ae30*/  ISETP.GE.AND P3, PT, R0, UR4, PT ;  /* 0x0000000400007c0c */ /* 0x000fe2000bf66270 */
[----:B------:R-:W3:Y:S01]  /*3ae40*/  LDCU UR12, c[0x0][0x398] ;  /* 0x00007300ff0c77ac */ /* 0x000ee20008000800 */
[----:B------:R-:W-:Y:S02]  /*3ae50*/  ISETP.LT.AND P2, PT, R39, UR16, !P5 ;  /* 0x0000001027007c0c */ /* 0x000fe4000ef41270 */
[----:B-1----:R-:W-:Y:S01]  /*3ae60*/  ISETP.LT.AND P5, PT, R34, UR9, !P5 ;  /* 0x0000000922007c0c */ /* 0x002fe2000efa1270 */
[----:B------:R-:W1:Y:S01]  /*3ae70*/  LDCU UR4, c[0x0][0x39c] ;  /* 0x00007380ff0477ac */ /* 0x000e620008000800 */
[----:B--2---:R-:W-:Y:S02]  /*3ae80*/  F2FP.SATFINITE.E5M2.F32.PACK_AB_MERGE_C R0, R71, R70, RZ ;  /* 0x000000464700723e */ /* 0x004fe400048060ff */
[----:B------:R-:W-:Y:S01]  /*3ae90*/  F2FP.SATFINITE.E5M2.F32.PACK_AB_MERGE_C R29, R36, R38, RZ ;  /* 0x00000026241d723e */ /* 0x000fe200048060ff */
[----:B------:R-:W2:Y:S01]  /*3aea0*/  LDL.LU.64 R70, [R1+0x2c0] ;  /* 0x0002c00001467983 */ /* 0x000ea20000300a00 */
[----:B------:R-:W-:Y:S01]  /*3aeb0*/  F2FP.SATFINITE.E5M2.F32.PACK_AB_MERGE_C R27, R35, R37, RZ ;  /* 0x00000025231b723e */ /* 0x000fe200048060ff */
[----:B------:R-:W-:Y:S01]  /*3aec0*/  VIADD R26, R66, 0x6a ;  /* 0x0000006a421a7836 */ /* 0x000fe20000000000 */
[----:B------:R-:W0:Y:S01]  /*3aed0*/  LDCU UR9, c[0x0][0x398] ;  /* 0x00007300ff0977ac */ /* 0x000e220008000800 */
[----:B------:R-:W0:Y:S01]  /*3aee0*/  LDCU UR16, c[0x0][0x398] ;  /* 0x00007300ff1077ac */ /* 0x000e220008000800 */
[----:B-----5:R5:W-:Y:S04]  /*3aef0*/  @P4 STG.E.U8 desc[UR24][R42.64], R29 ;  /* 0x0000001d2a004986 */ /* 0x020be8000c101118 */
[----:B------:R-:W-:Y:S04]  /*3af00*/  @P6 STG.E.U8 desc[UR24][R32.64], R0 ;  /* 0x0000000020006986 */ /* 0x000fe8000c101118 */
[----:B------:R-:W-:Y:S01]  /*3af10*/  @P2 STG.E.U8 desc[UR24][R30.64], R27 ;  /* 0x0000001b1e002986 */ /* 0x000fe2000c101118 */
[----:B----4-:R-:W-:-:S03]  /*3af20*/  F2FP.SATFINITE.E5M2.F32.PACK_AB_MERGE_C R44, R45, R44, RZ ;  /* 0x0000002c2d2c723e */ /* 0x010fc600048060ff */
[----:B------:R-:W4:Y:S04]  /*3af30*/  LDL.LU R45, [R1+0x5a8] ;  /* 0x0005a800012d7983 */ /* 0x000f280000300800 */
[----:B------:R-:W4:Y:S04]  /*3af40*/  LDL.LU R41, [R1+0x5ac] ;  /* 0x0005ac0001297983 */ /* 0x000f280000300800 */
[----:B-----5:R-:W5:Y:S04]  /*3af50*/  LDL.LU.64 R42, [R1+0x2b8] ;  /* 0x0002b800012a7983 */ /* 0x020f680000300a00 */
[----:B------:R0:W-:Y:S04]  /*3af60*/  @P5 STG.E.U8 desc[UR24][R68.64], R44 ;  /* 0x0000002c44005986 */ /* 0x0001e8000c101118 */
[----:B0-----:R-:W5:Y:S01]  /*3af70*/  LDL.LU.64 R68, [R1+0x2b0] ;  /* 0x0002b00001447983 */ /* 0x001f620000300a00 */
[----:B------:R-:W-:Y:S01]  /*3af80*/  ISETP.GE.AND P4, PT, R26, UR6, PT ;  /* 0x000000061a007c0c */ /* 0x000fe2000bf86270 */
[----:B------:R-:W0:Y:S01]  /*3af90*/  LDCU UR6, c[0x0][0x398] ;  /* 0x00007300ff0677ac */ /* 0x000e220008000800 */
[----:B------:R-:W-:Y:S01]  /*3afa0*/  ISETP.LT.AND P2, PT, R67, UR10, !P3 ;  /* 0x0000000a43007c0c */ /* 0x000fe2000df41270 */
[----:B------:R-:W5:Y:S01]  /*3afb0*/  LDL.LU R38, [R1+0x3a8] ;  /* 0x0003a80001267983 */ /* 0x000f620000300800 */
[----:B------:R-:W0:Y:S01]  /*3afc0*/  LDCU UR10, c[0x0][0x398] ;  /* 0x00007300ff0a77ac */ /* 0x000e220008000800 */
[----:B---3--:R-:W-:-:S02]  /*3afd0*/  ISETP.LT.AND P6, PT, R40, UR12, !P3 ;  /* 0x0000000c28007c0c */ /* 0x008fc4000dfc1270 */
[----:B------:R-:W3:Y:S01]  /*3afe0*/  LDL.LU R36, [R1+0x3ac] ;  /* 0x0003ac0001247983 */ /* 0x000ee20000300800 */
[----:B------:R-:W-:Y:S01]  /*3aff0*/  PRMT R28, R0, 0x9910, RZ ;  /* 0x00009910001c7816 */ /* 0x000fe200000000ff */
[----:B------:R-:W-:Y:S01]  /*3b000*/  VIADD R0, R66, 0x6b ;  /* 0x0000006b42007836 */ /* 0x000fe20000000000 */
[----:B------:R-:W-:Y:S01]  /*3b010*/  PRMT R26, R29, 0x9910, RZ ;  /* 0x000099101d1a7816 */ /* 0x000fe200000000ff */
[----:B------:R-:W3:Y:S01]  /*3b020*/  LDL.LU R37, [R1+0x1a8] ;  /* 0x0001a80001257983 */ /* 0x000ee20000300800 */
[----:B------:R-:W3:Y:S02]  /*3b030*/  LDCU UR12, c[0x0][0x398] ;  /* 0x00007300ff0c77ac */ /* 0x000ee40008000800 */
[----:B------:R-:W-:Y:S01]  /*3b040*/  SHF.R.S32.HI R26, RZ, 0x8, R26 ;  /* 0x00000008ff1a7819 */ /* 0x000fe2000001141a */
[----:B------:R-:W3:Y:S01]  /*3b050*/  LDL.LU R35, [R1+0x1ac] ;  /* 0x0001ac0001237983 */ /* 0x000ee20000300800 */
[----:B-1----:R-:W-:Y:S01]  /*3b060*/  ISETP.GE.AND P5, PT, R0, UR4, PT ;  /* 0x0000000400007c0c */ /* 0x002fe2000bfa6270 */
[----:B------:R-:W1:Y:S01]  /*3b070*/  LDCU UR4, c[0x0][0x39c] ;  /* 0x00007380ff0477ac */ /* 0x000e620008000800 */
[----:B------:R-:W-:Y:S01]  /*3b080*/  SHF.R.S32.HI R0, RZ, 0x8, R28 ;  /* 0x00000008ff007819 */ /* 0x000fe2000001141c */
[----:B------:R1:W-:Y:S04]  /*3b090*/  @P2 STG.E.U8 desc[UR24][R72.64], R26 ;  /* 0x0000001a48002986 */ /* 0x0003e8000c101118 */
[----:B--2---:R2:W-:Y:S01]  /*3b0a0*/  @P6 STG.E.U8 desc[UR24][R70.64], R0 ;  /* 0x0000000046006986 */ /* 0x0045e2000c101118 */
[----:B0-----:R-:W-:Y:S01]  /*3b0b0*/  ISETP.LT.AND P6, PT, R39, UR6, !P3 ;  /* 0x0000000627007c0c */ /* 0x001fe2000dfc1270 */
[----:B------:R-:W0:Y:S01]  /*3b0c0*/  LDCU UR6, c[0x0][0x39c] ;  /* 0x00007380ff0677ac */ /* 0x000e220008000800 */
[----:B------:R-:W-:Y:S01]  /*3b0d0*/  ISETP.LT.AND P3, PT, R34, UR9, !P3 ;  /* 0x0000000922007c0c */ /* 0x000fe2000df61270 */
[----:B------:R-:W3:Y:S01]  /*3b0e0*/  LDL.LU.64 R32, [R1+0x2a0] ;  /* 0x0002a00001207983 */ /* 0x000ee20000300a00 */
[----:B------:R-:W-:Y:S01]  /*3b0f0*/  ISETP.LT.AND P2, PT, R67, UR10, !P4 ;  /* 0x0000000a43007c0c */ /* 0x000fe2000e741270 */
[----:B------:R-:W0:Y:S01]  /*3b100*/  LDCU UR9, c[0x0][0x398] ;  /* 0x00007300ff0977ac */ /* 0x000e220008000800 */
[----:B-1----:R-:W-:Y:S01]  /*3b110*/  PRMT R26, R27, 0x9910, RZ ;  /* 0x000099101b1a7816 */ /* 0x002fe200000000ff */
[----:B------:R-:W3:Y:S01]  /*3b120*/  LDL.LU.64 R30, [R1+0x298] ;  /* 0x00029800011e7983 */ /* 0x000ee20000300a00 */
[----:B------:R-:W1:Y:S01]  /*3b130*/  LDCU UR10, c[0x0][0x398] ;  /* 0x00007300ff0a77ac */ /* 0x000e620008000800 */
[----:B--2---:R-:W-:-:S02]  /*3b140*/  PRMT R0, R44, 0x9910, RZ ;  /* 0x000099102c007816 */ /* 0x004fc400000000ff */
[----:B------:R-:W2:Y:S01]  /*3b150*/  LDL.LU R73, [R1+0x5b0] ;  /* 0x0005b00001497983 */ /* 0x000ea20000300800 */
[----:B------:R-:W-:Y:S02]  /*3b160*/  SHF.R.S32.HI R26, RZ, 0x8, R26 ;  /* 0x00000008ff1a7819 */ /* 0x000fe4000001141a */
[----:B------:R-:W-:Y:S01]  /*3b170*/  SHF.R.S32.HI R0, RZ, 0x8, R0 ;  /* 0x00000008ff007819 */ /* 0x000fe20000011400 */
[----:B------:R-:W2:Y:S04]  /*3b180*/  LDL.LU R72, [R1+0x5b4] ;  /* 0x0005b40001487983 */ /* 0x000ea80000300800 */
[----:B------:R-:W2:Y:S01]  /*3b190*/  LDL.LU.64 R70, [R1+0x290] ;  /* 0x0002900001467983 */ /* 0x000ea20000300a00 */
[----:B----4-:R-:W-:-:S03]  /*3b1a0*/  F2FP.SATFINITE.E5M2.F32.PACK_AB_MERGE_C R28, R41, R45, RZ ;  /* 0x0000002d291c723e */ /* 0x010fc600048060ff */
[----:B-----5:R-:W-:Y:S04]  /*3b1b0*/  @P6 STG.E.U8 desc[UR24][R42.64], R26 ;  /* 0x0000001a2a006986 */ /* 0x020fe8000c101118 */
[----:B------:R4:W-:Y:S04]  /*3b1c0*/  @P3 STG.E.U8 desc[UR24][R68.64], R0 ;  /* 0x0000000044003986 */ /* 0x0009e8000c101118 */
[----:B------:R5:W-:Y:S04]  /*3b1d0*/  @P2 STG.E.U8 desc[UR24][R46.64], R28 ;  /* 0x0000001c2e002986 */ /* 0x000be8000c101118 */
[----:B----4-:R-:W4:Y:S04]  /*3b1e0*/  LDL.LU.64 R68, [R1+0x288] ;  /* 0x0002880001447983 */ /* 0x010f280000300a00 */
[----:B-----5:R-:W5:Y:S01]  /*3b1f0*/  LDL.LU.64 R46, [R1+0xd28] ;  /* 0x000d2800012e7983 */ /* 0x020f620000300a00 */
[----:B---3--:R-:W-:Y:S01]  /*3b200*/  ISETP.LT.AND P6, PT, R40, UR12, !P4 ;  /* 0x0000000c28007c0c */ /* 0x008fe2000e7c1270 */
[----:B------:R-:W-:Y:S01]  /*3b210*/  VIADD R0, R66, 0x6c ;  /* 0x0000006c42007836 */ /* 0x000fe20000000000 */
[----:B------:R-:W-:Y:S01]  /*3b220*/  ISETP.LT.AND P3, PT, R39, UR14, !P4 ;  /* 0x0000000e27007c0c */ /* 0x000fe2000e761270 */
[----:B------:R-:W3:Y:S01]  /*3b230*/  LDL.LU.64 R42, [R1+0x280] ;  /* 0x00028000012a7983 */ /* 0x000ee20000300a00 */
[----:B------:R-:W-:Y:S01]  /*3b240*/  F2FP.SATFINITE.E5M2.F32.PACK_AB_MERGE_C R27, R36, R38, RZ ;  /* 0x00000026241b723e */ /* 0x000fe200048060ff */
[----:B------:R-:W1:Y:S01]  /*3b250*/  LDCU UR12, c[0x0][0x398] ;  /* 0x00007300ff0c77ac */ /* 0x000e620008000800 */
[----:B------:R-:W-:-:S02]  /*3b260*/  F2FP.SATFINITE.E5M2.F32.PACK_AB_MERGE_C R26, R35, R37, RZ ;  /* 0x00000025231a723e */ /* 0x000fc400048060ff */
[----:B------:R-:W-:Y:S01]  /*3b270*/  ISETP.GE.AND P2, PT, R0, UR4, PT ;  /* 0x0000000400007c0c */ /* 0x000fe2000bf46270 */
[----:B------:R-:W-:Y:S01]  /*3b280*/  VIADD R0, R66, 0x6d ;  /* 0x0000006d42007836 */ /* 0x000fe20000000000 */
[----:B0-----:R-:W-:Y:S01]  /*3b290*/  ISETP.LT.AND P4, PT, R34, UR9, !P4 ;  /* 0x0000000922007c0c */ /* 0x001fe2000e781270 */
[----:B------:R-:W0:Y:S02]  /*3b2a0*/  LDCU UR9, c[0x0][0x398] ;  /* 0x00007300ff0977ac */ /* 0x000e240008000800 */
[----:B------:R-:W-:Y:S01]  /*3b2b0*/  @P6 STG.E.U8 desc[UR24][R32.64], R27 ;  /* 0x0000001b20006986 */ /* 0x000fe2000c101118 */
[----:B------:R-:W0:Y:S03]  /*3b2c0*/  LDCU UR14, c[0x0][0x398] ;  /* 0x00007300ff0e77ac */ /* 0x000e260008000800 */
[----:B------:R1:W-:Y:S01]  /*3b2d0*/  @P3 STG.E.U8 desc[UR24][R30.64], R26 ;  /* 0x0000001a1e003986 */ /* 0x0003e2000c101118 */
[----:B------:R-:W-:Y:S01]  /*3b2e0*/  ISETP.GE.AND P6, PT, R0, UR6, PT ;  /* 0x0000000600007c0c */ /* 0x000fe2000bfc6270 */
[----:B------:R-:W0:Y:S01]  /*3b2f0*/  LDCU UR6, c[0x0][0x398] ;  /* 0x00007300ff0677ac */ /* 0x000e220008000800 */
[----:B------:R-:W-:Y:S01]  /*3b300*/  PRMT R0, R28, 0x9910, RZ ;  /* 0x000099101c007816 */ /* 0x000fe200000000ff */
[----:B------:R-:W0:Y:S01]  /*3b310*/  LDCU UR4, c[0x0][0x39c] ;  /* 0x00007380ff0477ac */ /* 0x000e220008000800 */
[----:B-1----:R-:W3:Y:S01]  /*3b320*/  LDL.LU.64 R30, [R1+0x278] ;  /* 0x00027800011e7983 */ /* 0x002ee20000300a00 */
[----:B--2---:R-:W-:-:S03]  /*3b330*/  F2FP.SATFINITE.E5M2.F32.PACK_AB_MERGE_C R28, R72, R73, RZ ;  /* 0x00000049481c723e */ /* 0x004fc600048060ff */
[----:B------:R-:W2:Y:S04]  /*3b340*/  LDL.LU.64 R72, [R1+0x270] ;  /* 0x0002700001487983 */ /* 0x000ea80000300a00 */
[----:B------:R-:W2:Y:S04]  /*3b350*/  LDL.LU R37, [R1+0x3b0] ;  /* 0x0003b00001257983 */ /* 0x000ea80000300800 */
[----:B------:R-:W2:Y:S01]  /*3b360*/  LDL.LU R35, [R1+0x3b4] ;  /* 0x0003b40001237983 */ /* 0x000ea20000300800 */
[----:B-----5:R-:W-:-:S05]  /*3b370*/  F2FP.SATFINITE.E5M2.F32.PACK_AB_MERGE_C R46, R47, R46, RZ ;  /* 0x0000002e2f2e723e */ /* 0x020fca00048060ff */
[----:B------:R1:W-:Y:S04]  /*3b380*/  @P4 STG.E.U8 desc[UR24][R70.64], R46 ;  /* 0x0000002e46004986 */ /* 0x0003e8000c101118 */
[----:B-1----:R-:W5:Y:S01]  /*3b390*/  LDL.LU.64 R70, [R1+0x268] ;  /* 0x0002680001467983 */ /* 0x002f620000300a00 */
[----:B------:R-:W-:Y:S01]  /*3b3a0*/  ISETP.LT.AND P3, PT, R67, UR10, !P5 ;  /* 0x0000000a43007c0c */ /* 0x000fe2000ef61270 */
[----:B------:R-:W1:Y:S01]  /*3b3b0*/  LDCU UR10, c[0x0][0x398] ;  /* 0x00007300ff0a77ac */ /* 0x000e620008000800 */
[----:B------:R-:W-:Y:S01]  /*3b3c0*/  SHF.R.S32.HI R0, RZ, 0x8, R0 ;  /* 0x00000008ff007819 */ /* 0x000fe20000011400 */
[----:B------:R-:W5:Y:S01]  /*3b3d0*/  LDL.LU R32, [R1+0x1b0] ;  /* 0x0001b00001207983 */ /* 0x000f620000300800 */
[----:B------:R-:W-:Y:S01]  /*3b3e0*/  ISETP.LT.AND P4, PT, R40, UR12, !P5 ;  /* 0x0000000c28007c0c */ /* 0x000fe2000ef81270 */
[----:B------:R-:W1:Y:S01]  /*3b3f0*/  LDCU UR12, c[0x0][0x398] ;  /* 0x00007300ff0c77ac */ /* 0x000e620008000800 */
[----:B------:R-:W-:Y:S01]  /*3b400*/  PRMT R27, R27, 0x9910, RZ ;  /* 0x000099101b1b7816 */ /* 0x000fe200000000ff */
[----:B------:R-:W5:Y:S01]  /*3b410*/  LDL.LU R33, [R1+0x1b4] ;  /* 0x0001b40001217983 */ /* 0x000f620000300800 */
[----:B------:R-:W-:-:S05]  /*3b420*/  PRMT R26, R26, 0x9910, RZ ;  /* 0x000099101a1a7816 */ /* 0x000fca00000000ff */
[----:B----4-:R4:W-:Y:S01]  /*3b430*/  @P3 STG.E.U8 desc[UR24][R68.64], R0 ;  /* 0x0000000044003986 */ /* 0x0109e2000c101118 */
[----:B0-----:R-:W-:Y:S01]  /*3b440*/  ISETP.LT.AND P3, PT, R39, UR9, !P5 ;  /* 0x0000000927007c0c */ /* 0x001fe2000ef61270 */
[----:B------:R-:W0:Y:S01]  /*3b450*/  LDCU UR9, c[0x0][0x398] ;  /* 0x00007300ff0977ac */ /* 0x000e220008000800 */
[----:B------:R-:W-:Y:S01]  /*3b460*/  SHF.R.S32.HI R26, RZ, 0x8, R26 ;  /* 0x00000008ff1a7819 */ /* 0x000fe2000001141a */
[----:B----4-:R-:W-:Y:S01]  /*3b470*/  IMAD.MOV.U32 R0, RZ, RZ, R27 ;  /* 0x000000ffff007224 */ /* 0x010fe200078e001b */
[----:B------:R-:W-:Y:S01]  /*3b480*/  PRMT R46, R46, 0x9910, RZ ;  /* 0x000099102e2e7816 */ /* 0x000fe200000000ff */
[----:B------:R-:W4:Y:S03]  /*3b490*/  LDL.LU.64 R68, [R1+0x258] ;  /* 0x0002580001447983 */ /* 0x000f260000300a00 */
[----:B------:R-:W-:Y:S02]  /*3b4a0*/  SHF.R.S32.HI R0, RZ, 0x8, R0 ;  /* 0x00000008ff007819 */ /* 0x000fe40000011400 */
[----:B------:R-:W-:Y:S01]  /*3b4b0*/  ISETP.LT.AND P5, PT, R34, UR6, !P5 ;  /* 0x0000000622007c0c */ /* 0x000fe2000efa1270 */
[----:B------:R-:W0:Y:S02]  /*3b4c0*/  LDCU UR6, c[0x0][0x39c] ;  /* 0x00007380ff0677ac */ /* 0x000e240008000800 */
[----:B---3--:R3:W-:Y:S01]  /*3b4d0*/  @P4 STG.E.U8 desc[UR24][R42.64], R0 ;  /* 0x000000002a004986 */ /* 0x0087e2000c101118 */
[----:B-1----:R-:W-:Y:S01]  /*3b4e0*/  ISETP.LT.AND P4, PT, R67, UR10, !P2 ;  /* 0x0000000a43007c0c */ /* 0x002fe2000d781270 */
[----:B------:R-:W1:Y:S02]  /*3b4f0*/  LDCU UR10, c[0x0][0x398] ;  /* 0x00007300ff0a77ac */ /* 0x000e640008000800 */
[----:B------:R2:W-:Y:S01]  /*3b500*/  @P3 STG.E.U8 desc[UR24][R30.64], R26 ;  /* 0x0000001a1e003986 */ /* 0x0005e2000c101118 */
[----:B------:R-:W-:Y:S01]  /*3b510*/  ISETP.LT.AND P3, PT, R40, UR12, !P2 ;  /* 0x0000000c28007c0c */ /* 0x000fe2000d761270 */
[----:B------:R-:W0:Y:S01]  /*3b520*/  LDCU UR12, c[0x0][0x398] ;  /* 0x00007300ff0c77ac */ /* 0x000e220008000800 */
[----:B---3--:R-:W-:Y:S01]  /*3b530*/  IMAD.MOV.U32 R0, RZ, RZ, R46 ;  /* 0x000000ffff007224 */ /* 0x008fe200078e002e */
[----:B--2---:R-:W-:Y:S01]  /*3b540*/  F2FP.SATFINITE.E5M2.F32.PACK_AB_MERGE_C R26, R35, R37, RZ ;  /* 0x00000025231a723e */ /* 0x004fe200048060ff */
[----:B------:R-:W2:Y:S03]  /*3b550*/  LDL.LU.64 R30, [R1+0x250] ;  /* 0x00025000011e7983 */ /* 0x000ea60000300a00 */
[----:B------:R-:W-:-:S05]  /*3b560*/  SHF.R.S32.HI R0, RZ, 0x8, R0 ;  /* 0x00000008ff007819 */ /* 0x000fca0000011400 */
[----:B------:R3:W-:Y:S04]  /*3b570*/  @P5 STG.E.U8 desc[UR24][R72.64], R0 ;  /* 0x0000000048005986 */ /* 0x0007e8000c101118 */
[----:B---3--:R-:W3:Y:S04]  /*3b580*/  LDL.LU.64 R72, [R1+0x248] ;  /* 0x0002480001487983 */ /* 0x008ee80000300a00 */
[----:B-----5:R5:W-:Y:S04]  /*3b590*/  @P4 STG.E.U8 desc[UR24][R70.64], R28 ;  /* 0x0000001c46004986 */ /* 0x020be8000c101118 */
[----:B------:R0:W-:Y:S04]  /*3b5a0*/  @P3 STG.E.U8 desc[UR24][R48.64], R26 ;  /* 0x0000001a30003986 */ /* 0x0001e8000c101118 */
[----:B-----5:R-:W5:Y:S04]  /*3b5b0*/  LDL.LU.64 R70, [R1+0x240] ;  /* 0x0002400001467983 */ /* 0x020f680000300a00 */
[----:B0-----:R-:W2:Y:S01]  /*3b5c0*/  LDL.LU.64 R48, [R1+0xd20] ;  /* 0x000d200001307983 */ /* 0x001ea20000300a00 */
[----:B------:R-:W-:-:S02]  /*3b5d0*/  ISETP.LT.AND P5, PT, R39, UR14, !P2 ;  /* 0x0000000e27007c0c */ /* 0x000fc4000d7a1270 */
[----:B------:R-:W-:Y:S01]  /*3b5e0*/  F2FP.SATFINITE.E5M2.F32.PACK_AB_MERGE_C R27, R33, R32, RZ ;  /* 0x00000020211b723e */ /* 0x000fe200048060ff */
[----:B------:R-:W-:Y:S01]  /*3b5f0*/  VIADD R0, R66, 0x6e ;  /* 0x0000006e42007836 */ /* 0x000fe20000000000 */
[----:B------:R-:W-:Y:S01]  /*3b600*/  ISETP.LT.AND P2, PT, R34, UR9, !P2 ;  /* 0x0000000922007c0c */ /* 0x000fe2000d741270 */
[----:B------:R-:W0:Y:S03]  /*3b610*/  LDCU UR14, c[0x0][0x398] ;  /* 0x00007300ff0e77ac */ /* 0x000e260008000800 */
[----:B------:R-:W-:Y:S01]  /*3b620*/  ISETP.GE.AND P4, PT, R0, UR4, PT ;  /* 0x0000000400007c0c */ /* 0x000fe2000bf86270 */
[----:B------:R-:W0:Y:S04]  /*3b630*/  LDCU UR9, c[0x0][0x398] ;  /* 0x00007300ff0977ac */ /* 0x000e280008000800 */
[----:B----4-:R4:W-:Y:S01]  /*3b640*/  @P5 STG.E.U8 desc[UR24][R68.64], R27 ;  /* 0x0000001b44005986 */ /* 0x0109e2000c101118 */
[----:B------:R-:W-:Y:S01]  /*3b650*/  PRMT R0, R28, 0x9910, RZ ;  /* 0x000099101c007816 */ /* 0x000fe200000000ff */
[----:B------:R-:W0:Y:S01]  /*3b660*/  LDCU UR4, c[0x0][0x39c] ;  /* 0x00007380ff0477ac */ /* 0x000e220008000800 */
[----:B------:R-:W-:-:S02]  /*3b670*/  PRMT R28, R26, 0x9910, RZ ;  /* 0x000099101a1c7816 */ /* 0x000fc400000000ff */
[----:B-1----:R-:W-:Y:S01]  /*3b680*/  ISETP.LT.AND P3, PT, R67, UR10, !P6 ;  /* 0x0000000a43007c0c */ /* 0x002fe2000f761270 */
[----:B------:R-:W1:Y:S01]  /*3b690*/  LDCU UR10, c[0x0][0x398] ;  /* 0x00007300ff0a77ac */ /* 0x000e620008000800 */
[----:B----4-:R-:W4:Y:S04]  /*3b6a0*/  LDL.LU R68, [R1+0x5b8] ;  /* 0x0005b80001447983 */ /* 0x010f280000300800 */
[----:B------:R-:W4:Y:S01]  /*3b6b0*/  LDL.LU R69, [R1+0x5bc] ;  /* 0x0005bc0001457983 */ /* 0x000f220000300800 */
[----:B------:R-:W-:Y:S01]  /*3b6c0*/  ISETP.LT.AND P5, PT, R40, UR12, !P6 ;  /* 0x0000000c28007c0c */ /* 0x000fe2000f7a1270 */
[----:B------:R-:W0:Y:S01]  /*3b6d0*/  LDCU UR12, c[0x0][0x398] ;  /* 0x00007300ff0c77ac */ /* 0x000e220008000800 */
[----:B------:R-:W-:Y:S01]  /*3b6e0*/  SHF.R.S32.HI R26, RZ, 0x8, R0 ;  /* 0x00000008ff1a7819 */ /* 0x000fe20000011400 */
[----:B------:R-:W-:Y:S01]  /*3b6f0*/  IMAD.MOV.U32 R0, RZ, RZ, R28 ;  /* 0x000000ffff007224 */ /* 0x000fe200078e001c */
[----:B------:R-:W4:Y:S04]  /*3b700*/  LDL.LU.64 R44, [R1+0x230] ;  /* 0x00023000012c7983 */ /* 0x000f280000300a00 */
[----:B------:R-:W4:Y:S01]  /*3b710*/  LDL.LU.64 R42, [R1+0x228] ;  /* 0x00022800012a7983 */ /* 0x000f220000300a00 */
[----:B------:R-:W-:-:S03]  /*3b720*/  SHF.R.S32.HI R0, RZ, 0x8, R0 ;  /* 0x00000008ff007819 */ /* 0x000fc60000011400 */
[----:B------:R-:W4:Y:S04]  /*3b730*/  LDL.LU R37, [R1+0x3b8] ;  /* 0x0003b80001257983 */ /* 0x000f280000300800 */
[----:B------:R-:W4:Y:S04]  /*3b740*/  LDL.LU R35, [R1+0x3bc] ;  /* 0x0003bc0001237983 */ /* 0x000f280000300800 */
[----:B------:R-:W4:Y:S04]  /*3b750*/  LDL.LU R32, [R1+0x1b8] ;  /* 0x0001b80001207983 */ /* 0x000f280000300800 */
[----:B------:R-:W4:Y:S01]  /*3b760*/  LDL.LU R33, [R1+0x1bc] ;  /* 0x0001bc0001217983 */ /* 0x000f220000300800 */
[----:B--2---:R-:W-:-:S05]  /*3b770*/  F2FP.SATFINITE.E5M2.F32.PACK_AB_MERGE_C R48, R49, R48, RZ ;  /* 0x000000303130723e */ /* 0x004fca00048060ff */
[----:B------:R-:W-:Y:S04]  /*3b780*/  @P2 STG.E.U8 desc[UR24][R30.64], R48 ;  /* 0x000000301e002986 */ /* 0x000fe8000c101118 */
[----:B---3--:R-:W-:Y:S04]  /*3b790*/  @P3 STG.E.U8 desc[UR24][R72.64], R26 ;  /* 0x0000001a48003986 */ /* 0x008fe8000c101118 */
[----:B-----5:R2:W-:Y:S04]  /*3b7a0*/  @P5 STG.E.U8 desc[UR24][R70.64], R0 ;  /* 0x0000000046005986 */ /* 0x0205e8000c101118 */
[----:B--2---:R-:W2:Y:S01]  /*3b7b0*/  LDL.LU.64 R70, [R1+0x220] ;  /* 0x0002200001467983 */ /* 0x004ea20000300a00 */
[----:B0-----:R-:W-:-:S02]  /*3b7c0*/  ISETP.LT.AND P3, PT, R39, UR14, !P6 ;  /* 0x0000000e27007c0c */ /* 0x001fc4000f761270 */
[----:B------:R-:W-:Y:S01]  /*3b7d0*/  PRMT R26, R27, 0x9910, RZ ;  /* 0x000099101b1a7816 */ /* 0x000fe200000000ff */
[----:B------:R-:W3:Y:S01]  /*3b7e0*/  LDL.LU.64 R30, [R1+0x218] ;  /* 0x00021800011e7983 */ /* 0x000ee20000300a00 */
[----:B-1----:R-:W-:Y:S01]  /*3b7f0*/  ISETP.LT.AND P2, PT, R67, UR10, !P4 ;  /* 0x0000000a43007c0c */ /* 0x002fe2000e741270 */
[----:B------:R-:W-:Y:S01]  /*3b800*/  VIADD R0, R66, 0x6f ;  /* 0x0000006f42007836 */ /* 0x000fe20000000000 */
[----:B------:R-:W-:Y:S01]  /*3b810*/  SHF.R.S32.HI R26, RZ, 0x8, R26 ;  /* 0x00000008ff1a7819 */ /* 0x000fe2000001141a */
[----:B------:R-:W5:Y:S01]  /*3b820*/  LDL.LU.64 R72, [R1+0x210] ;  /* 0x0002100001487983 */ /* 0x000f620000300a00 */
[----:B----4-:R-:W-:Y:S01]  /*3b830*/  F2FP.SATFINITE.E5M2.F32.PACK_AB_MERGE_C R27, R69, R68, RZ ;  /* 0x00000044451b723e */ /* 0x010fe200048060ff */
[----:B------:R-:W0:Y:S02]  /*3b840*/  LDCU UR14, c[0x0][0x398] ;  /* 0x00007300ff0e77ac */ /* 0x000e240008000800 */
[----:B------:R-:W4:Y:S01]  /*3b850*/  LDL.LU.64 R68, [R1+0x208] ;  /* 0x0002080001447983 */ /* 0x000f220000300a00 */
[----:B------:R-:W-:Y:S01]  /*3b860*/  ISETP.LT.AND P6, PT, R34, UR9, !P6 ;  /* 0x0000000922007c0c */ /* 0x000fe2000f7c1270 */
[----:B------:R-:W1:Y:S02]  /*3b870*/  LDCU UR9, c[0x0][0x398] ;  /* 0x00007300ff0977ac */ /* 0x000e640008000800 */
[----:B------:R0:W-:Y:S01]  /*3b880*/  @P3 STG.E.U8 desc[UR24][R50.64], R26 ;  /* 0x0000001a32003986 */ /* 0x0001e2000c101118 */
[----:B------:R-:W-:Y:S01]  /*3b890*/  ISETP.LT.AND P3, PT, R40, UR12, !P4 ;  /* 0x0000000c28007c0c */ /* 0x000fe2000e761270 */
[----:B------:R-:W1:Y:S01]  /*3b8a0*/  LDCU UR10, c[0x0][0x398] ;  /* 0x00007300ff0a77ac */ /* 0x000e620008000800 */
[----:B------:R-:W-:-:S02]  /*3b8b0*/  PRMT R28, R48, 0x9910, RZ ;  /* 0x00009910301c7816 */ /* 0x000fc400000000ff */
[----:B------:R-:W-:Y:S01]  /*3b8c0*/  ISETP.GE.AND P5, PT, R0, UR6, PT ;  /* 0x0000000600007c0c */ /* 0x000fe2000bfa6270 */
[----:B------:R-:W1:Y:S01]  /*3b8d0*/  LDCU UR6, c[0x0][0x398] ;  /* 0x00007300ff0677ac */ /* 0x000e620008000800 */
[----:B0-----:R-:W3:Y:S01]  /*3b8e0*/  LDL.LU.64 R50, [R1+0xd18] ;  /* 0x000d180001327983 */ /* 0x001ee20000300a00 */
[----:B------:R-:W-:Y:S01]  /*3b8f0*/  SHF.R.S32.HI R0, RZ, 0x8, R28 ;  /* 0x00000008ff007819 */ /* 0x000fe2000001141c */
[----:B------:R-:W0:Y:S01]  /*3b900*/  LDCU UR12, c[0x0][0x398] ;  /* 0x00007300ff0c77ac */ /* 0x000e220008000800 */
[----:B------:R-:W-:-:S03]  /*3b910*/  F2FP.SATFINITE.E5M2.F32.PACK_AB_MERGE_C R26, R35, R37, RZ ;  /* 0x00000025231a723e */ /* 0x000fc600048060ff */
[----:B------:R-:W-:Y:S04]  /*3b920*/  @P6 STG.E.U8 desc[UR24][R44.64], R0 ;  /* 0x000000002c006986 */ /* 0x000fe8000c101118 */
[----:B------:R-:W-:Y:S04]  /*3b930*/  @P2 STG.E.U8 desc[UR24][R42.64], R27 ;  /* 0x0000001b2a002986 */ /* 0x000fe8000c101118 */
[----:B--2---:R2:W-:Y:S04]  /*3b940*/  @P3 STG.E.U8 desc[UR24][R70.64], R26 ;  /* 0x0000001a46003986 */ /* 0x0045e8000c101118 */
[----:B--2---:R-:W2:Y:S01]  /*3b950*/  LDL.LU.64 R70, [R1+0x200] ;  /* 0x0002000001467983 */ /* 0x004ea20000300a00 */
[----:B------:R-:W-:Y:S01]  /*3b960*/  VIADD R0, R66, 0x70 ;  /* 0x0000007042007836 */ /* 0x000fe20000000000 */
[----:B------:R-:W-:Y:S01]  /*3b970*/  ISETP.LT.AND P6, PT, R39, UR16, !P4 ;  /* 0x0000001027007c0c */ /* 0x000fe2000e7c1270 */
[----:B------:R-:W0:Y:S01]  /*3b980*/  LDCU UR16, c[0x0][0x398] ;  /* 0x00007300ff1077ac */ /* 0x000e220008000800 */
[----:B-1----:R-:W-:Y:S01]  /*3b990*/  ISETP.LT.AND P3, PT, R67, UR6, !P5 ;  /* 0x0000000643007c0c */ /* 0x002fe2000ef61270 */
[----:B------:R-:W2:Y:S01]  /*3b9a0*/  LDL.LU R47, [R1+0x5c0] ;  /* 0x0005c000012f7983 */ /* 0x000ea20000300800 */
[----:B------:R-:W-:Y:S01]  /*3b9b0*/  ISETP.GE.AND P2, PT, R0, UR4, PT ;  /* 0x0000000400007c0c */ /* 0x000fe2000bf46270 */
[----:B------:R-:W1:Y:S01]  /*3b9c0*/  LDCU UR4, c[0x0][0x39c] ;  /* 0x00007380ff0477ac */ /* 0x000e620008000800 */
[----:B------:R-:W-:Y:S01]  /*3b9d0*/  ISETP.LT.AND P4, PT, R34, UR14, !P4 ;  /* 0x0000000e22007c0c */ /* 0x000fe2000e781270 */
[----:B------:R-:W2:Y:S01]  /*3b9e0*/  LDL.LU R41, [R1+0x5c4] ;  /* 0x0005c40001297983 */ /* 0x000ea20000300800 */
[----:B------:R-:W-:-:S02]  /*3b9f0*/  PRMT R27, R27, 0x9910, RZ ;  /* 0x000099101b1b7816 */ /* 0x000fc400000000ff */
[----:B------:R-:W-:Y:S01]  /*3ba00*/  F2FP.SATFINITE.E5M2.F32.PACK_AB_MERGE_C R28, R33, R32, RZ ;  /* 0x00000020211c723e */ /* 0x000fe200048060ff */
[----:B------:R-:W2:Y:S01]  /*3ba10*/  LDL.LU.64 R44, [R1+0x150] ;  /* 0x00015000012c7983 */ /* 0x000ea20000300a00 */
[----:B------:R-:W-:Y:S02]  /*3ba20*/  PRMT R29, R26, 0x9910, RZ ;  /* 0x000099101a1d7816 */ /* 0x000fe400000000ff */
[----:B---3--:R-:W-:Y:S01]  /*3ba30*/  F2FP.SATFINITE.E5M2.F32.PACK_AB_MERGE_C R50, R51, R50, RZ ;  /* 0x000000323332723e */ /* 0x008fe200048060ff */
[----:B------:R-:W3:Y:S01]  /*3ba40*/  LDL.LU R38, [R1+0x5c8] ;  /* 0x0005c80001267983 */ /* 0x000ee20000300800 */
[----:B------:R-:W-:Y:S01]  /*3ba50*/  SHF.R.S32.HI R26, RZ, 0x8, R27 ;  /* 0x00000008ff1a7819 */ /* 0x000fe2000001141b */
[----:B------:R-:W-:Y:S01]  /*3ba60*/  VIADD R0, R66, 0x71 ;  /* 0x0000007142007836 */ /* 0x000fe20000000000 */
[----:B------:R-:W0:Y:S01]  /*3ba70*/  LDCU UR6, c[0x0][0x398] ;  /* 0x00007300ff0677ac */ /* 0x000e220008000800 */
[----:B------:R-:W3:Y:S01]  /*3ba80*/  LDL.LU R36, [R1+0x5cc] ;  /* 0x0005cc0001247983 */ /* 0x000ee20000300800 */
[----:B------:R-:W0:Y:S03]  /*3ba90*/  LDCU UR14, c[0x0][0x398] ;  /* 0x00007300ff0e77ac */ /* 0x000e260008000800 */
[----:B------:R-:W3:Y:S04]  /*3baa0*/  LDL.LU.64 R42, [R1+0x148] ;  /* 0x00014800012a7983 */ /* 0x000ee80000300a00 */
[----:B------:R0:W-:Y:S01]  /*3bab0*/  @P6 STG.E.U8 desc[UR24][R30.64], R28 ;  /* 0x0000001c1e006986 */ /* 0x0001e2000c101118 */
[----:B------:R-:W-:Y:S01]  /*3bac0*/  ISETP.LT.AND P6, PT, R40, UR9, !P5 ;  /* 0x0000000928007c0c */ /* 0x000fe2000efc1270 */
[----:B------:R-:W0:Y:S02]  /*3bad0*/  LDCU UR9, c[0x0][0x398] ;  /* 0x00007300ff0977ac */ /* 0x000e240008000800 */
[----:B------:R-:W3:Y:S04]  /*3bae0*/  LDL.LU R37, [R1+0x3c0] ;  /* 0x0003c00001257983 */ /* 0x000ee80000300800 */
[----:B-----5:R-:W-:Y:S01]  /*3baf0*/  @P4 STG.E.U8 desc[UR24][R72.64], R50 ;  /* 0x0000003248004986 */ /* 0x020fe2000c101118 */
[----:B-1----:R-:W-:-:S03]  /*3bb00*/  ISETP.GE.AND P4, PT, R0, UR4, PT ;  /* 0x0000000400007c0c */ /* 0x002fc6000bf86270 */
[----:B------:R-:W5:Y:S01]  /*3bb10*/  LDL.LU R35, [R1+0x3c4] ;  /* 0x0003c40001237983 */ /* 0x000f620000300800 */
[----:B------:R-:W-:Y:S01]  /*3bb20*/  IMAD.MOV.U32 R0, RZ, RZ, R29 ;  /* 0x000000ffff007224 */ /* 0x000fe200078e001d */
[----:B------:R-:W1:Y:S02]  /*3bb30*/  LDCU UR4, c[0x0][0x39c] ;  /* 0x00007380ff0477ac */ /* 0x000e640008000800 */
[----:B----4-:R4:W-:Y:S01]  /*3bb40*/  @P3 STG.E.U8 desc[UR24][R68.64], R26 ;  /* 0x0000001a44003986 */ /* 0x0109e2000c101118 */
[----:B------:R-:W-:Y:S01]  /*3bb50*/  ISETP.LT.AND P3, PT, R39, UR10, !P5 ;  /* 0x0000000a27007c0c */ /* 0x000fe2000ef61270 */
[----:B------:R-:W1:Y:S02]  /*3bb60*/  LDCU UR10, c[0x0][0x398] ;  /* 0x00007300ff0a77ac */ /* 0x000e640008000800 */
[----:B0-----:R-:W5:Y:S04]  /*3bb70*/  LDL.LU R30, [R1+0x1c0] ;  /* 0x0001c000011e7983 */ /* 0x001f680000300800 */
[----:B------:R-:W5:Y:S01]  /*3bb80*/  LDL.LU R31, [R1+0x1c4] ;  /* 0x0001c400011f7983 */ /* 0x000f620000300800 */
[----:B------:R-:W-:-:S02]  /*3bb90*/  SHF.R.S32.HI R0, RZ, 0x8, R0 ;  /* 0x00000008ff007819 */ /* 0x000fc40000011400 */
[----:B----4-:R-:W-:Y:S01]  /*3bba0*/  PRMT R26, R28, 0x9910, RZ ;  /* 0x000099101c1a7816 */ /* 0x010fe200000000ff */
[----:B------:R-:W4:Y:S03]  /*3bbb0*/  LDL.LU.64 R72, [R1+0x140] ;  /* 0x0001400001487983 */ /* 0x000f260000300a00 */
[----:B------:R-:W-:Y:S01]  /*3bbc0*/  SHF.R.S32.HI R26, RZ, 0x8, R26 ;  /* 0x00000008ff1a7819 */ /* 0x000fe2000001141a */
[----:B------:R-:W4:Y:S04]  /*3bbd0*/  LDL.LU.64 R32, [R1+0x138] ;  /* 0x0001380001207983 */ /* 0x000f280000300a00 */
[----:B--2---:R-:W-:Y:S04]  /*3bbe0*/  @P6 STG.E.U8 desc[UR24][R70.64], R0 ;  /* 0x0000000046006986 */ /* 0x004fe8000c101118 */
[----:B------:R0:W-:Y:S04]  /*3bbf0*/  @P3 STG.E.U8 desc[UR24][R52.64], R26 ;  /* 0x0000001a34003986 */ /* 0x0001e8000c101118 */
[----:B0-----:R-:W2:Y:S04]  /*3bc00*/  LDL.LU.64 R52, [R1+0xd10] ;  /* 0x000d100001347983 */ /* 0x001ea80000300a00 */
[----:B------:R-:W2:Y:S04]  /*3bc10*/  LDL.LU.64 R68, [R1+0x130] ;  /* 0x0001300001447983 */ /* 0x000ea80000300a00 */
[----:B------:R-:W2:Y:S01]  /*3bc20*/  LDL.LU.64 R70, [R1+0x128] ;  /* 0x0001280001467983 */ /* 0x000ea20000300a00 */
[----:B------:R-:W-:Y:S01]  /*3bc30*/  ISETP.LT.AND P5, PT, R34, UR6, !P5 ;  /* 0x0000000622007c0c */ /* 0x000fe2000efa1270 */
[----:B------:R-:W0:Y:S01]  /*3bc40*/  LDCU UR6, c[0x0][0x398] ;  /* 0x00007300ff0677ac */ /* 0x000e220008000800 */
[----:B------:R-:W-:-:S02]  /*3bc50*/  PRMT R27, R50, 0x9910, RZ ;  /* 0x00009910321b7816 */ /* 0x000fc400000000ff */
[----:B------:R-:W-:Y:S01]  /*3bc60*/  ISETP.LT.AND P6, PT, R67, UR9, !P2 ;  /* 0x0000000943007c0c */ /* 0x000fe2000d7c1270 */
[----:B------:R-:W-:Y:S01]  /*3bc70*/  VIADD R0, R66, 0x72 ;  /* 0x0000007242007836 */ /* 0x000fe20000000000 */
[----:B------:R-:W-:Y:S01]  /*3bc80*/  SHF.R.S32.HI R26, RZ, 0x8, R27 ;  /* 0x00000008ff1a7819 */ /* 0x000fe2000001141b */
[----:B------:R-:W0:Y:S03]  /*3bc90*/  LDCU UR9, c[0x0][0x398] ;  /* 0x00007300ff0977ac */ /* 0x000e260008000800 */
[----:B-1----:R-:W-:Y:S01]  /*3bca0*/  ISETP.GE.AND P3, PT, R0, UR4, PT ;  /* 0x0000000400007c0c */ /* 0x002fe2000bf66270 */
[----:B------:R-:W1:Y:S02]  /*3bcb0*/  LDCU UR4, c[0x0][0x39c] ;  /* 0x00007380ff0477ac */ /* 0x000e640008000800 */
[----:B------:R0:W-:Y:S01]  /*3bcc0*/  @P5 STG.E.U8 desc[UR24][R44.64], R26 ;  /* 0x0000001a2c005986 */ /* 0x0001e2000c101118 */
[----:B------:R-:W-:Y:S01]  /*3bcd0*/  ISETP.LT.AND P5, PT, R40, UR10, !P2 ;  /* 0x0000000a28007c0c */ /* 0x000fe2000d7a1270 */
[----:B------:R-:W1:Y:S01]  /*3bce0*/  LDCU UR10, c[0x0][0x398] ;  /* 0x00007300ff0a77ac */ /* 0x000e620008000800 */
[----:B------:R-:W-:-:S05]  /*3bcf0*/  F2FP.SATFINITE.E5M2.F32.PACK_AB_MERGE_C R0, R41, R47, RZ ;  /* 0x0000002f2900723e */ /* 0x000fca00048060ff */
[----:B---3--:R-:W-:Y:S01]  /*3bd00*/  @P6 STG.E.U8 desc[UR24][R42.64], R0 ;  /* 0x000000002a006986 */ /* 0x008fe2000c101118 */
[----:B------:R-:W-:Y:S01]  /*3bd10*/  ISETP.LT.AND P6, PT, R39, UR12, !P2 ;  /* 0x0000000c27007c0c */ /* 0x000fe2000d7c1270 */
[----:B------:R-:W3:Y:S01]  /*3bd20*/  LDCU UR12, c[0x0][0x398] ;  /* 0x00007300ff0c77ac */ /* 0x000ee20008000800 */
[----:B-----5:R-:W-:Y:S02]  /*3bd30*/  F2FP.SATFINITE.E5M2.F32.PACK_AB_MERGE_C R27, R31, R30, RZ ;  /* 0x0000001e1f1b723e */ /* 0x020fe400048060ff */
[----:B------:R-:W5:Y:S01]  /*3bd40*/  LDL.LU.64 R30, [R1+0x120] ;  /* 0x00012000011e7983 */ /* 0x000f620000300a00 */
[----:B0-----:R-:W-:Y:S02]  /*3bd50*/  F2FP.SATFINITE.E5M2.F32.PACK_AB_MERGE_C R26, R35, R37, RZ ;  /* 0x00000025231a723e */ /* 0x001fe400048060ff */
[----:B------:R-:W-:Y:S01]  /*3bd60*/  ISETP.LT.AND P2, PT, R34, UR6, !P2 ;  /* 0x0000000622007c0c */ /* 0x000fe2000d741270 */
[----:B------:R-:W0:Y:S02]  /*3bd70*/  LDCU UR6, c[0x0][0x39c] ;  /* 0x00007380ff0677ac */ /* 0x000e240008000800 */
[----:B----4-:R4:W-:Y:S04]  /*3bd80*/  @P5 STG.E.U8 desc[UR24][R72.64], R26 ;  /* 0x0000001a48005986 */ /* 0x0109e8000c101118 */
[----:B------:R-:W-:Y:S04]  /*3bd90*/  @P6 STG.E.U8 desc[UR24][R32.64], R27 ;  /* 0x0000001b20006986 */ /* 0x000fe8000c101118 */
[----:B----4-:R-:W4:Y:S04]  /*3bda0*/  LDL.LU.64 R72, [R1+0x118] ;  /* 0x0001180001487983 */ /* 0x010f280000300a00 */
[----:B------:R-:W4:Y:S01]  /*3bdb0*/  LDL.LU.64 R42, [R1+0x110] ;  /* 0x00011000012a7983 */ /* 0x000f220000300a00 */
[----:B------:R-:W-:-:S02]  /*3bdc0*/  F2FP.SATFINITE.E5M2.F32.PACK_AB_MERGE_C R28, R36, R38, RZ ;  /* 0x00000026241c723e */ /* 0x000fc400048060ff */
[----:B------:R-:W-:Y:S01]  /*3bdd0*/  ISETP.LT.AND P5, PT, R67, UR9, !P4 ;  /* 0x0000000943007c0c */ /* 0x000fe2000e7a1270 */
[----:B------:R-:W0:Y:S01]  /*3bde0*/  LDCU UR9, c[0x0][0x398] ;  /* 0x00007300ff0977ac */ /* 0x000e220008000800 */
[----:B------:R-:W-:-:S04]  /*3bdf0*/  PRMT R0, R0, 0x9910, RZ ;  /* 0x0000991000007816 */ /* 0x000fc800000000ff */
[----:B------:R-:W-:Y:S02]  /*3be00*/  SHF.R.S32.HI R0, RZ, 0x8, R0 ;  /* 0x00000008ff007819 */ /* 0x000fe40000011400 */
[----:B--2---:R-:W-:-:S05]  /*3be10*/  F2FP.SATFINITE.E5M2.F32.PACK_AB_MERGE_C R52, R53, R52, RZ ;  /* 0x000000343534723e */ /* 0x004fca00048060ff */
[----:B------:R2:W-:Y:S04]  /*3be20*/  @P2 STG.E.U8 desc[UR24][R68.64], R52 ;  /* 0x0000003444002986 */ /* 0x0005e8000c101118 */
[----:B--2---:R-:W2:Y:S04]  /*3be30*/  LDL.LU R68, [R1+0x3c8] ;  /* 0x0003c80001447983 */ /* 0x004ea80000300800 */
[----:B------:R-:W2:Y:S04]  /*3be40*/  LDL.LU R69, [R1+0x3cc] ;  /* 0x0003cc0001457983 */ /* 0x000ea80000300800 */
[----:B------:R-:W2:Y:S04]  /*3be50*/  LDL.LU.64 R36, [R1+0x108] ;  /* 0x0001080001247983 */ /* 0x000ea80000300a00 */
[----:B------:R-:W2:Y:S04]  /*3be60*/  LDL.LU R32, [R1+0x1c8] ;  /* 0x0001c80001207983 */ /* 0x000ea80000300800 */
[----:B------:R-:W2:Y:S04]  /*3be70*/  LDL.LU R33, [R1+0x1cc] ;  /* 0x0001cc0001217983 */ /* 0x000ea80000300800 */
[----:B------:R0:W-:Y:S04]  /*3be80*/  @P5 STG.E.U8 desc[UR24][R70.64], R0 ;  /* 0x0000000046005986 */ /* 0x0001e8000c101118 */
[----:B0-----:R-:W2:Y:S01]  /*3be90*/  LDL.LU.64 R70, [R1+0xf8] ;  /* 0x0000f80001467983 */ /* 0x001ea20000300a00 */
[----:B-1----:R-:W-:Y:S01]  /*3bea0*/  ISETP.LT.AND P6, PT, R40, UR10, !P4 ;  /* 0x0000000a28007c0c */ /* 0x002fe2000e7c1270 */
[----:B------:R-:W0:Y:S01]  /*3beb0*/  LDCU UR10, c[0x0][0x398] ;  /* 0x00007300ff0a77ac */ /* 0x000e220008000800 */
[----:B------:R-:W-:-:S02]  /*3bec0*/  PRMT R26, R26, 0x9910, RZ ;  /* 0x000099101a1a7816 */ /* 0x000fc400000000ff */
[----:B------:R-:W-:Y:S02]  /*3bed0*/  PRMT R27, R27, 0x9910, RZ ;  /* 0x000099101b1b7816 */ /* 0x000fe400000000ff */
[----:B------:R-:W-:Y:S02]  /*3bee0*/  SHF.R.S32.HI R0, RZ, 0x8, R26 ;  /* 0x00000008ff007819 */ /* 0x000fe4000001141a */
[----:B---3--:R-:W-:Y:S01]  /*3bef0*/  ISETP.LT.AND P5, PT, R39, UR12, !P4 ;  /* 0x0000000c27007c0c */ /* 0x008fe2000e7a1270 */
[----:B------:R-:W1:Y:S04]  /*3bf00*/  LDCU UR12, c[0x0][0x398] ;  /* 0x00007300ff0c77ac */ /* 0x000e680008000800 */
[----:B-----5:R3:W-:Y:S01]  /*3bf10*/  @P6 STG.E.U8 desc[UR24][R30.64], R0 ;  /* 0x000000001e006986 */ /* 0x0207e2000c101118 */
[----:B------:R-:W-:Y:S01]  /*3bf20*/  ISETP.LT.AND P4, PT, R34, UR9, !P4 ;  /* 0x0000000922007c0c */ /* 0x000fe2000e781270 */
[----:B------:R-:W5:Y:S01]  /*3bf30*/  LDCU UR9, c[0x0][0x398] ;  /* 0x00007300ff0977ac */ /* 0x000f620008000800 */
[----:B------:R-:W-:Y:S01]  /*3bf40*/  PRMT R26, R52, 0x9910, RZ ;  /* 0x00009910341a7816 */ /* 0x000fe200000000ff */
[----:B---3--:R-:W-:Y:S01]  /*3bf50*/  IMAD.MOV.U32 R0, RZ, RZ, R27 ;  /* 0x000000ffff007224 */ /* 0x008fe200078e001b */
[----:B------:R-:W-:Y:S01]  /*3bf60*/  ISETP.LT.AND P2, PT, R67, UR14, !P3 ;  /* 0x0000000e43007c0c */ /* 0x000fe2000df41270 */
[----:B------:R-:W3:Y:S03]  /*3bf70*/  LDL.LU.64 R30, [R1+0xf0] ;  /* 0x0000f000011e7983 */ /* 0x000ee60000300a00 */
[----:B------:R-:W-:-:S02]  /*3bf80*/  SHF.R.S32.HI R0, RZ, 0x8, R0 ;  /* 0x00000008ff007819 */ /* 0x000fc40000011400 */
[----:B------:R-:W-:-:S03]  /*3bf90*/  SHF.R.S32.HI R26, RZ, 0x8, R26 ;  /* 0x00000008ff1a7819 */ /* 0x000fc6000001141a */
[----:B----4-:R4:W-:Y:S01]  /*3bfa0*/  @P5 STG.E.U8 desc[UR24][R72.64], R0 ;  /* 0x0000000048005986 */ /* 0x0109e2000c101118 */
[----:B0-----:R-:W-:Y:S01]  /*3bfb0*/  ISETP.LT.AND P5, PT, R40, UR10, !P3 ;  /* 0x0000000a28007c0c */ /* 0x001fe2000dfa1270 */
[----:B------:R-:W0:Y:S02]  /*3bfc0*/  LDCU UR10, c[0x0][0x398] ;  /* 0x00007300ff0a77ac */ /* 0x000e240008000800 */
[----:B------:R2:W-:Y:S04]  /*3bfd0*/  @P4 STG.E.U8 desc[UR24][R42.64], R26 ;  /* 0x0000001a2a004986 */ /* 0x0005e8000c101118 */
[----:B----4-:R-:W4:Y:S01]  /*3bfe0*/  LDL.LU.64 R72, [R1+0xe8] ;  /* 0x0000e80001487983 */ /* 0x010f220000300a00 */
[----:B------:R-:W-:Y:S02]  /*3bff0*/  ISETP.LT.AND P6, PT, R39, UR16, !P3 ;  /* 0x0000001027007c0c */ /* 0x000fe4000dfc1270 */
[----:B--2---:R-:W-:-:S02]  /*3c000*/  F2FP.SATFINITE.E5M2.F32.PACK_AB_MERGE_C R26, R69, R68, RZ ;  /* 0x00000044451a723e */ /* 0x004fc400048060ff */
[----:B------:R-:W2:Y:S04]  /*3c010*/  LDL.LU.64 R68, [R1+0xe0] ;  /* 0x0000e00001447983 */ /* 0x000ea80000300a00 */
[----:B------:R-:W-:Y:S04]  /*3c020*/  @P2 STG.E.U8 desc[UR24][R36.64], R28 ;  /* 0x0000001c24002986 */ /* 0x000fe8000c101118 */
[----:B------:R0:W-:Y:S04]  /*3c030*/  @P5 STG.E.U8 desc[UR24][R54.64], R26 ;  /* 0x0000001a36005986 */ /* 0x0001e8000c101118 */
[----:B0-----:R-:W2:Y:S01]  /*3c040*/  LDL.LU.64 R54, [R1+0xd08] ;  /* 0x000d080001367983 */ /* 0x001ea20000300a00 */
[----:B------:R-:W-:-:S05]  /*3c050*/  F2FP.SATFINITE.E5M2.F32.PACK_AB_MERGE_C R27, R33, R32, RZ ;  /* 0x00000020211b723e */ /* 0x000fca00048060ff */
[----:B------:R0:W-:Y:S04]  /*3c060*/  @P6 STG.E.U8 desc[UR24][R70.64], R27 ;  /* 0x0000001b46006986 */ /* 0x0001e8000c101118 */
[----:B0-----:R-:W4:Y:S04]  /*3c070*/  LDL.LU R70, [R1+0x5d0] ;  /* 0x0005d00001467983 */ /* 0x001f280000300800 */
[----:B------:R-:W4:Y:S01]  /*3c080*/  LDL.LU R71, [R1+0x5d4] ;  /* 0x0005d40001477983 */ /* 0x000f220000300800 */
[----:B------:R-:W-:Y:S01]  /*3c090*/  VIADD R0, R66, 0x73 ;  /* 0x0000007342007836 */ /* 0x000fe20000000000 */
[----:B-1----:R-:W-:Y:S01]  /*3c0a0*/  ISETP.LT.AND P3, PT, R34, UR12, !P3 ;  /* 0x0000000c22007c0c */ /* 0x002fe2000df61270 */
[----:B------:R-:W0:Y:S01]  /*3c0b0*/  LDCU UR12, c[0x0][0x398] ;  /* 0x00007300ff0c77ac */ /* 0x000e220008000800 */
[----:B------:R-:W4:Y:S02]  /*3c0c0*/  LDL.LU.64 R44, [R1+0xd0] ;  /* 0x0000d000012c7983 */ /* 0x000f240000300a00 */
[----:B------:R-:W-:Y:S01]  /*3c0d0*/  ISETP.GE.AND P4, PT, R0, UR4, PT ;  /* 0x0000000400007c0c */ /* 0x000fe2000bf86270 */
[----:B------:R-:W-:Y:S01]  /*3c0e0*/  VIADD R0, R66, 0x74 ;  /* 0x0000007442007836 */ /* 0x000fe20000000000 */
[----:B------:R-:W1:Y:S01]  /*3c0f0*/  LDCU UR4, c[0x0][0x398] ;  /* 0x00007300ff0477ac */ /* 0x000e620008000800 */
[----:B------:R-:W4:Y:S01]  /*3c100*/  LDL.LU.64 R42, [R1+0xc8] ;  /* 0x0000c800012a7983 */ /* 0x000f220000300a00 */
[----:B-----5:R-:W-:-:S02]  /*3c110*/  ISETP.LT.AND P5, PT, R67, UR9, !P4 ;  /* 0x0000000943007c0c */ /* 0x020fc4000e7a1270 */
[----:B------:R-:W-:Y:S01]  /*3c120*/  ISETP.GE.AND P2, PT, R0, UR6, PT ;  /* 0x0000000600007c0c */ /* 0x000fe2000bf46270 */
[----:B------:R-:W5:Y:S01]  /*3c130*/  LDL.LU R37, [R1+0x3d0] ;  /* 0x0003d00001257983 */ /* 0x000f620000300800 */
[----:B------:R-:W-:Y:S01]  /*3c140*/  PRMT R0, R28, 0x9910, RZ ;  /* 0x000099101c007816 */ /* 0x000fe200000000ff */
[----:B------:R-:W0:Y:S01]  /*3c150*/  LDCU UR6, c[0x0][0x398] ;  /* 0x00007300ff0677ac */ /* 0x000e220008000800 */
[----:B------:R-:W-:Y:S01]  /*3c160*/  PRMT R28, R26, 0x9910, RZ ;  /* 0x000099101a1c7816 */ /* 0x000fe200000000ff */
[----:B------:R-:W5:Y:S01]  /*3c170*/  LDL.LU R35, [R1+0x3d4] ;  /* 0x0003d40001237983 */ /* 0x000f620000300800 */
[----:B------:R-:W-:Y:S01]  /*3c180*/  ISETP.LT.AND P6, PT, R40, UR10, !P4 ;  /* 0x0000000a28007c0c */ /* 0x000fe2000e7c1270 */
[----:B------:R-:W0:Y:S01]  /*3c190*/  LDCU UR9, c[0x0][0x398] ;  /* 0x00007300ff0977ac */ /* 0x000e220008000800 */
[----:B------:R-:W-:Y:S01]  /*3c1a0*/  SHF.R.S32.HI R26, RZ, 0x8, R0 ;  /* 0x00000008ff1a7819 */ /* 0x000fe20000011400 */
[----:B------:R-:W-:Y:S01]  /*3c1b0*/  IMAD.MOV.U32 R0, RZ, RZ, R28 ;  /* 0x000000ffff007224 */ /* 0x000fe200078e001c */
[----:B------:R-:W5:Y:S01]  /*3c1c0*/  LDL.LU R32, [R1+0x1d0] ;  /* 0x0001d00001207983 */ /* 0x000f620000300800 */
[----:B------:R-:W0:Y:S03]  /*3c1d0*/  LDCU UR10, c[0x0][0x398] ;  /* 0x00007300ff0a77ac */ /* 0x000e260008000800 */
[----:B------:R-:W-:Y:S01]  /*3c1e0*/  SHF.R.S32.HI R0, RZ, 0x8, R0 ;  /* 0x00000008ff007819 */ /* 0x000fe20000011400 */
[----:B------:R-:W5:Y:S01]  /*3c1f0*/  LDL.LU R33, [R1+0x1d4] ;  /* 0x0001d40001217983 */ /* 0x000f620000300800 */
[----:B--2---:R-:W-:-:S05]  /*3c200*/  F2FP.SATFINITE.E5M2.F32.PACK_AB_MERGE_C R54, R55, R54, RZ ;  /* 0x000000363736723e */ /* 0x004fca00048060ff */
[----:B---3--:R2:W-:Y:S04]  /*3c210*/  @P3 STG.E.U8 desc[UR24][R30.64], R54 ;  /* 0x000000361e003986 */ /* 0x0085e8000c101118 */
[----:B----4-:R3:W-:Y:S01]  /*3c220*/  @P5 STG.E.U8 desc[UR24][R72.64], R26 ;  /* 0x0000001a48005986 */ /* 0x0107e2000c101118 */
[----:B-1----:R-:W-:Y:S01]  /*3c230*/  ISETP.LT.AND P5, PT, R39, UR4, !P4 ;  /* 0x0000000427007c0c */ /* 0x002fe2000e7a1270 */
[----:B------:R-:W1:Y:S02]  /*3c240*/  LDCU UR4, c[0x0][0x398] ;  /* 0x00007300ff0477ac */ /* 0x000e640008000800 */
[----:B------:R4:W-:Y:S04]  /*3c250*/  @P6 STG.E.U8 desc[UR24][R68.64], R0 ;  /* 0x0000000044006986 */ /* 0x0009e8000c101118 */
[----:B--2---:R-:W2:Y:S01]  /*3c260*/  LDL.LU.64 R30, [R1+0xc0] ;  /* 0x0000c000011e7983 */ /* 0x004ea20000300a00 */
[----:B---3--:R-:W-:-:S03]  /*3c270*/  PRMT R26, R27, 0x9910, RZ ;  /* 0x000099101b1a7816 */ /* 0x008fc600000000ff */
[----:B----4-:R-:W3:Y:S01]  /*3c280*/  LDL.LU.64 R68, [R1+0xb8] ;  /* 0x0000b80001447983 */ /* 0x010ee20000300a00 */
[----:B------:R-:W-:-:S03]  /*3c290*/  SHF.R.S32.HI R26, RZ, 0x8, R26 ;  /* 0x00000008ff1a7819 */ /* 0x000fc6000001141a */
[----:B------:R-:W4:Y:S04]  /*3c2a0*/  LDL.LU.64 R72, [R1+0xb0] ;  /* 0x0000b00001487983 */ /* 0x000f280000300a00 */
[----:B------:R0:W-:Y:S01]  /*3c2b0*/  @P5 STG.E.U8 desc[UR24][R56.64], R26 ;  /* 0x0000001a38005986 */ /* 0x0001e2000c101118 */
[----:B------:R-:W-:-:S03]  /*3c2c0*/  F2FP.SATFINITE.E5M2.F32.PACK_AB_MERGE_C R29, R71, R70, RZ ;  /* 0x00000046471d723e */ /* 0x000fc600048060ff */
[----:B0-----:R-:W3:Y:S04]  /*3c2d0*/  LDL.LU.64 R56, [R1+0xd00] ;  /* 0x000d000001387983 */ /* 0x001ee80000300a00 */
[----:B------:R-:W4:Y:S01]  /*3c2e0*/  LDL.LU.64 R70, [R1+0x98] ;  /* 0x0000980001467983 */ /* 0x000f220000300a00 */
[----:B------:R-:W-:Y:S01]  /*3c2f0*/  ISETP.LT.AND P4, PT, R34, UR6, !P4 ;  /* 0x0000000622007c0c */ /* 0x000fe2000e781270 */
[----:B------:R-:W-:Y:S01]  /*3c300*/  VIADD R0, R66, 0x78 ;  /* 0x0000007842007836 */ /* 0x000fe20000000000 */
[----:B------:R-:W-:Y:S01]  /*3c310*/  PRMT R27, R54, 0x9910, RZ ;  /* 0x00009910361b7816 */ /* 0x000fe200000000ff */
[----:B------:R-:W0:Y:S03]  /*3c320*/  LDCU UR6, c[0x0][0x398] ;  /* 0x00007300ff0677ac */ /* 0x000e260008000800 */
[----:B------:R-:W-:Y:S01]  /*3c330*/  ISETP.GE.AND P3, PT, R0, UR11, PT ;  /* 0x0000000b00007c0c */ /* 0x000fe2000bf66270 */
[----:B------:R-:W0:Y:S01]  /*3c340*/  LDCU UR11, c[0x0][0x398] ;  /* 0x00007300ff0b77ac */ /* 0x000e220008000800 */
[----:B------:R-:W-:-:S02]  /*3c350*/  SHF.R.S32.HI R0, RZ, 0x8, R27 ;  /* 0x00000008ff007819 */ /* 0x000fc4000001141b */
[----:B------:R-:W-:Y:S01]  /*3c360*/  ISETP.LT.AND P6, PT, R67, UR9, !P2 ;  /* 0x0000000943007c0c */ /* 0x000fe2000d7c1270 */
[----:B------:R-:W0:Y:S01]  /*3c370*/  LDCU UR9, c[0x0][0x398] ;  /* 0x00007300ff0977ac */ /* 0x000e220008000800 */
[----:B------:R-:W-:Y:S01]  /*3c380*/  ISETP.LT.AND P5, PT, R40, UR10, !P2 ;  /* 0x0000000a28007c0c */ /* 0x000fe2000d7a1270 */
[----:B------:R1:W-:Y:S01]  /*3c390*/  @P4 STG.E.U8 desc[UR24][R44.64], R0 ;  /* 0x000000002c004986 */ /* 0x0003e2000c101118 */
[----:B------:R-:W-:Y:S01]  /*3c3a0*/  ISETP.LT.AND P4, PT, R39, UR12, !P2 ;  /* 0x0000000c27007c0c */ /* 0x000fe2000d781270 */
[----:B------:R-:W0:Y:S01]  /*3c3b0*/  LDCU UR10, c[0x0][0x398] ;  /* 0x00007300ff0a77ac */ /* 0x000e220008000800 */
[----:B-----5:R-:W-:Y:S02]  /*3c3c0*/  F2FP.SATFINITE.E5M2.F32.PACK_AB_MERGE_C R27, R35, R37, RZ ;  /* 0x00000025231b723e */ /* 0x020fe400048060ff */
[----:B------:R-:W-:Y:S01]  /*3c3d0*/  F2FP.SATFINITE.E5M2.F32.PACK_AB_MERGE_C R28, R33, R32, RZ ;  /* 0x00000020211c723e */ /* 0x000fe200048060ff */
[----:B------:R-:W5:Y:S04]  /*3c3e0*/  LDCU UR12, c[0x0][0x398] ;  /* 0x00007300ff0c77ac */ /* 0x000f680008000800 */
[----:B------:R-:W-:Y:S01]  /*3c3f0*/  @P6 STG.E.U8 desc[UR24][R42.64], R29 ;  /* 0x0000001d2a006986 */ /* 0x000fe2000c101118 */
[----:B-1----:R-:W-:Y:S01]  /*3c400*/  VIADD R0, R66, 0x75 ;  /* 0x0000007542007836 */ /* 0x002fe20000000000 */
[----:B------:R-:W-:Y:S01]  /*3c410*/  ISETP.LT.AND P6, PT, R34, UR4, !P2 ;  /* 0x0000000422007c0c */ /* 0x000fe2000d7c1270 */
[----:B------:R-:W1:Y:S03]  /*3c420*/  LDCU UR4, c[0x0][0x398] ;  /* 0x00007300ff0477ac */ /* 0x000e660008000800 */
[----:B------:R-:W-:Y:S01]  /*3c430*/  ISETP.GE.AND P2, PT, R0, UR5, PT ;  /* 0x0000000500007c0c */ /* 0x000fe2000bf46270 */
[----:B------:R-:W0:Y:S01]  /*3c440*/  LDCU UR5, c[0x0][0x398] ;  /* 0x00007300ff0577ac */ /* 0x000e220008000800 */
[----:B------:R-:W-:-:S04]  /*3c450*/  PRMT R26, R29, 0x9910, RZ ;  /* 0x000099101d1a7816 */ /* 0x000fc800000000ff */
[----:B------:R-:W-:Y:S01]  /*3c460*/  SHF.R.S32.HI R26, RZ, 0x8, R26 ;  /* 0x00000008ff1a7819 */ /* 0x000fe2000001141a */
[----:B--2---:R2:W-:Y:S01]  /*3c470*/  @P5 STG.E.U8 desc[UR24][R30.64], R27 ;  /* 0x0000001b1e005986 */ /* 0x0045e2000c101118 */
[----:B0-----:R-:W-:Y:S02]  /*3c480*/  ISETP.LT.AND P5, PT, R67, UR6, !P2 ;  /* 0x0000000643007c0c */ /* 0x001fe4000d7a1270 */
[----:B---3--:R-:W-:Y:S01]  /*3c490*/  F2FP.SATFINITE.E5M2.F32.PACK_AB_MERGE_C R56, R57, R56, RZ ;  /* 0x000000383938723e */ /* 0x008fe200048060ff */
[----:B------:R0:W-:Y:S01]  /*3c4a0*/  @P4 STG.E.U8 desc[UR24][R68.64], R28 ;  /* 0x0000001c44004986 */ /* 0x0001e2000c101118 */
[----:B------:R-:W-:Y:S01]  /*3c4b0*/  VIADD R0, R66, 0x76 ;  /* 0x0000007642007836 */ /* 0x000fe20000000000 */
[----:B--2---:R-:W-:Y:S01]  /*3c4c0*/  PRMT R27, R27, 0x9910, RZ ;  /* 0x000099101b1b7816 */ /* 0x004fe200000000ff */
[----:B------:R-:W2:Y:S01]  /*3c4d0*/  LDCU UR6, c[0x0][0x398] ;  /* 0x00007300ff0677ac */ /* 0x000ea20008000800 */
[----:B0-----:R-:W3:Y:S04]  /*3c4e0*/  LDL.LU.64 R68, [R1+0x90] ;  /* 0x0000900001447983 */ /* 0x001ee80000300a00 */
[----:B------:R-:W2:Y:S04]  /*3c4f0*/  LDL.LU R38, [R1+0x5d8] ;  /* 0x0005d80001267983 */ /* 0x000ea80000300800 */
[----:B------:R-:W2:Y:S04]  /*3c500*/  LDL.LU R36, [R1+0x5dc] ;  /* 0x0005dc0001247983 */ /* 0x000ea80000300800 */
[----:B------:R-:W2:Y:S04]  /*3c510*/  LDL.LU.64 R44, [R1+0x88] ;  /* 0x00008800012c7983 */ /* 0x000ea80000300a00 */
[----:B----4-:R-:W-:Y:S04]  /*3c520*/  @P6 STG.E.U8 desc[UR24][R72.64], R56 ;  /* 0x0000003848006986 */ /* 0x010fe8000c101118 */
[----:B------:R0:W-:Y:S04]  /*3c530*/  @P5 STG.E.U8 desc[UR24][R70.64], R26 ;  /* 0x0000001a46005986 */ /* 0x0001e8000c101118 */
[----:B------:R-:W4:Y:S04]  /*3c540*/  LDL.LU.64 R42, [R1+0x70] ;  /* 0x00007000012a7983 */ /* 0x000f280000300a00 */
[----:B0-----:R-:W4:Y:S04]  /*3c550*/  LDL.LU R70, [R1+0x5e0] ;  /* 0x0005e00001467983 */ /* 0x001f280000300800 */
[----:B------:R-:W4:Y:S04]  /*3c560*/  LDL.LU R71, [R1+0x5e4] ;  /* 0x0005e40001477983 */ /* 0x000f280000300800 */
[----:B------:R-:W5:Y:S04]  /*3c570*/  LDL.LU R37, [R1+0x3d8] ;  /* 0x0003d80001257983 */ /* 0x000f680000300800 */
[----:B------:R-:W5:Y:S04]  /*3c580*/  LDL.LU R35, [R1+0x3dc] ;  /* 0x0003dc0001237983 */ /* 0x000f680000300800 */
[----:B------:R-:W5:Y:S04]  /*3c590*/  LDL.LU R32, [R1+0x1d8] ;  /* 0x0001d80001207983 */ /* 0x000f680000300800 */
[----:B------:R-:W5:Y:S04]  /*3c5a0*/  LDL.LU R33, [R1+0x1dc] ;  /* 0x0001dc0001217983 */ /* 0x000f680000300800 */
[----:B------:R-:W5:Y:S01]  /*3c5b0*/  LDL.LU.64 R30, [R1+0x68] ;  /* 0x00006800011e7983 */ /* 0x000f620000300a00 */
[----:B------:R-:W-:Y:S01]  /*3c5c0*/  ISETP.LT.AND P6, PT, R40, UR9, !P2 ;  /* 0x0000000928007c0c */ /* 0x000fe2000d7c1270 */
[----:B------:R-:W0:Y:S01]  /*3c5d0*/  LDCU UR9, c[0x0][0x398] ;  /* 0x00007300ff0977ac */ /* 0x000e220008000800 */
[----:B------:R-:W-:Y:S01]  /*3c5e0*/  ISETP.GE.AND P4, PT, R0, UR7, PT ;  /* 0x0000000700007c0c */ /* 0x000fe2000bf86270 */
[----:B------:R-:W-:Y:S01]  /*3c5f0*/  IMAD.MOV.U32 R0, RZ, RZ, R27 ;  /* 0x000000ffff007224 */ /* 0x000fe200078e001b */
[----:B------:R-:W-:Y:S01]  /*3c600*/  PRMT R56, R56, 0x9910, RZ ;  /* 0x0000991038387816 */ /* 0x000fe200000000ff */
[----:B------:R-:W5:Y:S01]  /*3c610*/  LDL.LU.64 R72, [R1+0x60] ;  /* 0x0000600001487983 */ /* 0x000f620000300a00 */
[----:B-1----:R-:W-:Y:S01]  /*3c620*/  ISETP.LT.AND P5, PT, R39, UR4, !P2 ;  /* 0x0000000427007c0c */ /* 0x002fe2000d7a1270 */
[----:B------:R-:W1:Y:S01]  /*3c630*/  LDCU UR7, c[0x0][0x398] ;  /* 0x00007300ff0777ac */ /* 0x000e620008000800 */
[----:B------:R-:W-:-:S02]  /*3c640*/  SHF.R.S32.HI R0, RZ, 0x8, R0 ;  /* 0x00000008ff007819 */ /* 0x000fc40000011400 */
[----:B------:R-:W-:Y:S01]  /*3c650*/  ISETP.LT.AND P2, PT, R34, UR5, !P2 ;  /* 0x0000000522007c0c */ /* 0x000fe2000d741270 */
[----:B------:R-:W0:Y:S01]  /*3c660*/  LDCU UR4, c[0x0][0x398] ;  /* 0x00007300ff0477ac */ /* 0x000e220008000800 */
[----:B------:R-:W-:Y:S01]  /*3c670*/  PRMT R26, R28, 0x9910, RZ ;  /* 0x000099101c1a7816 */ /* 0x000fe200000000ff */
[----:B------:R-:W0:Y:S03]  /*3c680*/  LDCU UR5, c[0x0][0x398] ;  /* 0x00007300ff0577ac */ /* 0x000e260008000800 */
[----:B------:R-:W-:Y:S01]  /*3c690*/  SHF.R.S32.HI R26, RZ, 0x8, R26 ;  /* 0x00000008ff1a7819 */ /* 0x000fe2000001141a */
[----:B---3--:R3:W-:Y:S02]  /*3c6a0*/  @P6 STG.E.U8 desc[UR24][R68.64], R0 ;  /* 0x0000000044006986 */ /* 0x0087e4000c101118 */
[----:B---3--:R-:W-:Y:S02]  /*3c6b0*/  IMAD.MOV.U32 R0, RZ, RZ, R56 ;  /* 0x000000ffff007224 */ /* 0x008fe400078e0038 */
[----:B--2---:R-:W-:Y:S03]  /*3c6c0*/  @P5 STG.E.U8 desc[UR24][R44.64], R26 ;  /* 0x0000001a2c005986 */ /* 0x004fe6000c101118 */
[----:B------:R-:W-:Y:S01]  /*3c6d0*/  SHF.R.S32.HI R0, RZ, 0x8, R0 ;  /* 0x00000008ff007819 */ /* 0x000fe20000011400 */
[----:B------:R-:W2:Y:S04]  /*3c6e0*/  LDL.LU.64 R68, [R1+0x50] ;  /* 0x0000500001447983 */ /* 0x000ea80000300a00 */
[----:B------:R3:W-:Y:S01]  /*3c6f0*/  @P2 STG.E.U8 desc[UR24][R58.64], R0 ;  /* 0x000000003a002986 */ /* 0x0007e2000c101118 */
[----:B------:R-:W-:Y:S01]  /*3c700*/  ISETP.LT.AND P6, PT, R67, UR6, !P4 ;  /* 0x0000000643007c0c */ /* 0x000fe2000e7c1270 */
[----:B------:R-:W0:Y:S02]  /*3c710*/  LDCU UR6, c[0x0][0x398] ;  /* 0x00007300ff0677ac */ /* 0x000e240008000800 */
[----:B---3--:R-:W3:Y:S01]  /*3c720*/  LDL.LU.64 R58, [R1+0xcf8] ;  /* 0x000cf800013a7983 */ /* 0x008ee20000300a00 */
[----:B----4-:R-:W-:-:S03]  /*3c730*/  F2FP.SATFINITE.E5M2.F32.PACK_AB_MERGE_C R29, R71, R70, RZ ;  /* 0x00000046471d723e */ /* 0x010fc600048060ff */
[----:B------:R-:W4:Y:S04]  /*3c740*/  LDL.LU.64 R44, [R1+0x48] ;  /* 0x00004800012c7983 */ /* 0x000f280000300a00 */
[----:B------:R-:W4:Y:S01]  /*3c750*/  LDL.LU.64 R70, [R1+0x40] ;  /* 0x0000400001467983 */ /* 0x000f220000300a00 */
[----:B------:R-:W-:Y:S01]  /*3c760*/  F2FP.SATFINITE.E5M2.F32.PACK_AB_MERGE_C R28, R36, R38, RZ ;  /* 0x00000026241c723e */ /* 0x000fe200048060ff */
[----:B------:R-:W-:Y:S01]  /*3c770*/  VIADD R0, R66, 0x77 ;  /* 0x0000007742007836 */ /* 0x000fe20000000000 */
[----:B-1----:R-:W-:Y:S01]  /*3c780*/  ISETP.LT.AND P2, PT, R40, UR7, !P4 ;  /* 0x0000000728007c0c */ /* 0x002fe2000e741270 */
[----:B------:R-:W1:Y:S02]  /*3c790*/  LDCU UR7, c[0x0][0x398] ;  /* 0x00007300ff0777ac */ /* 0x000e640008000800 */
[----:B------:R0:W-:Y:S01]  /*3c7a0*/  @P6 STG.E.U8 desc[UR24][R42.64], R28 ;  /* 0x0000001c2a006986 */ /* 0x0001e2000c101118 */
[----:B------:R-:W-:-:S02]  /*3c7b0*/  ISETP.GE.AND P6, PT, R0, UR13, PT ;  /* 0x0000000d00007c0c */ /* 0x000fc4000bfc6270 */
[----:B-----5:R-:W-:Y:S02]  /*3c7c0*/  F2FP.SATFINITE.E5M2.F32.PACK_AB_MERGE_C R0, R35, R37, RZ ;  /* 0x000000252300723e */ /* 0x020fe400048060ff */
[----:B------:R-:W-:Y:S01]  /*3c7d0*/  F2FP.SATFINITE.E5M2.F32.PACK_AB_MERGE_C R27, R33, R32, RZ ;  /* 0x00000020211b723e */ /* 0x000fe200048060ff */
[----:B0-----:R-:W5:Y:S04]  /*3c7e0*/  LDL.LU.64 R42, [R1+0x38] ;  /* 0x00003800012a7983 */ /* 0x001f680000300a00 */
[----:B------:R-:W5:Y:S04]  /*3c7f0*/  LDL.LU.64 R36, [R1+0x30] ;  /* 0x0000300001247983 */ /* 0x000f680000300a00 */
[----:B------:R-:W5:Y:S04]  /*3c800*/  LDL.LU R32, [R1+0x3e0] ;  /* 0x0003e00001207983 */ /* 0x000f680000300800 */
[----:B------:R-:W5:Y:S04]  /*3c810*/  LDL.LU R33, [R1+0x3e4] ;  /* 0x0003e40001217983 */ /* 0x000f680000300800 */
[----:B------:R0:W-:Y:S04]  /*3c820*/  @P2 STG.E.U8 desc[UR24][R30.64], R0 ;  /* 0x000000001e002986 */ /* 0x0001e8000c101118 */
[----:B0-----:R-:W5:Y:S01]  /*3c830*/  LDL.LU.64 R30, [R1+0x28] ;  /* 0x00002800011e7983 */ /* 0x001f620000300a00 */
[----:B------:R-:W-:Y:S01]  /*3c840*/  ISETP.LT.AND P5, PT, R39, UR9, !P4 ;  /* 0x0000000927007c0c */ /* 0x000fe2000e7a1270 */
[----:B------:R-:W0:Y:S01]  /*3c850*/  LDCU UR9, c[0x0][0x398] ;  /* 0x00007300ff0977ac */ /* 0x000e220008000800 */
[----:B------:R-:W-:-:S02]  /*3c860*/  ISETP.LT.AND P4, PT, R34, UR4, !P4 ;  /* 0x0000000422007c0c */ /* 0x000fc4000e781270 */
[----:B------:R-:W-:Y:S01]  /*3c870*/  ISETP.LT.AND P2, PT, R40, UR6, !P6 ;  /* 0x0000000628007c0c */ /* 0x000fe2000f741270 */
[----:B------:R-:W0:Y:S01]  /*3c880*/  LDCU UR4, c[0x0][0x398] ;  /* 0x00007300ff0477ac */ /* 0x000e220008000800 */
[----:B------:R-:W-:Y:S02]  /*3c890*/  PRMT R26, R28, 0x9910, RZ ;  /* 0x000099101c1a7816 */ /* 0x000fe400000000ff */
[----:B------:R-:W-:Y:S01]  /*3c8a0*/  PRMT R0, R0, 0x9910, RZ ;  /* 0x0000991000007816 */ /* 0x000fe200000000ff */
[----:B------:R-:W0:Y:S04]  /*3c8b0*/  LDCU UR6, c[0x0][0x398] ;  /* 0x00007300ff0677ac */ /* 0x000e280008000800 */
[----:B------:R1:W-:Y:S01]  /*3c8c0*/  @P5 STG.E.U8 desc[UR24][R72.64], R27 ;  /* 0x0000001b48005986 */ /* 0x0003e2000c101118 */
[----:B------:R-:W-:Y:S01]  /*3c8d0*/  ISETP.LT.AND P5, PT, R67, UR5, !P6 ;  /* 0x0000000543007c0c */ /* 0x000fe2000f7a1270 */
[----:B------:R-:W0:Y:S01]  /*3c8e0*/  LDCU UR5, c[0x0][0x398] ;  /* 0x00007300ff0577ac */ /* 0x000e220008000800 */
[----:B------:R-:W-:-:S02]  /*3c8f0*/  SHF.R.S32.HI R26, RZ, 0x8, R26 ;  /* 0x00000008ff1a7819 */ /* 0x000fc4000001141a */
[----:B------:R-:W-:Y:S02]  /*3c900*/  SHF.R.S32.HI R0, RZ, 0x8, R0 ;  /* 0x00000008ff007819 */ /* 0x000fe40000011400 */
[----:B-1----:R-:W-:Y:S01]  /*3c910*/  PRMT R27, R27, 0x9910, RZ ;  /* 0x000099101b1b7816 */ /* 0x002fe200000000ff */
[----:B------:R-:W5:Y:S04]  /*3c920*/  LDL.LU R73, [R1+0x1e0] ;  /* 0x0001e00001497983 */ /* 0x000f680000300800 */
[----:B------:R-:W5:Y:S01]  /*3c930*/  LDL.LU R72, [R1+0x1e4] ;  /* 0x0001e40001487983 */ /* 0x000f620000300800 */
[----:B---3--:R-:W-:-:S05]  /*3c940*/  F2FP.SATFINITE.E5M2.F32.PACK_AB_MERGE_C R58, R59, R58, RZ ;  /* 0x0000003a3b3a723e */ /* 0x008fca00048060ff */
[----:B--2---:R1:W-:Y:S01]  /*3c950*/  @P4 STG.E.U8 desc[UR24][R68.64], R58 ;  /* 0x0000003a44004986 */ /* 0x0043e2000c101118 */
[----:B------:R-:W-:Y:S01]  /*3c960*/  ISETP.LT.AND P4, PT, R39, UR7, !P6 ;  /* 0x0000000727007c0c */ /* 0x000fe2000f781270 */
[----:B------:R-:W2:Y:S02]  /*3c970*/  LDCU UR7, c[0x0][0x398] ;  /* 0x00007300ff0777ac */ /* 0x000ea40008000800 */
[----:B----4-:R-:W-:Y:S04]  /*3c980*/  @P5 STG.E.U8 desc[UR24][R44.64], R26 ;  /* 0x0000001a2c005986 */ /* 0x010fe8000c101118 */
[----:B------:R3:W-:Y:S01]  /*3c990*/  @P2 STG.E.U8 desc[UR24][R70.64], R0 ;  /* 0x0000000046002986 */ /* 0x0007e2000c101118 */
[----:B0-----:R-:W-:Y:S01]  /*3c9a0*/  ISETP.LT.AND P6, PT, R34, UR9, !P6 ;  /* 0x0000000922007c0c */ /* 0x001fe2000f7c1270 */
[----:B------:R-:W0:Y:S02]  /*3c9b0*/  LDCU UR9, c[0x0][0x398] ;  /* 0x00007300ff0977ac */ /* 0x000e240008000800 */
[----:B-1----:R-:W4:Y:S01]  /*3c9c0*/  LDL.LU.64 R68, [R1+0x18] ;  /* 0x0000180001447983 */ /* 0x002f220000300a00 */
[----:B---3--:R-:W-:Y:S01]  /*3c9d0*/  IMAD.MOV.U32 R0, RZ, RZ, R27 ;  /* 0x000000ffff007224 */ /* 0x008fe200078e001b */
[----:B------:R-:W-:-:S02]  /*3c9e0*/  PRMT R26, R58, 0x9910, RZ ;  /* 0x000099103a1a7816 */ /* 0x000fc400000000ff */
[----:B------:R-:W3:Y:S02]  /*3c9f0*/  LDL.LU.64 R70, [R1+0x10] ;  /* 0x0000100001467983 */ /* 0x000ee40000300a00 */
[----:B------:R-:W-:Y:S02]  /*3ca00*/  SHF.R.S32.HI R0, RZ, 0x8, R0 ;  /* 0x00000008ff007819 */ /* 0x000fe40000011400 */
[----:B------:R-:W-:Y:S01]  /*3ca10*/  ISETP.LT.AND P2, PT, R67, UR4, !P3 ;  /* 0x0000000443007c0c */ /* 0x000fe2000df41270 */
[----:B------:R-:W1:Y:S02]  /*3ca20*/  LDCU UR4, c[0x0][0x398] ;  /* 0x00007300ff0477ac */ /* 0x000e640008000800 */
[----:B-----5:R-:W-:Y:S01]  /*3ca30*/  @P4 STG.E.U8 desc[UR24][R42.64], R0 ;  /* 0x000000002a004986 */ /* 0x020fe2000c101118 */
[----:B------:R-:W-:Y:S01]  /*3ca40*/  ISETP.LT.AND P4, PT, R40, UR5, !P3 ;  /* 0x0000000528007c0c */ /* 0x000fe2000df81270 */
[----:B------:R-:W5:Y:S01]  /*3ca50*/  LDCU UR5, c[0x0][0x398] ;  /* 0x00007300ff0577ac */ /* 0x000f620008000800 */
[----:B------:R-:W-:-:S05]  /*3ca60*/  SHF.R.S32.HI R26, RZ, 0x8, R26 ;  /* 0x00000008ff1a7819 */ /* 0x000fca000001141a */
[----:B------:R0:W-:Y:S02]  /*3ca70*/  @P6 STG.E.U8 desc[UR24][R36.64], R26 ;  /* 0x0000001a24006986 */ /* 0x0001e4000c101118 */
[----:B0-----:R-:W-:Y:S02]  /*3ca80*/  F2FP.SATFINITE.E5M2.F32.PACK_AB_MERGE_C R26, R33, R32, RZ ;  /* 0x00000020211a723e */ /* 0x001fe400048060ff */
[----:B------:R-:W-:Y:S04]  /*3ca90*/  @P2 STG.E.U8 desc[UR24][R30.64], R29 ;  /* 0x0000001d1e002986 */ /* 0x000fe8000c101118 */
[----:B------:R0:W-:Y:S04]  /*3caa0*/  @P4 STG.E.U8 desc[UR24][R60.64], R26 ;  /* 0x0000001a3c004986 */ /* 0x0001e8000c101118 */
[----:B0-----:R-:W3:Y:S01]  /*3cab0*/  LDL.LU.64 R60, [R1+0xcf0] ;  /* 0x000cf000013c7983 */ /* 0x001ee20000300a00 */
[----:B------:R-:W-:Y:S01]  /*3cac0*/  VIADD R0, R66, 0x7a ;  /* 0x0000007a42007836 */ /* 0x000fe20000000000 */
[----:B------:R-:W-:Y:S01]  /*3cad0*/  ISETP.LT.AND P5, PT, R39, UR6, !P3 ;  /* 0x0000000627007c0c */ /* 0x000fe2000dfa1270 */
[----:B------:R-:W0:Y:S03]  /*3cae0*/  LDCU UR6, c[0x0][0x398] ;  /* 0x00007300ff0677ac */ /* 0x000e260008000800 */
[----:B------:R-:W-:Y:S01]  /*3caf0*/  ISETP.GE.AND P6, PT, R0, UR21, PT ;  /* 0x0000001500007c0c */ /* 0x000fe2000bfc6270 */
[----:B------:R-:W-:Y:S01]  /*3cb00*/  VIADD R0, R66, 0x79 ;  /* 0x0000007942007836 */ /* 0x000fe20000000000 */
[----:B--2---:R-:W-:Y:S01]  /*3cb10*/  ISETP.LT.AND P3, PT, R34, UR7, !P3 ;  /* 0x0000000722007c0c */ /* 0x004fe2000df61270 */
[----:B------:R-:W2:Y:S03]  /*3cb20*/  LDCU UR7, c[0x0][0x398] ;  /* 0x00007300ff0777ac */ /* 0x000ea60008000800 */
[----:B------:R-:W-:-:S02]  /*3cb30*/  ISETP.GE.AND P2, PT, R0, UR19, PT ;  /* 0x0000001300007c0c */ /* 0x000fc4000bf46270 */
[----:B------:R-:W-:Y:S02]  /*3cb40*/  F2FP.SATFINITE.E5M2.F32.PACK_AB_MERGE_C R0, R72, R73, RZ ;  /* 0x000000494800723e */ /* 0x000fe400048060ff */
[----:B------:R-:W2:Y:S04]  /*3cb50*/  LDL.LU R73, [R1+0x5e8] ;  /* 0x0005e80001497983 */ /* 0x000ea80000300800 */
[----:B----4-:R4:W-:Y:S04]  /*3cb60*/  @P5 STG.E.U8 desc[UR24][R68.64], R0 ;  /* 0x0000000044005986 */ /* 0x0109e8000c101118 */
[----:B----4-:R-:W2:Y:S04]  /*3cb70*/  LDL.LU R68, [R1+0x5ec] ;  /* 0x0005ec0001447983 */ /* 0x010ea80000300800 */
[----:B------:R-:W4:Y:S01]  /*3cb80*/  LDL.LU R69, [R1+0x3e8] ;  /* 0x0003e80001457983 */ /* 0x000f220000300800 */
[----:B---3--:R-:W-:-:S05]  /*3cb90*/  F2FP.SATFINITE.E5M2.F32.PACK_AB_MERGE_C R60, R61, R60, RZ ;  /* 0x0000003c3d3c723e */ /* 0x008fca00048060ff */
[----:B------:R3:W-:Y:S04]  /*3cba0*/  @P3 STG.E.U8 desc[UR24][R70.64], R60 ;  /* 0x0000003c46003986 */ /* 0x0007e8000c101118 */
[----:B---3--:R-:W4:Y:S04]  /*3cbb0*/  LDL.LU R70, [R1+0x3ec] ;  /* 0x0003ec0001467983 */ /* 0x008f280000300800 */
[----:B------:R-:W3:Y:S04]  /*3cbc0*/  LDL.LU R71, [R1+0x1e8] ;  /* 0x0001e80001477983 */ /* 0x000ee80000300800 */
[----:B------:R-:W3:Y:S01]  /*3cbd0*/  LDL.LU R72, [R1+0x1ec] ;  /* 0x0001ec0001487983 */ /* 0x000ee20000300800 */
[----:B------:R-:W-:Y:S01]  /*3cbe0*/  ISETP.LT.AND P4, PT, R67, UR9, !P2 ;  /* 0x0000000943007c0c */ /* 0x000fe2000d781270 */
[----:B------:R-:W0:Y:S01]  /*3cbf0*/  LDCU UR9, c[0x0][0x398] ;  /* 0x00007300ff0977ac */ /* 0x000e220008000800 */
[----:B------:R-:W-:-:S02]  /*3cc00*/  PRMT R27, R29, 0x9910, RZ ;  /* 0x000099101d1b7816 */ /* 0x000fc400000000ff */
[----:B-1----:R-:W-:Y:S01]  /*3cc10*/  ISETP.LT.AND P5, PT, R40, UR4, !P2 ;  /* 0x0000000428007c0c */ /* 0x002fe2000d7a1270 */
[----:B------:R-:W1:Y:S01]  /*3cc20*/  LDCU UR4, c[0x0][0x398] ;  /* 0x00007300ff0477ac */ /* 0x000e620008000800 */
[----:B------:R-:W-:Y:S02]  /*3cc30*/  SHF.R.S32.HI R27, RZ, 0x8, R27 ;  /* 0x00000008ff1b7819 */ /* 0x000fe4000001141b */
[----:B------:R-:W-:-:S05]  /*3cc40*/  PRMT R28, R26, 0x9910, RZ ;  /* 0x000099101a1c7816 */ /* 0x000fca00000000ff */
[----:B------:R0:W-:Y:S01]  /*3cc50*/  @P4 STG.E.U8 desc[UR24][R62.64], R27 ;  /* 0x0000001b3e004986 */ /* 0x0001e2000c101118 */
[----:B------:R-:W-:-:S03]  /*3cc60*/  SHF.R.S32.HI R26, RZ, 0x8, R28 ;  /* 0x00000008ff1a7819 */ /* 0x000fc6000001141c */
[----:B0-----:R-:W3:Y:S01]  /*3cc70*/  LDL.LU.64 R62, [R1+0xce8] ;  /* 0x000ce800013e7983 */ /* 0x001ee20000300a00 */
[----:B-----5:R-:W-:Y:S02]  /*3cc80*/  ISETP.LT.AND P4, PT, R39, UR5, !P2 ;  /* 0x0000000527007c0c */ /* 0x020fe4000d781270 */
[----:B------:R-:W-:Y:S01]  /*3cc90*/  ISETP.LT.AND P3, PT, R34, UR6, !P2 ;  /* 0x0000000622007c0c */ /* 0x000fe2000d761270 */
[----:B------:R0:W-:Y:S01]  /*3cca0*/  @P5 STG.E.U8 desc[UR24][R64.64], R26 ;  /* 0x0000001a40005986 */ /* 0x0001e2000c101118 */
[----:B-1----:R-:W-:Y:S02]  /*3ccb0*/  ISETP.LT.AND P5, PT, R67, UR4, !P6 ;  /* 0x0000000443007c0c */ /* 0x002fe4000f7a1270 */
[----:B------:R-:W-:Y:S02]  /*3ccc0*/  PRMT R0, R0, 0x9910, RZ ;  /* 0x0000991000007816 */ /* 0x000fe400000000ff */
[----:B------:R-:W-:Y:S01]  /*3ccd0*/  PRMT R29, R60, 0x9910, RZ ;  /* 0x000099103c1d7816 */ /* 0x000fe200000000ff */
[C---:B------:R-:W-:Y:S01]  /*3cce0*/  VIADD R28, R66.reuse, 0x7d ;  /* 0x0000007d421c7836 */ /* 0x040fe20000000000 */
[----:B------:R-:W-:Y:S01]  /*3ccf0*/  SHF.R.S32.HI R27, RZ, 0x8, R0 ;  /* 0x00000008ff1b7819 */ /* 0x000fe20000011400 */
[----:B------:R-:W1:Y:S01]  /*3cd00*/  LDCU UR5, c[0x0][0x398] ;  /* 0x00007300ff0577ac */ /* 0x000e620008000800 */
[----:B------:R-:W-:Y:S01]  /*3cd10*/  SHF.R.S32.HI R29, RZ, 0x8, R29 ;  /* 0x00000008ff1d7819 */ /* 0x000fe2000001141d */
[----:B------:R-:W-:-:S02]  /*3cd20*/  VIADD R0, R66, 0x7c ;  /* 0x0000007c42007836 */ /* 0x000fc40000000000 */
[----:B------:R5:W-:Y:S01]  /*3cd30*/  @P4 STG.E.U8 desc[UR24][R92.64], R27 ;  /* 0x0000001b5c004986 */ /* 0x000be2000c101118 */
[----:B------:R-:W1:Y:S03]  /*3cd40*/  LDCU UR4, c[0x0][0x398] ;  /* 0x00007300ff0477ac */ /* 0x000e660008000800 */
[----:B------:R1:W-:Y:S01]  /*3cd50*/  @P3 STG.E.U8 desc[UR24][R90.64], R29 ;  /* 0x0000001d5a003986 */ /* 0x0003e2000c101118 */
[----:B------:R-:W1:Y:S03]  /*3cd60*/  LDCU UR6, c[0x0][0x398] ;  /* 0x00007300ff0677ac */ /* 0x000e660008000800 */
[----:B0-----:R-:W3:Y:S01]  /*3cd70*/  LDL.LU.64 R64, [R1+0xce0] ;  /* 0x000ce00001407983 */ /* 0x001ee20000300a00 */
[----:B--2---:R-:W-:-:S03]  /*3cd80*/  F2FP.SATFINITE.E5M2.F32.PACK_AB_MERGE_C R31, R68, R73, RZ ;  /* 0x00000049441f723e */ /* 0x004fc600048060ff */
[----:B------:R-:W2:Y:S04]  /*3cd90*/  LDL.LU R73, [R1+0x5f0] ;  /* 0x0005f00001497983 */ /* 0x000ea80000300800 */
[----:B------:R-:W-:Y:S01]  /*3cda0*/  @P5 STG.E.U8 desc[UR24][R88.64], R31 ;  /* 0x0000001f58005986 */ /* 0x000fe2000c101118 */
[----:B------:R-:W-:Y:S01]  /*3cdb0*/  ISETP.GE.AND P5, PT, R0, UR17, PT ;  /* 0x0000001100007c0c */ /* 0x000fe2000bfa6270 */
[----:B------:R-:W-:Y:S02]  /*3cdc0*/  VIADD R0, R66, 0x7b ;  /* 0x0000007b42007836 */ /* 0x000fe40000000000 */
[----:B------:R-:W2:Y:S04]  /*3cdd0*/  LDL.LU R68, [R1+0x5f4] ;  /* 0x0005f40001447983 */ /* 0x000ea80000300800 */
[----:B------:R-:W2:Y:S01]  /*3cde0*/  LDL.LU R66, [R1+0xcdc] ;  /* 0x000cdc0001427983 */ /* 0x000ea20000300800 */
[----:B----4-:R-:W-:-:S03]  /*3cdf0*/  F2FP.SATFINITE.E5M2.F32.PACK_AB_MERGE_C R33, R70, R69, RZ ;  /* 0x000000454621723e */ /* 0x010fc600048060ff */
[----:B------:R-:W4:Y:S04]  /*3ce00*/  LDL.LU R69, [R1+0x3f0] ;  /* 0x0003f00001457983 */ /* 0x000f280000300800 */
[----:B------:R-:W4:Y:S01]  /*3ce10*/  LDL.LU R70, [R1+0x3f4] ;  /* 0x0003f40001467983 */ /* 0x000f220000300800 */
[----:B---3--:R-:W-:-:S03]  /*3ce20*/  F2FP.SATFINITE.E5M2.F32.PACK_AB_MERGE_C R35, R72, R71, RZ ;  /* 0x000000474823723e */ /* 0x008fc600048060ff */
[----:B------:R-:W3:Y:S04]  /*3ce30*/  LDL.LU R71, [R1+0x1f0] ;  /* 0x0001f00001477983 */ /* 0x000ee80000300800 */
[----:B------:R-:W3:Y:S01]  /*3ce40*/  LDL.LU R72, [R1+0x1f4] ;  /* 0x0001f40001487983 */ /* 0x000ee20000300800 */
[----:B------:R-:W-:Y:S01]  /*3ce50*/  ISETP.LT.AND P4, PT, R40, UR7, !P6 ;  /* 0x0000000728007c0c */ /* 0x000fe2000f781270 */
[----:B------:R-:W0:Y:S01]  /*3ce60*/  LDCU UR7, c[0x0][0x398] ;  /* 0x00007300ff0777ac */ /* 0x000e220008000800 */
[----:B------:R-:W-:Y:S02]  /*3ce70*/  ISETP.LT.AND P3, PT, R39, UR9, !P6 ;  /* 0x0000000927007c0c */ /* 0x000fe4000f761270 */
[----:B-1----:R-:W-:Y:S01]  /*3ce80*/  ISETP.LT.AND P6, PT, R34, UR5, !P6 ;  /* 0x0000000522007c0c */ /* 0x002fe2000f7c1270 */
[----:B------:R-:W1:Y:S01]  /*3ce90*/  LDCU UR5, c[0x0][0x398] ;  /* 0x00007300ff0577ac */ /* 0x000e620008000800 */
[----:B-----5:R-:W-:-:S02]  /*3cea0*/  PRMT R27, R31, 0x9910, RZ ;  /* 0x000099101f1b7816 */ /* 0x020fc400000000ff */
[----:B------:R-:W-:Y:S01]  /*3ceb0*/  PRMT R29, R33, 0x9910, RZ ;  /* 0x00009910211d7816 */ /* 0x000fe200000000ff */
[----:B------:R-:W5:Y:S04]  /*3cec0*/  LDCU UR9, c[0x0][0x398] ;  /* 0x00007300ff0977ac */ /* 0x000f680008000800 */
[----:B------:R-:W-:Y:S01]  /*3ced0*/  @P4 STG.E.U8 desc[UR24][R86.64], R33 ;  /* 0x0000002156004986 */ /* 0x000fe2000c101118 */
[----:B------:R-:W-:-:S03]  /*3cee0*/  ISETP.GE.AND P4, PT, R0, UR15, PT ;  /* 0x0000000f00007c0c */ /* 0x000fc6000bf86270 */
[----:B------:R-:W-:Y:S01]  /*3cef0*/  @P3 STG.E.U8 desc[UR24][R84.64], R35 ;  /* 0x0000002354003986 */ /* 0x000fe2000c101118 */
[----:B------:R-:W-:Y:S01]  /*3cf00*/  ISETP.LT.AND P3, PT, R67, UR4, !P4 ;  /* 0x0000000443007c0c */ /* 0x000fe2000e761270 */
[----:B------:R-:W0:Y:S01]  /*3cf10*/  LDCU UR4, c[0x0][0x398] ;  /* 0x00007300ff0477ac */ /* 0x000e220008000800 */
[----:B------:R-:W-:Y:S02]  /*3cf20*/  F2FP.SATFINITE.E5M2.F32.PACK_AB_MERGE_C R63, R63, R62, RZ ;  /* 0x0000003e3f3f723e */ /* 0x000fe400048060ff */
[----:B------:R-:W-:-:S03]  /*3cf30*/  SHF.R.S32.HI R27, RZ, 0x8, R27 ;  /* 0x00000008ff1b7819 */ /* 0x000fc6000001141b */
[----:B------:R0:W-:Y:S01]  /*3cf40*/  @P6 STG.E.U8 desc[UR24][R82.64], R63 ;  /* 0x0000003f52006986 */ /* 0x0001e2000c101118 */
[----:B------:R-:W-:Y:S01]  /*3cf50*/  ISETP.LT.AND P6, PT, R40, UR6, !P4 ;  /* 0x0000000628007c0c */ /* 0x000fe2000e7c1270 */
[----:B------:R-:W5:Y:S04]  /*3cf60*/  LDCU UR6, c[0x0][0x398] ;  /* 0x00007300ff0677ac */ /* 0x000f680008000800 */
[----:B------:R5:W-:Y:S01]  /*3cf70*/  @P3 STG.E.U8 desc[UR24][R80.64], R27 ;  /* 0x0000001b50003986 */ /* 0x000be2000c101118 */
[----:B-1----:R-:W-:Y:S01]  /*3cf80*/  ISETP.LT.AND P3, PT, R39, UR5, !P4 ;  /* 0x0000000527007c0c */ /* 0x002fe2000e761270 */
[----:B------:R-:W1:Y:S01]  /*3cf90*/  LDCU UR5, c[0x0][0x398] ;  /* 0x00007300ff0577ac */ /* 0x000e620008000800 */
[----:B------:R-:W-:Y:S02]  /*3cfa0*/  PRMT R0, R35, 0x9910, RZ ;  /* 0x0000991023007816 */ /* 0x000fe400000000ff */
[----:B0-----:R-:W-:-:S02]  /*3cfb0*/  PRMT R63, R63, 0x9910, RZ ;  /* 0x000099103f3f7816 */ /* 0x001fc400000000ff */
[----:B------:R-:W-:Y:S01]  /*3cfc0*/  ISETP.LT.AND P4, PT, R34, UR4, !P4 ;  /* 0x0000000422007c0c */ /* 0x000fe2000e781270 */
[----:B------:R-:W0:Y:S01]  /*3cfd0*/  LDCU UR4, c[0x0][0x398] ;  /* 0x00007300ff0477ac */ /* 0x000e220008000800 */
[----:B------:R-:W-:Y:S02]  /*3cfe0*/  SHF.R.S32.HI R29, RZ, 0x8, R29 ;  /* 0x00000008ff1d7819 */ /* 0x000fe4000001141d */
[----:B-----5:R-:W-:Y:S01]  /*3cff0*/  SHF.R.S32.HI R27, RZ, 0x8, R0 ;  /* 0x00000008ff1b7819 */ /* 0x020fe20000011400 */
[----:B------:R-:W-:Y:S02]  /*3d000*/  IMAD.MOV.U32 R0, RZ, RZ, R63 ;  /* 0x000000ffff007224 */ /* 0x000fe400078e003f */
[----:B------:R5:W-:Y:S01]  /*3d010*/  @P6 STG.E.U8 desc[UR24][R78.64], R29 ;  /* 0x0000001d4e006986 */ /* 0x000be2000c101118 */
[----:B------:R-:W-:Y:S01]  /*3d020*/  ISETP.LT.AND P6, PT, R67, UR7, !P5 ;  /* 0x0000000743007c0c */ /* 0x000fe2000efc1270 */
[----:B------:R-:W0:Y:S02]  /*3d030*/  LDCU UR7, c[0x0][0x398] ;  /* 0x00007300ff0777ac */ /* 0x000e240008000800 */
[----:B------:R-:W-:Y:S01]  /*3d040*/  @P3 STG.E.U8 desc[UR24][R76.64], R27 ;  /* 0x0000001b4c003986 */ /* 0x000fe2000c101118 */
[----:B------:R-:W-:Y:S01]  /*3d050*/  ISETP.LT.AND P3, PT, R40, UR6, !P5 ;  /* 0x0000000628007c0c */ /* 0x000fe2000ef61270 */
[----:B------:R-:W0:Y:S01]  /*3d060*/  LDCU UR6, c[0x0][0x398] ;  /* 0x00007300ff0677ac */ /* 0x000e220008000800 */
[----:B-----5:R-:W-:-:S05]  /*3d070*/  SHF.R.S32.HI R29, RZ, 0x8, R0 ;  /* 0x00000008ff1d7819 */ /* 0x020fca0000011400 */
[----:B------:R-:W-:Y:S01]  /*3d080*/  @P4 STG.E.U8 desc[UR24][R74.64], R29 ;  /* 0x0000001d4a004986 */ /* 0x000fe2000c101118 */
[----:B-1----:R-:W-:Y:S01]  /*3d090*/  ISETP.LT.AND P4, PT, R39, UR5, !P5 ;  /* 0x0000000527007c0c */ /* 0x002fe2000ef81270 */
[----:B------:R-:W1:Y:S01]  /*3d0a0*/  LDCU UR5, c[0x0][0x398] ;  /* 0x00007300ff0577ac */ /* 0x000e620008000800 */
[----:B------:R-:W-:Y:S02]  /*3d0b0*/  ISETP.GE.AND P2, PT, R28, UR23, PT ;  /* 0x000000171c007c0c */ /* 0x000fe4000bf46270 */
[----:B--2---:R-:W-:-:S05]  /*3d0c0*/  F2FP.SATFINITE.E5M2.F32.PACK_AB_MERGE_C R31, R68, R73, RZ ;  /* 0x00000049441f723e */ /* 0x004fca00048060ff */
[----:B------:R2:W-:Y:S01]  /*3d0d0*/  @P6 STG.E.U8 desc[UR24][R24.64], R31 ;  /* 0x0000001f18006986 */ /* 0x0005e2000c101118 */
[----:B------:R-:W-:Y:S02]  /*3d0e0*/  ISETP.LT.AND P6, PT, R67, UR10, !P1 ;  /* 0x0000000a43007c0c */ /* 0x000fe4000cfc1270 */
[----:B----4-:R-:W-:Y:S02]  /*3d0f0*/  F2FP.SATFINITE.E5M2.F32.PACK_AB_MERGE_C R33, R70, R69, RZ ;  /* 0x000000454621723e */ /* 0x010fe400048060ff */
[----:B---3--:R-:W-:-:S03]  /*3d100*/  F2FP.SATFINITE.E5M2.F32.PACK_AB_MERGE_C R35, R72, R71, RZ ;  /* 0x000000474823723e */ /* 0x008fc600048060ff */
[----:B------:R-:W-:Y:S01]  /*3d110*/  @P3 STG.E.U8 desc[UR24][R22.64], R33 ;  /* 0x0000002116003986 */ /* 0x000fe2000c101118 */
[C---:B0-----:R-:W-:Y:S01]  /*3d120*/  ISETP.LT.AND P3, PT, R67.reuse, UR4, !P2 ;  /* 0x0000000443007c0c */ /* 0x041fe2000d761270 */
[----:B------:R-:W0:Y:S02]  /*3d130*/  LDCU UR4, c[0x0][0x398] ;  /* 0x00007300ff0477ac */ /* 0x000e240008000800 */
[----:B------:R3:W-:Y:S01]  /*3d140*/  @P4 STG.E.U8 desc[UR24][R20.64], R35 ;  /* 0x0000002314004986 */ /* 0x0007e2000c101118 */
[----:B------:R-:W-:Y:S01]  /*3d150*/  ISETP.LT.AND P4, PT, R67, UR7, !P0 ;  /* 0x0000000743007c0c */ /* 0x000fe2000c781270 */
[----:B------:R-:W4:Y:S02]  /*3d160*/  LDCU UR7, c[0x0][0x398] ;  /* 0x00007300ff0777ac */ /* 0x000f240008000800 */
[----:B------:R-:W5:Y:S04]  /*3d170*/  LDL.LU R67, [R1+0xcd8] ;  /* 0x000cd80001437983 */ /* 0x000f680000300800 */
[----:B------:R-:W5:Y:S04]  /*3d180*/  LDL.LU R41, [R1+0x5f8] ;  /* 0x0005f80001297983 */ /* 0x000f680000300800 */
[----:B------:R-:W5:Y:S04]  /*3d190*/  LDL.LU R38, [R1+0x5fc] ;  /* 0x0005fc0001267983 */ /* 0x000f680000300800 */
[----:B------:R-:W5:Y:S04]  /*3d1a0*/  LDL.LU R36, [R1+0x3f8] ;  /* 0x0003f80001247983 */ /* 0x000f680000300800 */
[----:B------:R-:W5:Y:S04]  /*3d1b0*/  LDL.LU R37, [R1+0x3fc] ;  /* 0x0003fc0001257983 */ /* 0x000f680000300800 */
[----:B------:R-:W5:Y:S04]  /*3d1c0*/  LDL.LU R32, [R1+0x1f8] ;  /* 0x0001f80001207983 */ /* 0x000f680000300800 */
[----:B------:R-:W5:Y:S04]  /*3d1d0*/  LDL.LU R30, [R1+0x1fc] ;  /* 0x0001fc00011e7983 */ /* 0x000f680000300800 */
[----:B------:R-:W5:Y:S04]  /*3d1e0*/  LDL.LU.64 R72, [R1+0xa8] ;  /* 0x0000a80001487983 */ /* 0x000f680000300a00 */
[----:B------:R-:W5:Y:S04]  /*3d1f0*/  LDL.LU.64 R68, [R1+0xa0] ;  /* 0x0000a00001447983 */ /* 0x000f680000300a00 */
[----:B------:R-:W5:Y:S01]  /*3d200*/  LDL.LU.64 R70, [R1+0x78] ;  /* 0x0000780001467983 */ /* 0x000f620000300a00 */
[----:B------:R-:W-:Y:S01]  /*3d210*/  ISETP.LT.AND P5, PT, R34, UR9, !P5 ;  /* 0x0000000922007c0c */ /* 0x000fe2000efa1270 */
[----:B------:R-:W0:Y:S01]  /*3d220*/  LDCU UR9, c[0x0][0x398] ;  /* 0x00007300ff0977ac */ /* 0x000e220008000800 */
[----:B------:R-:W-:-:S02]  /*3d230*/  PRMT R0, R31, 0x9910, RZ ;  /* 0x000099101f007816 */ /* 0x000fc400000000ff */
[----:B------:R-:W-:Y:S02]  /*3d240*/  F2FP.SATFINITE.E5M2.F32.PACK_AB_MERGE_C R65, R65, R64, RZ ;  /* 0x000000404141723e */ /* 0x000fe400048060ff */
[----:B--2---:R-:W-:Y:S02]  /*3d250*/  SHF.R.S32.HI R25, RZ, 0x8, R0 ;  /* 0x00000008ff197819 */ /* 0x004fe40000011400 */
[----:B------:R-:W-:-:S05]  /*3d260*/  PRMT R0, R33, 0x9910, RZ ;  /* 0x0000991021007816 */ /* 0x000fca00000000ff */
[----:B------:R2:W-:Y:S01]  /*3d270*/  @P5 STG.E.U8 desc[UR24][R18.64], R65 ;  /* 0x0000004112005986 */ /* 0x0005e2000c101118 */
[----:B-1----:R-:W-:Y:S01]  /*3d280*/  ISETP.LT.AND P5, PT, R40, UR5, !P2 ;  /* 0x0000000528007c0c */ /* 0x002fe2000d7a1270 */
[----:B------:R-:W1:Y:S02]  /*3d290*/  LDCU UR5, c[0x0][0x398] ;  /* 0x00007300ff0577ac */ /* 0x000e640008000800 */
[----:B------:R4:W-:Y:S01]  /*3d2a0*/  @P3 STG.E.U8 desc[UR24][R16.64], R25 ;  /* 0x0000001910003986 */ /* 0x0009e2000c101118 */
[----:B------:R-:W-:Y:S02]  /*3d2b0*/  ISETP.LT.AND P3, PT, R39, UR6, !P2 ;  /* 0x0000000627007c0c */ /* 0x000fe4000d761270 */
[----:B---3--:R-:W-:Y:S02]  /*3d2c0*/  PRMT R20, R35, 0x9910, RZ ;  /* 0x0000991023147816 */ /* 0x008fe400000000ff */
[----:B0-----:R-:W-:Y:S01]  /*3d2d0*/  ISETP.LT.AND P2, PT, R34, UR4, !P2 ;  /* 0x0000000422007c0c */ /* 0x001fe2000d741270 */
[----:B------:R-:W0:Y:S01]  /*3d2e0*/  LDCU UR4, c[0x0][0x398] ;  /* 0x00007300ff0477ac */ /* 0x000e220008000800 */
[----:B------:R-:W-:-:S02]  /*3d2f0*/  PRMT R21, R65, 0x9910, RZ ;  /* 0x0000991041157816 */ /* 0x000fc400000000ff */
[----:B--2---:R-:W-:Y:S02]  /*3d300*/  SHF.R.S32.HI R19, RZ, 0x8, R20 ;  /* 0x00000008ff137819 */ /* 0x004fe40000011414 */
[----:B----4-:R-:W-:Y:S02]  /*3d310*/  SHF.R.S32.HI R17, RZ, 0x8, R0 ;  /* 0x00000008ff117819 */ /* 0x010fe40000011400 */
[----:B------:R-:W-:-:S03]  /*3d320*/  SHF.R.S32.HI R21, RZ, 0x8, R21 ;  /* 0x00000008ff157819 */ /* 0x000fc60000011415 */
[----:B------:R2:W-:Y:S04]  /*3d330*/  @P5 STG.E.U8 desc[UR24][R14.64], R17 ;  /* 0x000000110e005986 */ /* 0x0005e8000c101118 */
[----:B------:R-:W-:Y:S01]  /*3d340*/  @P3 STG.E.U8 desc[UR24][R12.64], R19 ;  /* 0x000000130c003986 */ /* 0x000fe2000c101118 */
[----:B------:R-:W-:-:S03]  /*3d350*/  ISETP.LT.AND P3, PT, R40, UR7, !P0 ;  /* 0x0000000728007c0c */ /* 0x000fc6000c761270 */
[----:B------:R3:W-:Y:S01]  /*3d360*/  @P2 STG.E.U8 desc[UR24][R10.64], R21 ;  /* 0x000000150a002986 */ /* 0x0007e2000c101118 */
[----:B------:R-:W-:Y:S02]  /*3d370*/  ISETP.LT.AND P2, PT, R39, UR9, !P0 ;  /* 0x0000000927007c0c */ /* 0x000fe4000c741270 */
[----:B-1----:R-:W-:Y:S02]  /*3d380*/  ISETP.LT.AND P0, PT, R34, UR5, !P0 ;  /* 0x0000000522007c0c */ /* 0x002fe4000c701270 */
[----:B------:R-:W-:Y:S02]  /*3d390*/  ISETP.LT.AND P5, PT, R40, UR11, !P1 ;  /* 0x0000000b28007c0c */ /* 0x000fe4000cfa1270 */
[----:B-----5:R-:W-:Y:S02]  /*3d3a0*/  F2FP.SATFINITE.E5M2.F32.PACK_AB_MERGE_C R23, R38, R41, RZ ;  /* 0x000000292617723e */ /* 0x020fe400048060ff */
[----:B--2---:R-:W-:-:S03]  /*3d3b0*/  F2FP.SATFINITE.E5M2.F32.PACK_AB_MERGE_C R15, R37, R36, RZ ;  /* 0x00000024250f723e */ /* 0x004fc600048060ff */
[----:B------:R1:W-:Y:S01]  /*3d3c0*/  @P4 STG.E.U8 desc[UR24][R8.64], R23 ;  /* 0x0000001708004986 */ /* 0x0003e2000c101118 */
[----:B---3--:R-:W-:Y:S02]  /*3d3d0*/  PRMT R10, R15, 0x9910, RZ ;  /* 0x000099100f0a7816 */ /* 0x008fe400000000ff */
[----:B------:R-:W-:Y:S02]  /*3d3e0*/  F2FP.SATFINITE.E5M2.F32.PACK_AB_MERGE_C R13, R30, R32, RZ ;  /* 0x000000201e0d723e */ /* 0x000fe400048060ff */
[----:B------:R-:W-:Y:S02]  /*3d3f0*/  ISETP.LT.AND P4, PT, R39, UR12, !P1 ;  /* 0x0000000c27007c0c */ /* 0x000fe4000cf81270 */
[----:B-1----:R-:W-:Y:S01]  /*3d400*/  PRMT R9, R13, 0x9910, RZ ;  /* 0x000099100d097816 */ /* 0x002fe200000000ff */
[----:B------:R1:W-:Y:S01]  /*3d410*/  @P3 STG.E.U8 desc[UR24][R6.64], R15 ;  /* 0x0000000f06003986 */ /* 0x0003e2000c101118 */
[----:B------:R-:W-:Y:S01]  /*3d420*/  PRMT R0, R23, 0x9910, RZ ;  /* 0x0000991017007816 */ /* 0x000fe200000000ff */
[----:B------:R-:W-:Y:S01]  /*3d430*/  IMAD.MOV.U32 R8, RZ, RZ, R10 ;  /* 0x000000ffff087224 */ /* 0x000fe200078e000a */
[----:B------:R-:W-:Y:S01]  /*3d440*/  F2FP.SATFINITE.E5M2.F32.PACK_AB_MERGE_C R67, R67, R66, RZ ;  /* 0x000000424343723e */ /* 0x000fe200048060ff */
[----:B------:R2:W-:Y:S01]  /*3d450*/  @P2 STG.E.U8 desc[UR24][R2.64], R13 ;  /* 0x0000000d02002986 */ /* 0x0005e2000c101118 */
[----:B------:R-:W-:-:S02]  /*3d460*/  SHF.R.S32.HI R0, RZ, 0x8, R0 ;  /* 0x00000008ff007819 */ /* 0x000fc40000011400 */
[----:B------:R-:W-:Y:S01]  /*3d470*/  SHF.R.S32.HI R8, RZ, 0x8, R8 ;  /* 0x00000008ff087819 */ /* 0x000fe20000011408 */
[----:B-1----:R-:W-:Y:S01]  /*3d480*/  IMAD.MOV.U32 R6, RZ, RZ, R9 ;  /* 0x000000ffff067224 */ /* 0x002fe200078e0009 */
[----:B------:R-:W-:Y:S04]  /*3d490*/  @P0 STG.E.U8 desc[UR24][R4.64], R67 ;  /* 0x0000004304000986 */ /* 0x000fe8000c101118 */
[----:B--2---:R-:W-:Y:S01]  /*3d4a0*/  SHF.R.S32.HI R2, RZ, 0x8, R6 ;  /* 0x00000008ff027819 */ /* 0x004fe20000011406 */
[----:B------:R-:W-:Y:S04]  /*3d4b0*/  @P6 STG.E.U8 desc[UR24][R72.64], R0 ;  /* 0x0000000048006986 */ /* 0x000fe8000c101118 */
[----:B------:R-:W-:Y:S04]  /*3d4c0*/  @P5 STG.E.U8 desc[UR24][R68.64], R8 ;  /* 0x0000000844005986 */ /* 0x000fe8000c101118 */
[----:B------:R1:W-:Y:S04]  /*3d4d0*/  @P4 STG.E.U8 desc[UR24][R70.64], R2 ;  /* 0x0000000246004986 */ /* 0x0003e8000c101118 */
[----:B-1----:R-:W2:Y:S01]  /*3d4e0*/  LDL.LU.64 R70, [R1+0x58] ;  /* 0x0000580001467983 */ /* 0x002ea20000300a00 */
[----:B------:R-:W-:-:S02]  /*3d4f0*/  PRMT R10, R67, 0x9910, RZ ;  /* 0x00009910430a7816 */ /* 0x000fc400000000ff */
[----:B0-----:R-:W-:-:S03]  /*3d500*/  ISETP.LT.AND P1, PT, R34, UR4, !P1 ;  /* 0x0000000422007c0c */ /* 0x001fc6000cf21270 */
[----:B------:R-:W-:-:S05]  /*3d510*/  IMAD.MOV.U32 R7, RZ, RZ, R10 ;  /* 0x000000ffff077224 */ /* 0x000fca00078e000a */
[----:B------:R-:W-:-:S05]  /*3d520*/  SHF.R.S32.HI R3, RZ, 0x8, R7 ;  /* 0x00000008ff037819 */ /* 0x000fca0000011407 */
[----:B--2---:R0:W-:Y:S01]  /*3d530*/  @P1 STG.E.U8 desc[UR24][R70.64], R3 ;  /* 0x0000000346001986 */ /* 0x0041e2000c101118 */
[----:B------:R-:W-:Y:S06]  /*3d540*/  BAR.SYNC.DEFER_BLOCKING 0x0 ;  /* 0x0000000000007b1d */ /* 0x000fec0000010000 */
[----:B------:R-:W-:Y:S05]  /*3d550*/  BRA.U UP0, `(.L_x_13) ;  /* 0x0000000100a07547 */ /* 0x000fea000b800000 */
[----:B------:R-:W1:Y:S01]  /*3d560*/  S2UR UR5, SR_CgaCtaId ;  /* 0x00000000000579c3 */ /* 0x000e620000008800 */
[----:B------:R-:W-:Y:S01]  /*3d570*/  NOP ;  /* 0x0000000000007918 */ /* 0x000fe20000000000 */
[----:B------:R-:W-:Y:S01]  /*3d580*/  UMOV UR4, 0x50 ;  /* 0x0000005000047882 */ /* 0x000fe20000000000 */
[----:B------:R-:W-:Y:S02]  /*3d590*/  IMAD.U32 R0, RZ, RZ, UR8 ;  /* 0x00000008ff007e24 */ /* 0x000fe4000f8e00ff */
[----:B0-----:R-:W-:Y:S02]  /*3d5a0*/  IMAD.MOV.U32 R3, RZ, RZ, 0xffff ;  /* 0x0000ffffff037424 */ /* 0x001fe400078e00ff */
[----:B------:R-:W-:Y:S01]  /*3d5b0*/  IMAD.MOV.U32 R7, RZ, RZ, 0x1 ;  /* 0x00000001ff077424 */ /* 0x000fe200078e00ff */
[----:B------:R-:W-:-:S04]  /*3d5c0*/  LOP3.LUT R0, R0, 0xffff, RZ, 0xc0, !PT ;  /* 0x0000ffff00007812 */ /* 0x000fc800078ec0ff */
[----:B------:R-:W-:-:S05]  /*3d5d0*/  SHF.R.U32.HI R0, RZ, 0x5, R0 ;  /* 0x00000005ff007819 */ /* 0x000fca0000011600 */
[----:B------:R-:W-:Y:S01]  /*3d5e0*/  VIADD R2, R0, 0x10 ;  /* 0x0000001000027836 */ /* 0x000fe20000000000 */
[----:B------:R-:W-:Y:S01]  /*3d5f0*/  SHF.L.U32 R0, R3, R0, RZ ;  /* 0x0000000003007219 */ /* 0x000fe200000006ff */
[----:B-1----:R-:W-:-:S03]  /*3d600*/  ULEA UR6, UR5, UR4, 0x18 ;  /* 0x0000000405067291 */ /* 0x002fc6000f8ec0ff */
[----:B------:R-:W-:-:S04]  /*3d610*/  SHF.L.U32 R3, R7, R2, RZ ;  /* 0x0000000207037219 */ /* 0x000fc800000006ff */
[----:B------:R-:W-:Y:S02]  /*3d620*/  LOP3.LUT R0, R3, R0, RZ, 0xfc, !PT ;  /* 0x0000000003007212 */ /* 0x000fe400078efcff */
[----:B------:R-:W0:Y:S02]  /*3d630*/  LDS R5, [UR6] ;  /* 0x00000006ff057984 */ /* 0x000e240008000800 */
[C---:B------:R-:W-:Y:S02]  /*3d640*/  LOP3.LUT R2, R0.reuse, 0xffff, RZ, 0xc0, !PT ;  /* 0x0000ffff00027812 */ /* 0x040fe400078ec0ff */
[----:B0-----:R-:W-:-:S04]  /*3d650*/  LOP3.LUT R3, R0, 0xffff, R5, 0x80, !PT ;  /* 0x0000ffff00037812 */ /* 0x001fc800078e8005 */
[----:B------:R-:W-:-:S13]  /*3d660*/  ISETP.NE.AND P0, PT, R3, R2, PT ;  /* 0x000000020300720c */ /* 0x000fda0003f05270 */
[----:B------:R-:W-:Y:S05]  /*3d670*/  @P0 BRA `(.L_x_14) ;  /* 0x0000000000500947 */ /* 0x000fea0003800000 */
[----:B------:R-:W-:Y:S02]  /*3d680*/  SHF.R.U32.HI R5, RZ, 0x10, R5 ;  /* 0x00000010ff057819 */ /* 0x000fe40000011605 */
[----:B------:R-:W-:-:S04]  /*3d690*/  SHF.R.U32.HI R2, RZ, 0x10, R0 ;  /* 0x00000010ff027819 */ /* 0x000fc80000011600 */
[----:B------:R-:W-:-:S04]  /*3d6a0*/  LOP3.LUT R5, R5, R2, RZ, 0xc0, !PT ;  /* 0x0000000205057212 */ /* 0x000fc800078ec0ff */
[----:B------:R-:W-:-:S13]  /*3d6b0*/  ISETP.NE.AND P0, PT, R5, R2, PT ;  /* 0x000000020500720c */ /* 0x000fda0003f05270 */
[----:B------:R-:W-:Y:S05]  /*3d6c0*/  @P0 BRA `(.L_x_15) ;  /* 0x0000000000300947 */ /* 0x000fea0003800000 */
[----:B------:R-:W-:Y:S01]  /*3d6d0*/  R2UR UR4, R0 ;  /* 0x00000000000472ca */ /* 0x000fe200000e0000 */
[----:B------:R-:W-:Y:S01]  /*3d6e0*/  VOTEU.ANY UR5, UPT, PT ;  /* 0x0000000000057886 */ /* 0x000fe200038e0100 */
[----:B------:R-:W0:Y:S01]  /*3d6f0*/  S2R R0, SR_LANEID ;  /* 0x0000000000007919 */ /* 0x000e220000000000 */
[----:B------:R-:W-:-:S10]  /*3d700*/  UFLO.U32 UR5, UR5 ;  /* 0x00000005000572bd */ /* 0x000fd400080e0000 */
[----:B------:R-:W-:-:S06]  /*3d710*/  ULOP3.LUT UR4, URZ, UR4, URZ, 0x33, !UPT ;  /* 0x00000004ff047292 */ /* 0x000fcc000f8e33ff */
[----:B------:R-:W-:-:S04]  /*3d720*/  IMAD.U32 R2, RZ, RZ, UR4 ;  /* 0x00000004ff027e24 */ /* 0x000fc8000f8e00ff */
[----:B------:R-:W1:Y:S02]  /*3d730*/  REDUX UR7, R2 ;  /* 0x00000000020773c4 */ /* 0x000e640000000000 */
[----:B------:R2:W-:Y:S01]  /*3d740*/  UTCATOMSWS.AND URZ, UR4 ;  /* 0x0000000400ff79e3 */ /* 0x0005e20008000000 */
[----:B0-----:R-:W-:Y:S01]  /*3d750*/  ISETP.EQ.U32.AND P0, PT, R0, UR5, PT ;  /* 0x0000000500007c0c */ /* 0x001fe2000bf02070 */
[----:B-1----:R-:W-:-:S12]  /*3d760*/  IMAD.U32 R0, RZ, RZ, UR7 ;  /* 0x00000007ff007e24 */ /* 0x002fd8000f8e00ff */
[----:B------:R2:W-:Y:S01]  /*3d770*/  @P0 ATOMS.AND RZ, [UR6], R0 ;  /* 0x00000000ffff098c */ /* 0x0005e2000a800006 */
[----:B------:R-:W-:Y:S05]  /*3d780*/  BRA `(.L_x_13) ;  /* 0x0000000000147947 */ /* 0x000fea0003800000 */
.L_x_15:
[----:B------:R-:W-:-:S07]  /*3d790*/  MOV R2, 0x3d7b0 ;  /* 0x0003d7b000027802 */ /* 0x000fce0000000f00 */
[----:B------:R-:W-:Y:S05]  /*3d7a0*/  CALL.REL.NOINC `($__internal_0_$__cuda_sm10x_tcgen05_guardrail_trap_col_being_dealloced_not_returned_by_alloc) ;  /* 0x00000000002c7944 */ /* 0x000fea0003c00000 */
[----:B------:R-:W-:Y:S05]  /*3d7b0*/  BRA `(.L_x_13) ;  /* 0x0000000000087947 */ /* 0x000fea0003800000 */
.L_x_14:
[----:B------:R-:W-:-:S07]  /*3d7c0*/  MOV R2, 0x3d7e0 ;  /* 0x0003d7e000027802 */ /* 0x000fce0000000f00 */
[----:B------:R-:W-:Y:S05]  /*3d7d0*/  CALL.REL.NOINC `($__internal_2_$__cuda_sm10x_tcgen05_guardrail_trap_unallocated_columns_being_dealloced) ;  /* 0x0000000000387944 */ /* 0x000fea0003c00000 */
.L_x_13:
[----:B------:R-:W-:Y:S01]  /*3d7e0*/  NOP ;  /* 0x0000000000007918 */ /* 0x000fe20000000000 */
[----:B--2---:R-:W-:Y:S05]  /*3d7f0*/  EXIT ;  /* 0x000000000000794d */ /* 0x004fea0003800000 */
.L_x_8:
[----:B------:R-:W0:Y:S02]  /*3d800*/  SYNCS.PHASECHK.TRANS64.TRYWAIT P1, [UR11], R10 ;  /* 0x0000000aff0075a7 */ /* 0x000e24000802110b */
[----:B0-----:R-:W-:Y:S05]  /*3d810*/  @!P1 BRA `(.L_x_8) ;  /* 0xfffffffc00f89947 */ /* 0x001fea000383ffff */
[----:B------:R-:W-:Y:S05]  /*3d820*/  BRA `(.L_x_16) ;  /* 0xfffffdfc00947947 */ /* 0x000fea000383ffff */
.L_x_12:
[----:B------:R-:W0:Y:S02]  /*3d830*/  SYNCS.PHASECHK.TRANS64.TRYWAIT P0, [UR11], R0 ;  /* 0x00000000ff0075a7 */ /* 0x000e24000800110b */
[----:B0-----:R-:W-:Y:S05]  /*3d840*/  @!P0 BRA `(.L_x_12) ;  /* 0xfffffffc00f88947 */ /* 0x001fea000383ffff */
[----:B------:R-:W-:Y:S05]  /*3d850*/  BRA `(.L_x_11) ;  /* 0xfffffec000007947 */ /* 0x000fea000383ffff */
        .weak           $__internal_0_$__cuda_sm10x_tcgen05_guardrail_trap_col_being_dealloced_not_returned_by_alloc
        .type           $__internal_0_$__cuda_sm10x_tcgen05_guardrail_trap_col_being_dealloced_not_returned_by_alloc,@function
        .size           $__internal_0_$__cuda_sm10x_tcgen05_guardrail_trap_col_being_dealloced_not_returned_by_alloc,($__internal_1_$__cuda_sm10x_tcgen05_guardrail_trap_phase_invalid_during_alloc - $__internal_0_$__cuda_sm10x_tcgen05_guardrail_trap_col_being_dealloced_not_returned_by_alloc)
$__internal_0_$__cuda_sm10x_tcgen05_guardrail_trap_col_being_dealloced_not_returned_by_alloc:
[----:B------:R-:W-:Y:S05]  /*3d860*/  BPT.TRAP 0x1 ;  /* 0x000000040000795c */ /* 0x000fea0000300000 */
[----:B------:R-:W-:-:S04]  /*3d870*/  IMAD.MOV.U32 R3, RZ, RZ, 0x0 ;  /* 0x00000000ff037424 */ /* 0x000fc800078e00ff */
[----:B------:R-:W-:Y:S05]  /*3d880*/  RET.REL.NODEC R2 `(matmul_kernel) ;  /* 0xfffffc2402dc7950 */ /* 0x000fea0003c3ffff */
        .weak           $__internal_1_$__cuda_sm10x_tcgen05_guardrail_trap_phase_invalid_during_alloc
        .type           $__internal_1_$__cuda_sm10x_tcgen05_guardrail_trap_phase_invalid_during_alloc,@function
        .size           $__internal_1_$__cuda_sm10x_tcgen05_guardrail_trap_phase_invalid_during_alloc,($__internal_2_$__cuda_sm10x_tcgen05_guardrail_trap_unallocated_columns_being_dealloced - $__internal_1_$__cuda_sm10x_tcgen05_guardrail_trap_phase_invalid_during_alloc)
$__internal_1_$__cuda_sm10x_tcgen05_guardrail_trap_phase_invalid_during_alloc:
[----:B------:R-:W-:Y:S05]  /*3d890*/  BPT.TRAP 0x1 ;  /* 0x000000040000795c */ /* 0x000fea0000300000 */
[----:B------:R-:W-:-:S04]  /*3d8a0*/  IMAD.MOV.U32 R3, RZ, RZ, 0x0 ;  /* 0x00000000ff037424 */ /* 0x000fc800078e00ff */
[----:B------:R-:W-:Y:S05]  /*3d8b0*/  RET.REL.NODEC R2 `(matmul_kernel) ;  /* 0xfffffc2402d07950 */ /* 0x000fea0003c3ffff */
        .weak           $__internal_2_$__cuda_sm10x_tcgen05_guardrail_trap_unallocated_columns_being_dealloced
        .type           $__internal_2_$__cuda_sm10x_tcgen05_guardrail_trap_unallocated_columns_being_dealloced,@function
        .size           $__internal_2_$__cuda_sm10x_tcgen05_guardrail_trap_unallocated_columns_being_dealloced,(.L_x_20 - $__internal_2_$__cuda_sm10x_tcgen05_guardrail_trap_unallocated_columns_being_dealloced)
$__internal_2_$__cuda_sm10x_tcgen05_guardrail_trap_unallocated_columns_being_dealloced:
[----:B------:R-:W-:Y:S05]  /*3d8c0*/  BPT.TRAP 0x1 ;  /* 0x000000040000795c */ /* 0x000fea0000300000 */
[----:B------:R-:W-:-:S04]  /*3d8d0*/  IMAD.MOV.U32 R3, RZ, RZ, 0x0 ;  /* 0x00000000ff037424 */ /* 0x000fc800078e00ff */
[----:B------:R-:W-:Y:S05]  /*3d8e0*/  RET.REL.NODEC R2 `(matmul_kernel) ;  /* 0xfffffc2402c47950 */ /* 0x000fea0003c3ffff */
.L_x_17:
[----:B------:R-:W-:-:S00]  /*3d8f0*/  BRA `(.L_x_17) ;  /* 0xfffffffc00fc7947 */ /* 0x000fc0000383ffff */
[----:B------:R-:W-:-:S00]  /*3d900*/  NOP ;  /* 0x0000000000007918 */ /* 0x000fc00000000000 */
[----:B------:R-:W-:-:S00]  /*3d910*/  NOP ;  /* 0x0000000000007918 */ /* 0x000fc00000000000 */
[----:B------:R-:W-:-:S00]  /*3d920*/  NOP ;  /* 0x0000000000007918 */ /* 0x000fc00000000000 */
[----:B------:R-:W-:-:S00]  /*3d930*/  NOP ;  /* 0x0000000000007918 */ /* 0x000fc00000000000 */
[----:B------:R-:W-:-:S00]  /*3d940*/  NOP ;  /* 0x0000000000007918 */ /* 0x000fc00000000000 */
[----:B------:R-:W-:-:S00]  /*3d950*/  NOP ;  /* 0x0000000000007918 */ /* 0x000fc00000000000 */
[----:B------:R-:W-:-:S00]  /*3d960*/  NOP ;  /* 0x0000000000007918 */ /* 0x000fc00000000000 */
[----:B------:R-:W-:-:S00]  /*3d970*/  NOP ;  /* 0x0000000000007918 */ /* 0x000fc00000000000 */
.L_x_20:


//--------------------- .nv.shared.matmul_kernel  --------------------------
	.section	.nv.shared.matmul_kernel,"aw",@nobits
	.sectionflags	@""
	.align	16
	.zero		1024


//--------------------- .nv.shared.reserved.0     --------------------------
	.section	.nv.shared.reserved.0,"aw",@nobits
	.align	8
	.weak		__nv_reservedSMEM_offset_0_alias
	.size		__nv_reservedSMEM_offset_0_alias, 0, 64
	.other		__nv_reservedSMEM_offset_0_alias,@"STO_CUDA_RESERVED_SHARED STV_DEFAULT"
__nv_reservedSMEM_offset_0_alias:
	.zero		0
.nv.shared.reserved.0:
	.zero		64
	.weak		__nv_reservedSMEM_allocation_phase
	.type		__nv_reservedSMEM_allocation_phase,@object
	.size		__nv_reservedSMEM_allocation_phase,(.L_0 - __nv_reservedSMEM_allocation_phase)
__nv_reservedSMEM_allocation_phase:
	.zero		1
.L_0:
	.zero		7
	.weak		__nv_reservedSMEM_devtool_atexit_pc
	.type		__nv_reservedSMEM_devtool_atexit_pc,@object
	.size		__nv_reservedSMEM_devtool_atexit_pc,(__nv_reservedSMEM_allocation_mask - __nv_reservedSMEM_devtool_atexit_pc)
__nv_reservedSMEM_devtool_atexit_pc:
	.zero		8
	.weak		__nv_reservedSMEM_allocation_mask
	.type		__nv_reservedSMEM_allocation_mask,@object
	.size		__nv_reservedSMEM_allocation_mask,(.L_2 - __nv_reservedSMEM_allocation_mask)
__nv_reservedSMEM_allocation_mask:
	.zero		4
.L_2:


//--------------------- .nv.constant0.matmul_kernel --------------------------
	.section	.nv.constant0.matmul_kernel,"a",@progbits
	.sectionflags	@""
	.align	4
.nv.constant0.matmul_kernel:
	.zero		976


//--------------------- SYMBOLS --------------------------

	.type		.nv.reservedSmem.offset0,@object
	.size		.nv.reservedSmem.offset0,0x4
	.type		.nv.reservedSmem.cap,@object
	.size		.nv.reservedSmem.cap,0x4
